def matmul_kernel(
    a_ptr,
    b_ptr,
    c_ptr,
    M,
    N,
    K,
    stride_am,
    stride_ak,
    stride_bk,
    stride_bn,
    stride_cm,
    stride_cn,
    BLOCK_M: tl.constexpr,
    BLOCK_N: tl.constexpr,
    BLOCK_K: tl.constexpr,
    GROUP_M: tl.constexpr,
):
    pid = tl.program_id(axis=0)
    num_pid_m = tl.cdiv(M, BLOCK_M)
    num_pid_n = tl.cdiv(N, BLOCK_N)
    num_pid_in_group = GROUP_M * num_pid_n
    group_id = pid // num_pid_in_group
    first_pid_m = group_id * GROUP_M
    group_size_m = min(num_pid_m - first_pid_m, GROUP_M)
    pid_m = first_pid_m + ((pid % num_pid_in_group) % group_size_m)
    pid_n = (pid % num_pid_in_group) // group_size_m

    offs_am = (pid_m * BLOCK_M + tl.arange(0, BLOCK_M)) % M
    offs_bn = (pid_n * BLOCK_N + tl.arange(0, BLOCK_N)) % N
    offs_k = tl.arange(0, BLOCK_K)
    a_ptrs = a_ptr + offs_am[:, None] * stride_am + offs_k[None, :] * stride_ak
    b_ptrs = b_ptr + offs_k[:, None] * stride_bk + offs_bn[None, :] * stride_bn

    acc = tl.zeros((BLOCK_M, BLOCK_N), dtype=tl.float32)
    for kk in range(0, tl.cdiv(K, BLOCK_K)):
        a = tl.load(a_ptrs, mask=offs_k[None, :] < K - kk * BLOCK_K, other=0.0)
        b = tl.load(b_ptrs, mask=offs_k[:, None] < K - kk * BLOCK_K, other=0.0)
        acc = tl.dot(a, b, acc)
        a_ptrs += BLOCK_K * stride_ak
        b_ptrs += BLOCK_K * stride_bk

    c = acc.to(c_ptr.dtype.element_ty)
    offs_cm = pid_m * BLOCK_M + tl.arange(0, BLOCK_M)
    offs_cn = pid_n * BLOCK_N + tl.arange(0, BLOCK_N)
    c_ptrs = c_ptr + offs_cm[:, None] * stride_cm + offs_cn[None, :] * stride_cn
    mask = (offs_cm[:, None] < M) & (offs_cn[None, :] < N)
    tl.store(c_ptrs, c, mask=mask)

# config = {"BLOCK_K": 32, "BLOCK_M": 128, "BLOCK_N": 256, "GROUP_M": 8, "arch": "sm_100", "dtype": "bf16", "num_ctas": 1, "num_stages": 2, "num_warps": 2}
# arch = sm_100


// ===== COMPILED SASS (sm_100a) =====

	.target	sm_100a

	.elftype	@"ET_EXEC"


//--------------------- .note.nv.tkinfo           --------------------------
	.section	.note.nv.tkinfo,"",@"SHT_NOTE"
	.sectionflags	@"SHF_NOTE_NV_TKINFO"
	.tkinfo
        /*0018*/ 	.word	0x00000081
        /*0030*/ 	.string	""
        /*0030*/ 	.string	"ptxas-blackwell"
        /*0030*/ 	.string	"Cuda compilation tools, release 12.9, V12.9.86"
        /*0030*/ 	.string	"Build cuda_12.9.r12.9/compiler.36037853_0"
        /*0030*/ 	.string	"-v  -suppress-debug-info  -lineinfo  -arch sm_100a "



//--------------------- .note.nv.cuver            --------------------------
	.section	.note.nv.cuver,"",@"SHT_NOTE"
	.sectionflags	@"SHF_NOTE_NV_CUVER"
        /*0018*/ 	.short	0x0001
        /*001a*/ 	.short	0x0064
        /*001c*/ 	.short	0x0001
        /*001e*/ 	.short	0x0000
        /*0020*/ 	.short	0x0001
        /*0022*/ 	.short	0x0000


//--------------------- .nv.info                  --------------------------
	.section	.nv.info,"",@"SHT_CUDA_INFO"
	.align	4


	//----- nvinfo : EIATTR_REGCOUNT
	.align		4
        /*0000*/ 	.byte	0x04, 0x2f
        /*0002*/ 	.short	(.L_1 - .L_0)
	.align		4
.L_0:
        /*0004*/ 	.word	index@(matmul_kernel)
        /*0008*/ 	.word	0x00000020


	//----- nvinfo : EIATTR_FRAME_SIZE
	.align		4
.L_1:
        /*000c*/ 	.byte	0x04, 0x11
        /*000e*/ 	.short	(.L_3 - .L_2)
	.align		4
.L_2:
        /*0010*/ 	.word	index@(matmul_kernel)
        /*0014*/ 	.word	0x00002558


	//----- nvinfo : EIATTR_MIN_STACK_SIZE
	.align		4
.L_3:
        /*0018*/ 	.byte	0x04, 0x12
        /*001a*/ 	.short	(.L_5 - .L_4)
	.align		4
.L_4:
        /*001c*/ 	.word	index@(matmul_kernel)
        /*0020*/ 	.word	0x00002558
.L_5:


//--------------------- .nv.info.matmul_kernel    --------------------------
	.section	.nv.info.matmul_kernel,"",@"SHT_CUDA_INFO"
	.sectionflags	@""
	.align	4


	//----- nvinfo : EIATTR_CUDA_API_VERSION
	.align		4
        /*0000*/ 	.byte	0x04, 0x37
        /*0002*/ 	.short	(.L_7 - .L_6)
.L_6:
        /*0004*/ 	.word	0x00000081


	//----- nvinfo : EIATTR_KPARAM_INFO
	.align		4
.L_7:
        /*0008*/ 	.byte	0x04, 0x17
        /*000a*/ 	.short	(.L_9 - .L_8)
.L_8:
        /*000c*/ 	.word	0x00000000
        /*0010*/ 	.short	0x000d
        /*0012*/ 	.short	0x0048
        /*0014*/ 	.byte	0x00, 0xf4, 0x21, 0x00


	//----- nvinfo : EIATTR_KPARAM_INFO
	.align		4
.L_9:
        /*0018*/ 	.byte	0x04, 0x17
        /*001a*/ 	.short	(.L_11 - .L_10)
.L_10:
        /*001c*/ 	.word	0x00000000
        /*0020*/ 	.short	0x000c
        /*0022*/ 	.short	0x0040
        /*0024*/ 	.byte	0x00, 0xf4, 0x21, 0x00


	//----- nvinfo : EIATTR_KPARAM_INFO
	.align		4
.L_11:
        /*0028*/ 	.byte	0x04, 0x17
        /*002a*/ 	.short	(.L_13 - .L_12)
.L_12:
        /*002c*/ 	.word	0x00000000
        /*0030*/ 	.short	0x000b
        /*0032*/ 	.short	0x0038
        /*0034*/ 	.byte	0x00, 0xf0, 0x11, 0x00


	//----- nvinfo : EIATTR_KPARAM_INFO
	.align		4
.L_13:
        /*0038*/ 	.byte	0x04, 0x17
        /*003a*/ 	.short	(.L_15 - .L_14)
.L_14:
        /*003c*/ 	.word	0x00000000
        /*0040*/ 	.short	0x000a
        /*0042*/ 	.short	0x0034
        /*0044*/ 	.byte	0x00, 0xf0, 0x11, 0x00


	//----- nvinfo : EIATTR_KPARAM_INFO
	.align		4
.L_15:
        /*0048*/ 	.byte	0x04, 0x17
        /*004a*/ 	.short	(.L_17 - .L_16)
.L_16:
        /*004c*/ 	.word	0x00000000
        /*0050*/ 	.short	0x0009
        /*0052*/ 	.short	0x0030
        /*0054*/ 	.byte	0x00, 0xf0, 0x11, 0x00


	//----- nvinfo : EIATTR_KPARAM_INFO
	.align		4
.L_17:
        /*0058*/ 	.byte	0x04, 0x17
        /*005a*/ 	.short	(.L_19 - .L_18)
.L_18:
        /*005c*/ 	.word	0x00000000
        /*0060*/ 	.short	0x0008
        /*0062*/ 	.short	0x002c
        /*0064*/ 	.byte	0x00, 0xf0, 0x11, 0x00


	//----- nvinfo : EIATTR_KPARAM_INFO
	.align		4
.L_19:
        /*0068*/ 	.byte	0x04, 0x17
        /*006a*/ 	.short	(.L_21 - .L_20)
.L_20:
        /*006c*/ 	.word	0x00000000
        /*0070*/ 	.short	0x0007
        /*0072*/ 	.short	0x0028
        /*0074*/ 	.byte	0x00, 0xf0, 0x11, 0x00


	//----- nvinfo : EIATTR_KPARAM_INFO
	.align		4
.L_21:
        /*0078*/ 	.byte	0x04, 0x17
        /*007a*/ 	.short	(.L_23 - .L_22)
.L_22:
        /*007c*/ 	.word	0x00000000
        /*0080*/ 	.short	0x0006
        /*0082*/ 	.short	0x0024
        /*0084*/ 	.byte	0x00, 0xf0, 0x11, 0x00


	//----- nvinfo : EIATTR_KPARAM_INFO
	.align		4
.L_23:
        /*0088*/ 	.byte	0x04, 0x17
        /*008a*/ 	.short	(.L_25 - .L_24)
.L_24:
        /*008c*/ 	.word	0x00000000
        /*0090*/ 	.short	0x0005
        /*0092*/ 	.short	0x0020
        /*0094*/ 	.byte	0x00, 0xf0, 0x11, 0x00


	//----- nvinfo : EIATTR_KPARAM_INFO
	.align		4
.L_25:
        /*0098*/ 	.byte	0x04, 0x17
        /*009a*/ 	.short	(.L_27 - .L_26)
.L_26:
        /*009c*/ 	.word	0x00000000
        /*00a0*/ 	.short	0x0004
        /*00a2*/ 	.short	0x001c
        /*00a4*/ 	.byte	0x00, 0xf0, 0x11, 0x00


	//----- nvinfo : EIATTR_KPARAM_INFO
	.align		4
.L_27:
        /*00a8*/ 	.byte	0x04, 0x17
        /*00aa*/ 	.short	(.L_29 - .L_28)
.L_28:
        /*00ac*/ 	.word	0x00000000
        /*00b0*/ 	.short	0x0003
        /*00b2*/ 	.short	0x0018
        /*00b4*/ 	.byte	0x00, 0xf0, 0x11, 0x00


	//----- nvinfo : EIATTR_KPARAM_INFO
	.align		4
.L_29:
        /*00b8*/ 	.byte	0x04, 0x17
        /*00ba*/ 	.short	(.L_31 - .L_30)
.L_30:
        /*00bc*/ 	.word	0x00000000
        /*00c0*/ 	.short	0x0002
        /*00c2*/ 	.short	0x0010
        /*00c4*/ 	.byte	0x00, 0xf4, 0x21, 0x00


	//----- nvinfo : EIATTR_KPARAM_INFO
	.align		4
.L_31:
        /*00c8*/ 	.byte	0x04, 0x17
        /*00ca*/ 	.short	(.L_33 - .L_32)
.L_32:
        /*00cc*/ 	.word	0x00000000
        /*00d0*/ 	.short	0x0001
        /*00d2*/ 	.short	0x0008
        /*00d4*/ 	.byte	0x00, 0xf4, 0x21, 0x00


	//----- nvinfo : EIATTR_KPARAM_INFO
	.align		4
.L_33:
        /*00d8*/ 	.byte	0x04, 0x17
        /*00da*/ 	.short	(.L_35 - .L_34)
.L_34:
        /*00dc*/ 	.word	0x00000000
        /*00e0*/ 	.short	0x0000
        /*00e2*/ 	.short	0x0000
        /*00e4*/ 	.byte	0x00, 0xf4, 0x21, 0x00


	//----- nvinfo : EIATTR_SPARSE_MMA_MASK
	.align		4
.L_35:
        /*00e8*/ 	.byte	0x03, 0x50
        /*00ea*/ 	.short	0x0000


	//----- nvinfo : EIATTR_MAXREG_COUNT
	.align		4
        /*00ec*/ 	.byte	0x03, 0x1b
        /*00ee*/ 	.short	0x00ff


	//----- nvinfo : EIATTR_NUM_BARRIERS
	.align		4
        /*00f0*/ 	.byte	0x02, 0x4c
        /*00f2*/ 	.byte	0x01
	.zero		1


	//----- nvinfo : EIATTR_ANNOTATIONS
	.align		4
        /*00f4*/ 	.byte	0x04, 0x55
        /*00f6*/ 	.short	(.L_37 - .L_36)


	//   ....[0]....
.L_36:
        /*00f8*/ 	.word	0x00000001
        /*00fc*/ 	.byte	0x70, 0x00, 0x00, 0x00, 0x01, 0x00, 0x00, 0x00, 0xb0, 0x00, 0x00, 0x00, 0x01, 0x00, 0x00, 0x00
        /* <DEDUP_REMOVED lines=4051> */
        /*fe3c*/ 	.byte	0xb0, 0x14, 0x04, 0x00, 0x01, 0x00, 0x00, 0x00, 0x90, 0x15, 0x04, 0x00


	//----- nvinfo : EIATTR_VRC_CTA_INIT_COUNT
	.align		4
.L_37:
        /*fe48*/ 	.byte	0x02, 0x4a
	.zero		1
	.zero		1


	//----- nvinfo : EIATTR_EXIT_INSTR_OFFSETS
	.align		4
        /*fe4c*/ 	.byte	0x04, 0x1c
        /*fe4e*/ 	.short	(.L_39 - .L_38)


	//   ....[0]....
.L_38:
        /*fe50*/ 	.word	0x000421c0


	//   ....[1]....
        /*fe54*/ 	.word	0x000421f0


	//----- nvinfo : EIATTR_REQNTID
	.align		4
.L_39:
        /*fe58*/ 	.byte	0x04, 0x10
        /*fe5a*/ 	.short	(.L_41 - .L_40)
.L_40:
        /*fe5c*/ 	.word	0x00000040
        /*fe60*/ 	.word	0x00000001
        /*fe64*/ 	.word	0x00000001


	//----- nvinfo : EIATTR_CBANK_PARAM_SIZE
	.align		4
.L_41:
        /*fe68*/ 	.byte	0x03, 0x19
        /*fe6a*/ 	.short	0x0050


	//----- nvinfo : EIATTR_PARAM_CBANK
	.align		4
        /*fe6c*/ 	.byte	0x04, 0x0a
        /*fe6e*/ 	.short	(.L_43 - .L_42)
	.align		4
.L_42:
        /*fe70*/ 	.word	index@(.nv.constant0.matmul_kernel)
        /*fe74*/ 	.short	0x0380
        /*fe76*/ 	.short	0x0050


	//----- nvinfo : EIATTR_SW_WAR
	.align		4
.L_43:
        /*fe78*/ 	.byte	0x04, 0x36
        /*fe7a*/ 	.short	(.L_45 - .L_44)
.L_44:
        /*fe7c*/ 	.word	0x00000008
.L_45:


//--------------------- .nv.compat                --------------------------
	.section	.nv.compat,"",@"SHT_CUDA_COMPAT_INFO"
	.align	4
        /*0000*/ 	.byte	0x02, 0x02, 0x01, 0x00, 0x02, 0x05, 0x05, 0x00, 0x02, 0x03, 0x00, 0x00, 0x02, 0x06, 0x01, 0x00


//--------------------- .nv.callgraph             --------------------------
	.section	.nv.callgraph,"",@"SHT_CUDA_CALLGRAPH"
	.align	4
	.sectionentsize	8
	.align		4
        /*0000*/ 	.word	0x00000000
	.align		4
        /*0004*/ 	.word	0xffffffff
	.align		4
        /*0008*/ 	.word	0x00000000
	.align		4
        /*000c*/ 	.word	0xfffffffe
	.align		4
        /*0010*/ 	.word	0x00000000
	.align		4
        /*0014*/ 	.word	0xfffffffd
	.align		4
        /*0018*/ 	.word	0x00000000
	.align		4
        /*001c*/ 	.word	0xfffffffc


//--------------------- .text.matmul_kernel       --------------------------
	.section	.text.matmul_kernel,"ax",@progbits
	.align	128
        .global         matmul_kernel
        .type           matmul_kernel,@function
        .size           matmul_kernel,(.L_x_3 - matmul_kernel)
        .other          matmul_kernel,@"STO_CUDA_ENTRY STV_DEFAULT"
matmul_kernel:
.text.matmul_kernel:
[----:B------:R-:W0:Y:S08]  /*0000*/  LDC R1, c[0x0][0x37c] ;  /* 0x0000df00ff017b82 */ /* 0x000e300000000800 */
[----:B------:R-:W1:Y:S01]  /*0010*/  LDC.64 R2, c[0x0][0x398] ;  /* 0x0000e600ff027b82 */ /* 0x000e620000000a00 */
[----:B0-----:R-:W-:Y:S01]  /*0020*/  VIADD R1, R1, 0xffffdaa8 ;  /* 0xffffdaa801017836 */ /* 0x001fe20000000000 */
[----:B------:R-:W0:Y:S01]  /*0030*/  S2R R20, SR_TID.X ;  /* 0x0000000000147919 */ /* 0x000e220000002100 */
[----:B------:R-:W2:Y:S01]  /*0040*/  LDCU UR5, c[0x0][0x3a0] ;  /* 0x00007400ff0577ac */ /* 0x000ea20008000800 */
[----:B------:R-:W-:-:S02]  /*0050*/  CS2R R16, SRZ ;  /* 0x0000000000107805 */ /* 0x000fc4000001ff00 */
[----:B------:R-:W-:Y:S01]  /*0060*/  CS2R R18, SRZ ;  /* 0x0000000000127805 */ /* 0x000fe2000001ff00 */
[----:B------:R3:W-:Y:S01]  /*0070*/  STL [R1], RZ ;  /* 0x000000ff01007387 */ /* 0x0007e20000100800 */
[----:B------:R-:W-:Y:S01]  /*0080*/  CS2R R24, SRZ ;  /* 0x0000000000187805 */ /* 0x000fe2000001ff00 */
[----:B------:R-:W4:Y:S01]  /*0090*/  S2UR UR7, SR_CgaCtaId ;  /* 0x00000000000779c3 */ /* 0x000f220000008800 */
[----:B------:R-:W-:Y:S01]  /*00a0*/  CS2R R26, SRZ ;  /* 0x00000000001a7805 */ /* 0x000fe2000001ff00 */
[----:B------:R3:W-:Y:S01]  /*00b0*/  STL [R1+0x4], RZ ;  /* 0x000004ff01007387 */ /* 0x0007e20000100800 */
[----:B------:R-:W-:Y:S01]  /*00c0*/  UMOV UR6, 0x400 ;  /* 0x0000040000067882 */ /* 0x000fe20000000000 */
[----:B------:R-:W0:Y:S02]  /*00d0*/  LDCU.64 UR10, c[0x0][0x358] ;  /* 0x00006b00ff0a77ac */ /* 0x000e240008000a00 */
[----:B------:R3:W-:Y:S04]  /*00e0*/  STL [R1+0x8], RZ ;  /* 0x000008ff01007387 */ /* 0x0007e80000100800 */
[----:B------:R3:W-:Y:S01]  /*00f0*/  STL [R1+0xc], RZ ;  /* 0x00000cff01007387 */ /* 0x0007e20000100800 */
[----:B--2---:R-:W-:-:S03]  /*0100*/  UIADD3 UR5, UPT, UPT, UR5, 0x1f, URZ ;  /* 0x0000001f05057890 */ /* 0x004fc6000fffe0ff */
[----:B------:R3:W-:Y:S01]  /*0110*/  STL [R1+0x20], RZ ;  /* 0x000020ff01007387 */ /* 0x0007e20000100800 */
[----:B-1----:R-:W-:Y:S01]  /*0120*/  VIADD R0, R3, 0xff ;  /* 0x000000ff03007836 */ /* 0x002fe20000000000 */
[----:B------:R-:W-:Y:S02]  /*0130*/  UISETP.GE.AND UP0, UPT, UR5, 0x20, UPT ;  /* 0x000000200500788c */ /* 0x000fe4000bf06270 */
[----:B------:R3:W-:Y:S02]  /*0140*/  STL [R1+0x24], RZ ;  /* 0x000024ff01007387 */ /* 0x0007e40000100800 */
[----:B------:R-:W-:Y:S02]  /*0150*/  SHF.R.S32.HI R5, RZ, 0x1f, R0 ;  /* 0x0000001fff057819 */ /* 0x000fe40000011400 */
[----:B------:R3:W-:Y:S01]  /*0160*/  STL [R1+0x28], RZ ;  /* 0x000028ff01007387 */ /* 0x0007e20000100800 */
[----:B----4-:R-:W-:Y:S01]  /*0170*/  ULEA UR6, UR7, UR6, 0x18 ;  /* 0x0000000607067291 */ /* 0x010fe2000f8ec0ff */
[----:B------:R-:W-:-:S02]  /*0180*/  LEA.HI R5, R5, R0, RZ, 0x8 ;  /* 0x0000000005057211 */ /* 0x000fc400078f40ff */
[----:B------:R3:W-:Y:S01]  /*0190*/  STL [R1+0x2c], RZ ;  /* 0x00002cff01007387 */ /* 0x0007e20000100800 */
[----:B0-----:R-:W-:Y:S02]  /*01a0*/  LOP3.LUT R21, R20, 0x3f, RZ, 0xc0, !PT ;  /* 0x0000003f14157812 */ /* 0x001fe400078ec0ff */
[----:B------:R-:W-:Y:S01]  /*01b0*/  SHF.R.S32.HI R0, RZ, 0x8, R5 ;  /* 0x00000008ff007819 */ /* 0x000fe20000011405 */
[----:B------:R3:W-:Y:S04]  /*01c0*/  STL [R1+0x10], RZ ;  /* 0x000010ff01007387 */ /* 0x0007e80000100800 */
[----:B------:R-:W-:Y:S01]  /*01d0*/  IMAD.SHL.U32 R0, R0, 0x8, RZ ;  /* 0x0000000800007824 */ /* 0x000fe200078e00ff */
[----:B------:R-:W0:Y:S04]  /*01e0*/  S2R R5, SR_CTAID.X ;  /* 0x0000000000057919 */ /* 0x000e280000002500 */
[-C--:B------:R-:W-:Y:S01]  /*01f0*/  IABS R9, R0.reuse ;  /* 0x0000000000097213 */ /* 0x080fe20000000000 */
[----:B------:R3:W-:Y:S01]  /*0200*/  STL [R1+0x14], RZ ;  /* 0x000014ff01007387 */ /* 0x0007e20000100800 */
[----:B------:R-:W-:-:S02]  /*0210*/  IABS R12, R0 ;  /* 0x00000000000c7213 */ /* 0x000fc40000000000 */
[----:B------:R-:W1:Y:S01]  /*0220*/  I2F.RP R4, R9 ;  /* 0x0000000900047306 */ /* 0x000e620000209400 */
[----:B------:R3:W-:Y:S04]  /*0230*/  STL [R1+0x18], RZ ;  /* 0x000018ff01007387 */ /* 0x0007e80000100800 */
[----:B------:R3:W-:Y:S04]  /*0240*/  STL [R1+0x1c], RZ ;  /* 0x00001cff01007387 */ /* 0x0007e80000100800 */
[----:B------:R3:W-:Y:S04]  /*0250*/  STL [R1+0x30], RZ ;  /* 0x000030ff01007387 */ /* 0x0007e80000100800 */
[----:B------:R3:W-:Y:S01]  /*0260*/  STL [R1+0x34], RZ ;  /* 0x000034ff01007387 */ /* 0x0007e20000100800 */
[----:B-1----:R-:W1:Y:S03]  /*0270*/  MUFU.RCP R4, R4 ;  /* 0x0000000400047308 */ /* 0x002e660000001000 */
[----:B------:R3:W-:Y:S04]  /*0280*/  STL [R1+0x38], RZ ;  /* 0x000038ff01007387 */ /* 0x0007e80000100800 */
[----:B------:R3:W-:Y:S01]  /*0290*/  STL [R1+0x3c], RZ ;  /* 0x00003cff01007387 */ /* 0x0007e20000100800 */
[----:B0-----:R-:W-:-:S03]  /*02a0*/  IABS R10, R5 ;  /* 0x00000005000a7213 */ /* 0x001fc60000000000 */
[----:B------:R3:W-:Y:S04]  /*02b0*/  STL [R1+0x40], RZ ;  /* 0x000040ff01007387 */ /* 0x0007e80000100800 */
[----:B------:R3:W-:Y:S01]  /*02c0*/  STL [R1+0x44], RZ ;  /* 0x000044ff01007387 */ /* 0x0007e20000100800 */
[----:B-1----:R-:W-:-:S03]  /*02d0*/  VIADD R6, R4, 0xffffffe ;  /* 0x0ffffffe04067836 */ /* 0x002fc60000000000 */
[----:B------:R3:W-:Y:S01]  /*02e0*/  STL [R1+0x48], RZ ;  /* 0x000048ff01007387 */ /* 0x0007e20000100800 */
[----:B------:R-:W-:Y:S01]  /*02f0*/  IMAD.MOV R4, RZ, RZ, -R12 ;  /* 0x000000ffff047224 */ /* 0x000fe200078e0a0c */
[----:B------:R0:W1:Y:S02]  /*0300*/  F2I.FTZ.U32.TRUNC.NTZ R7, R6 ;  /* 0x0000000600077305 */ /* 0x000064000021f000 */
[----:B------:R3:W-:Y:S04]  /*0310*/  STL [R1+0x4c], RZ ;  /* 0x00004cff01007387 */ /* 0x0007e80000100800 */
[----:B------:R3:W-:Y:S01]  /*0320*/  STL [R1+0x60], RZ ;  /* 0x000060ff01007387 */ /* 0x0007e20000100800 */
[----:B0-----:R-:W-:-:S03]  /*0330*/  IMAD.MOV.U32 R6, RZ, RZ, RZ ;  /* 0x000000ffff067224 */ /* 0x001fc600078e00ff */
[----:B------:R3:W-:Y:S04]  /*0340*/  STL [R1+0x64], RZ ;  /* 0x000064ff01007387 */ /* 0x0007e80000100800 */
[----:B------:R3:W-:Y:S01]  /*0350*/  STL [R1+0x68], RZ ;  /* 0x000068ff01007387 */ /* 0x0007e20000100800 */
[----:B-1----:R-:W-:-:S03]  /*0360*/  IMAD.MOV R8, RZ, RZ, -R7 ;  /* 0x000000ffff087224 */ /* 0x002fc600078e0a07 */
[----:B------:R3:W-:Y:S01]  /*0370*/  STL [R1+0x6c], RZ ;  /* 0x00006cff01007387 */ /* 0x0007e20000100800 */
[----:B------:R-:W-:Y:S02]  /*0380*/  IMAD R11, R8, R9, RZ ;  /* 0x00000009080b7224 */ /* 0x000fe400078e02ff */
[----:B------:R-:W-:Y:S01]  /*0390*/  IMAD.MOV.U32 R8, RZ, RZ, R10 ;  /* 0x000000ffff087224 */ /* 0x000fe200078e000a */
[----:B------:R3:W-:Y:S01]  /*03a0*/  STL [R1+0x50], RZ ;  /* 0x000050ff01007387 */ /* 0x0007e20000100800 */
[----:B------:R-:W-:-:S03]  /*03b0*/  IMAD.HI.U32 R7, R7, R11, R6 ;  /* 0x0000000b07077227 */ /* 0x000fc600078e0006 */
[----:B------:R3:W-:Y:S03]  /*03c0*/  STL [R1+0x54], RZ ;  /* 0x000054ff01007387 */ /* 0x0007e60000100800 */
[----:B------:R-:W-:Y:S01]  /*03d0*/  IMAD.HI.U32 R7, R7, R8, RZ ;  /* 0x0000000807077227 */ /* 0x000fe200078e00ff */
[----:B------:R3:W-:Y:S03]  /*03e0*/  STL [R1+0x58], RZ ;  /* 0x000058ff01007387 */ /* 0x0007e60000100800 */
[----:B------:R-:W-:Y:S01]  /*03f0*/  IMAD R4, R7, R4, R8 ;  /* 0x0000000407047224 */ /* 0x000fe200078e0208 */
[----:B------:R3:W-:Y:S04]  /*0400*/  STL [R1+0x5c], RZ ;  /* 0x00005cff01007387 */ /* 0x0007e80000100800 */
[----:B------:R-:W-:Y:S01]  /*0410*/  ISETP.GT.U32.AND P1, PT, R9, R4, PT ;  /* 0x000000040900720c */ /* 0x000fe20003f24070 */
[----:B------:R3:W-:Y:S04]  /*0420*/  STL [R1+0x70], RZ ;  /* 0x000070ff01007387 */ /* 0x0007e80000100800 */
[----:B------:R3:W-:Y:S04]  /*0430*/  STL [R1+0x74], RZ ;  /* 0x000074ff01007387 */ /* 0x0007e80000100800 */
[----:B------:R3:W-:Y:S04]  /*0440*/  STL [R1+0x78], RZ ;  /* 0x000078ff01007387 */ /* 0x0007e80000100800 */
[----:B------:R3:W-:Y:S01]  /*0450*/  STL [R1+0x7c], RZ ;  /* 0x00007cff01007387 */ /* 0x0007e20000100800 */
[----:B------:R-:W-:-:S02]  /*0460*/  @!P1 IMAD.IADD R4, R4, 0x1, -R9 ;  /* 0x0000000104049824 */ /* 0x000fc400078e0a09 */
[----:B------:R-:W-:Y:S01]  /*0470*/  @!P1 VIADD R7, R7, 0x1 ;  /* 0x0000000107079836 */ /* 0x000fe20000000000 */
[----:B------:R3:W-:Y:S01]  /*0480*/  STL [R1+0x80], RZ ;  /* 0x000080ff01007387 */ /* 0x0007e20000100800 */
[----:B------:R-:W-:Y:S02]  /*0490*/  ISETP.NE.AND P1, PT, R0, RZ, PT ;  /* 0x000000ff0000720c */ /* 0x000fe40003f25270 */
[----:B------:R-:W-:Y:S01]  /*04a0*/  ISETP.GE.U32.AND P0, PT, R4, R9, PT ;  /* 0x000000090400720c */ /* 0x000fe20003f06070 */
[----:B------:R3:W-:Y:S01]  /*04b0*/  STL [R1+0x84], RZ ;  /* 0x000084ff01007387 */ /* 0x0007e20000100800 */
[----:B------:R-:W-:-:S03]  /*04c0*/  LOP3.LUT R4, R5, R0, RZ, 0x3c, !PT ;  /* 0x0000000005047212 */ /* 0x000fc600078e3cff */
[----:B------:R3:W-:Y:S01]  /*04d0*/  STL [R1+0x88], RZ ;  /* 0x000088ff01007387 */ /* 0x0007e20000100800 */
[----:B------:R-:W-:Y:S01]  /*04e0*/  ISETP.GE.AND P2, PT, R4, RZ, PT ;  /* 0x000000ff0400720c */ /* 0x000fe20003f46270 */
[----:B------:R-:W-:Y:S02]  /*04f0*/  VIADD R4, R2, 0x7f ;  /* 0x0000007f02047836 */ /* 0x000fe40000000000 */
[----:B------:R3:W-:Y:S04]  /*0500*/  STL [R1+0x8c], RZ ;  /* 0x00008cff01007387 */ /* 0x0007e80000100800 */
[----:B------:R3:W-:Y:S01]  /*0510*/  STL [R1+0xa0], RZ ;  /* 0x0000a0ff01007387 */ /* 0x0007e20000100800 */
[----:B------:R-:W-:-:S03]  /*0520*/  @P0 VIADD R7, R7, 0x1 ;  /* 0x0000000107070836 */ /* 0x000fc60000000000 */
[----:B------:R3:W-:Y:S01]  /*0530*/  STL [R1+0xa4], RZ ;  /* 0x0000a4ff01007387 */ /* 0x0007e20000100800 */
[----:B------:R-:W-:Y:S01]  /*0540*/  IMAD.MOV.U32 R6, RZ, RZ, R7 ;  /* 0x000000ffff067224 */ /* 0x000fe200078e0007 */
[----:B------:R-:W-:Y:S02]  /*0550*/  SHF.R.S32.HI R7, RZ, 0x1f, R4 ;  /* 0x0000001fff077819 */ /* 0x000fe40000011404 */
[----:B------:R3:W-:Y:S01]  /*0560*/  STL [R1+0xa8], RZ ;  /* 0x0000a8ff01007387 */ /* 0x0007e20000100800 */
[----:B------:R-:W-:Y:S01]  /*0570*/  @!P2 IMAD.MOV R6, RZ, RZ, -R6 ;  /* 0x000000ffff06a224 */ /* 0x000fe200078e0a06 */
[----:B------:R-:W-:Y:S02]  /*0580*/  @!P1 LOP3.LUT R6, RZ, R0, RZ, 0x33, !PT ;  /* 0x00000000ff069212 */ /* 0x000fe400078e33ff */
[----:B------:R3:W-:Y:S01]  /*0590*/  STL [R1+0xac], RZ ;  /* 0x0000acff01007387 */ /* 0x0007e20000100800 */
[----:B------:R-:W-:Y:S02]  /*05a0*/  LEA.HI R7, R7, R4, RZ, 0x7 ;  /* 0x0000000407077211 */ /* 0x000fe400078f38ff */
[----:B------:R-:W-:Y:S01]  /*05b0*/  IMAD.SHL.U32 R4, R6, 0x8, RZ ;  /* 0x0000000806047824 */ /* 0x000fe200078e00ff */
[----:B------:R3:W-:Y:S01]  /*05c0*/  STL [R1+0x90], RZ ;  /* 0x000090ff01007387 */ /* 0x0007e20000100800 */
[----:B------:R-:W-:-:S03]  /*05d0*/  IMAD.MOV R6, RZ, RZ, -R6 ;  /* 0x000000ffff067224 */ /* 0x000fc600078e0a06 */
[----:B------:R3:W-:Y:S01]  /*05e0*/  STL [R1+0x94], RZ ;  /* 0x000094ff01007387 */ /* 0x0007e20000100800 */
[----:B------:R-:W-:Y:S01]  /*05f0*/  LEA.HI.SX32 R7, R7, -R4, 0x19 ;  /* 0x8000000407077211 */ /* 0x000fe200078fcaff */
[----:B------:R-:W-:Y:S02]  /*0600*/  IMAD R15, R0, R6, R5 ;  /* 0x00000006000f7224 */ /* 0x000fe400078e0205 */
[----:B------:R3:W-:Y:S01]  /*0610*/  STL [R1+0x98], RZ ;  /* 0x000098ff01007387 */ /* 0x0007e20000100800 */
[----:B------:R-:W-:Y:S01]  /*0620*/  VIMNMX R8, PT, PT, R7, 0x8, PT ;  /* 0x0000000807087848 */ /* 0x000fe20003fe0100 */
[----:B------:R-:W-:Y:S01]  /*0630*/  IMAD.MOV.U32 R6, RZ, RZ, RZ ;  /* 0x000000ffff067224 */ /* 0x000fe200078e00ff */
[----:B------:R-:W-:Y:S01]  /*0640*/  IABS R13, R15 ;  /* 0x0000000f000d7213 */ /* 0x000fe20000000000 */
[----:B------:R3:W-:Y:S01]  /*0650*/  STL [R1+0x9c], RZ ;  /* 0x00009cff01007387 */ /* 0x0007e20000100800 */
[----:B------:R-:W-:-:S03]  /*0660*/  IABS R11, R8 ;  /* 0x00000008000b7213 */ /* 0x000fc60000000000 */
[----:B------:R3:W-:Y:S01]  /*0670*/  STL [R1+0xb0], RZ ;  /* 0x0000b0ff01007387 */ /* 0x0007e20000100800 */
[----:B------:R-:W0:Y:S03]  /*0680*/  I2F.RP R9, R11 ;  /* 0x0000000b00097306 */ /* 0x000e260000209400 */
[----:B------:R3:W-:Y:S04]  /*0690*/  STL [R1+0xb4], RZ ;  /* 0x0000b4ff01007387 */ /* 0x0007e80000100800 */
[----:B------:R3:W-:Y:S04]  /*06a0*/  STL [R1+0xb8], RZ ;  /* 0x0000b8ff01007387 */ /* 0x0007e80000100800 */
[----:B------:R3:W-:Y:S04]  /*06b0*/  STL [R1+0xbc], RZ ;  /* 0x0000bcff01007387 */ /* 0x0007e80000100800 */
[----:B------:R3:W-:Y:S01]  /*06c0*/  STL [R1+0xc0], RZ ;  /* 0x0000c0ff01007387 */ /* 0x0007e20000100800 */
[----:B0-----:R-:W0:Y:S03]  /*06d0*/  MUFU.RCP R9, R9 ;  /* 0x0000000900097308 */ /* 0x001e260000001000 */
[----:B------:R3:W-:Y:S04]  /*06e0*/  STL [R1+0xc4], RZ ;  /* 0x0000c4ff01007387 */ /* 0x0007e80000100800 */
[----:B------:R3:W-:Y:S04]  /*06f0*/  STL [R1+0xc8], RZ ;  /* 0x0000c8ff01007387 */ /* 0x0007e80000100800 */
[----:B------:R3:W-:Y:S04]  /*0700*/  STL [R1+0xcc], RZ ;  /* 0x0000ccff01007387 */ /* 0x0007e80000100800 */
[----:B------:R3:W-:Y:S01]  /*0710*/  STL [R1+0xe0], RZ ;  /* 0x0000e0ff01007387 */ /* 0x0007e20000100800 */
[----:B0-----:R-:W-:-:S03]  /*0720*/  VIADD R7, R9, 0xffffffe ;  /* 0x0ffffffe09077836 */ /* 0x001fc60000000000 */
[----:B------:R3:W-:Y:S04]  /*0730*/  STL [R1+0xe4], RZ ;  /* 0x0000e4ff01007387 */ /* 0x0007e80000100800 */
[----:B------:R3:W-:Y:S01]  /*0740*/  STL [R1+0xe8], RZ ;  /* 0x0000e8ff01007387 */ /* 0x0007e20000100800 */
[----:B------:R-:W0:Y:S03]  /*0750*/  F2I.FTZ.U32.TRUNC.NTZ R7, R7 ;  /* 0x0000000700077305 */ /* 0x000e26000021f000 */
[----:B------:R3:W-:Y:S04]  /*0760*/  STL [R1+0xec], RZ ;  /* 0x0000ecff01007387 */ /* 0x0007e80000100800 */
[----:B------:R3:W-:Y:S04]  /*0770*/  STL [R1+0xd0], RZ ;  /* 0x0000d0ff01007387 */ /* 0x0007e80000100800 */
[----:B------:R3:W-:Y:S04]  /*0780*/  STL [R1+0xd4], RZ ;  /* 0x0000d4ff01007387 */ /* 0x0007e80000100800 */
[----:B------:R3:W-:Y:S01]  /*0790*/  STL [R1+0xd8], RZ ;  /* 0x0000d8ff01007387 */ /* 0x0007e20000100800 */
[----:B0-----:R-:W-:-:S03]  /*07a0*/  IMAD.MOV R10, RZ, RZ, -R7 ;  /* 0x000000ffff0a7224 */ /* 0x001fc600078e0a07 */
[----:B------:R3:W-:Y:S01]  /*07b0*/  STL [R1+0xdc], RZ ;  /* 0x0000dcff01007387 */ /* 0x0007e20000100800 */
[----:B------:R-:W-:-:S03]  /*07c0*/  IMAD.MOV.U32 R0, RZ, RZ, R10 ;  /* 0x000000ffff007224 */ /* 0x000fc600078e000a */
[----:B------:R3:W-:Y:S01]  /*07d0*/  STL [R1+0xf0], RZ ;  /* 0x0000f0ff01007387 */ /* 0x0007e20000100800 */
[----:B------:R-:W-:Y:S01]  /*07e0*/  IMAD R5, R0, R11, RZ ;  /* 0x0000000b00057224 */ /* 0x000fe200078e02ff */
[----:B------:R-:W-:Y:S02]  /*07f0*/  IABS R0, R8 ;  /* 0x0000000800007213 */ /* 0x000fe40000000000 */
[----:B------:R3:W-:Y:S01]  /*0800*/  STL [R1+0xf4], RZ ;  /* 0x0000f4ff01007387 */ /* 0x0007e20000100800 */
[----:B------:R-:W-:-:S03]  /*0810*/  IMAD.HI.U32 R6, R7, R5, R6 ;  /* 0x0000000507067227 */ /* 0x000fc600078e0006 */
[----:B------:R3:W-:Y:S01]  /*0820*/  STL [R1+0xf8], RZ ;  /* 0x0000f8ff01007387 */ /* 0x0007e20000100800 */
[----:B------:R-:W-:Y:S02]  /*0830*/  IMAD.MOV R0, RZ, RZ, -R0 ;  /* 0x000000ffff007224 */ /* 0x000fe400078e0a00 */
[----:B------:R-:W-:Y:S01]  /*0840*/  IMAD.HI.U32 R28, R6, R13, RZ ;  /* 0x0000000d061c7227 */ /* 0x000fe200078e00ff */
[----:B------:R3:W-:Y:S01]  /*0850*/  STL [R1+0xfc], RZ ;  /* 0x0000fcff01007387 */ /* 0x0007e20000100800 */
[----:B------:R-:W-:Y:S02]  /*0860*/  CS2R R6, SRZ ;  /* 0x0000000000067805 */ /* 0x000fe4000001ff00 */
[----:B------:R-:W-:Y:S01]  /*0870*/  IMAD R0, R28, R0, R13 ;  /* 0x000000001c007224 */ /* 0x000fe200078e020d */
[----:B------:R3:W-:Y:S01]  /*0880*/  STL [R1+0x100], RZ ;  /* 0x000100ff01007387 */ /* 0x0007e20000100800 */
[----:B------:R-:W-:-:S03]  /*0890*/  CS2R R12, SRZ ;  /* 0x00000000000c7805 */ /* 0x000fc6000001ff00 */
[----:B------:R3:W-:Y:S01]  /*08a0*/  STL [R1+0x104], RZ ;  /* 0x000104ff01007387 */ /* 0x0007e20000100800 */
[----:B------:R-:W-:-:S03]  /*08b0*/  ISETP.GT.U32.AND P1, PT, R11, R0, PT ;  /* 0x000000000b00720c */ /* 0x000fc60003f24070 */
[----:B------:R3:W-:Y:S04]  /*08c0*/  STL [R1+0x108], RZ ;  /* 0x000108ff01007387 */ /* 0x0007e80000100800 */
[----:B------:R3:W-:Y:S04]  /*08d0*/  STL [R1+0x10c], RZ ;  /* 0x00010cff01007387 */ /* 0x0007e80000100800 */
[----:B------:R3:W-:Y:S02]  /*08e0*/  STL [R1+0x120], RZ ;  /* 0x000120ff01007387 */ /* 0x0007e40000100800 */
[----:B------:R-:W-:-:S02]  /*08f0*/  @!P1 IMAD.IADD R0, R0, 0x1, -R11 ;  /* 0x0000000100009824 */ /* 0x000fc400078e0a0b */
[----:B------:R3:W-:Y:S01]  /*0900*/  STL [R1+0x124], RZ ;  /* 0x000124ff01007387 */ /* 0x0007e20000100800 */
[----:B------:R-:W-:Y:S01]  /*0910*/  @!P1 VIADD R28, R28, 0x1 ;  /* 0x000000011c1c9836 */ /* 0x000fe20000000000 */
[----:B------:R-:W-:Y:S02]  /*0920*/  ISETP.NE.AND P1, PT, R8, RZ, PT ;  /* 0x000000ff0800720c */ /* 0x000fe40003f25270 */
[----:B------:R3:W-:Y:S01]  /*0930*/  STL [R1+0x128], RZ ;  /* 0x000128ff01007387 */ /* 0x0007e20000100800 */
[----:B------:R-:W-:Y:S02]  /*0940*/  ISETP.GE.U32.AND P0, PT, R0, R11, PT ;  /* 0x0000000b0000720c */ /* 0x000fe40003f06070 */
[----:B------:R-:W-:Y:S02]  /*0950*/  CS2R R10, SRZ ;  /* 0x00000000000a7805 */ /* 0x000fe4000001ff00 */
[----:B------:R-:W-:Y:S01]  /*0960*/  LOP3.LUT R0, R15, R8, RZ, 0x3c, !PT ;  /* 0x000000080f007212 */ /* 0x000fe200078e3cff */
[----:B------:R3:W-:Y:S03]  /*0970*/  STL [R1+0x12c], RZ ;  /* 0x00012cff01007387 */ /* 0x0007e60000100800 */
[----:B------:R-:W-:Y:S01]  /*0980*/  ISETP.GE.AND P2, PT, R0, RZ, PT ;  /* 0x000000ff0000720c */ /* 0x000fe20003f46270 */
[----:B------:R3:W-:Y:S01]  /*0990*/  STL [R1+0x110], RZ ;  /* 0x000110ff01007387 */ /* 0x0007e20000100800 */
[----:B------:R-:W-:-:S03]  /*09a0*/  LOP3.LUT R0, R20, 0x20, RZ, 0xc0, !PT ;  /* 0x0000002014007812 */ /* 0x000fc600078ec0ff */
[----:B------:R3:W-:Y:S01]  /*09b0*/  STL [R1+0x114], RZ ;  /* 0x000114ff01007387 */ /* 0x0007e20000100800 */
[----:B------:R-:W-:Y:S01]  /*09c0*/  R2UR UR4, R0 ;  /* 0x00000000000472ca */ /* 0x000fe200000e0000 */
[----:B------:R-:W-:Y:S02]  /*09d0*/  @P0 VIADD R28, R28, 0x1 ;  /* 0x000000011c1c0836 */ /* 0x000fe40000000000 */
[----:B------:R3:W-:Y:S04]  /*09e0*/  STL [R1+0x118], RZ ;  /* 0x000118ff01007387 */ /* 0x0007e80000100800 */
[----:B------:R3:W-:Y:S01]  /*09f0*/  STL [R1+0x11c], RZ ;  /* 0x00011cff01007387 */ /* 0x0007e20000100800 */
[----:B------:R-:W-:Y:S01]  /*0a00*/  @!P2 IMAD.MOV R28, RZ, RZ, -R28 ;  /* 0x000000ffff1ca224 */ /* 0x000fe200078e0a1c */
[----:B------:R-:W-:-:S02]  /*0a10*/  @!P1 LOP3.LUT R28, RZ, R8, RZ, 0x33, !PT ;  /* 0x00000008ff1c9212 */ /* 0x000fc400078e33ff */
[----:B------:R3:W-:Y:S03]  /*0a20*/  STL [R1+0x140], RZ ;  /* 0x000140ff01007387 */ /* 0x0007e60000100800 */
[----:B------:R-:W-:Y:S01]  /*0a30*/  IMAD.MOV R5, RZ, RZ, -R28 ;  /* 0x000000ffff057224 */ /* 0x000fe200078e0a1c */
[----:B------:R3:W-:Y:S01]  /*0a40*/  STL [R1+0x144], RZ ;  /* 0x000144ff01007387 */ /* 0x0007e20000100800 */
[----:B------:R-:W-:Y:S02]  /*0a50*/  IMAD.SHL.U32 R28, R28, 0x100, RZ ;  /* 0x000001001c1c7824 */ /* 0x000fe400078e00ff */
[----:B------:R-:W-:Y:S01]  /*0a60*/  IMAD R5, R8, R5, R15 ;  /* 0x0000000508057224 */ /* 0x000fe200078e020f */
[----:B------:R3:W-:Y:S01]  /*0a70*/  STL [R1+0x148], RZ ;  /* 0x000148ff01007387 */ /* 0x0007e20000100800 */
[----:B------:R-:W-:Y:S02]  /*0a80*/  CS2R R14, SRZ ;  /* 0x00000000000e7805 */ /* 0x000fe4000001ff00 */
[----:B------:R-:W-:Y:S01]  /*0a90*/  CS2R R8, SRZ ;  /* 0x0000000000087805 */ /* 0x000fe2000001ff00 */
[----:B------:R-:W-:Y:S01]  /*0aa0*/  IMAD.IADD R0, R4, 0x1, R5 ;  /* 0x0000000104007824 */ /* 0x000fe200078e0205 */
[----:B------:R3:W-:Y:S01]  /*0ab0*/  STL [R1+0x14c], RZ ;  /* 0x00014cff01007387 */ /* 0x0007e20000100800 */
[----:B------:R-:W-:-:S02]  /*0ac0*/  CS2R R4, SRZ ;  /* 0x0000000000047805 */ /* 0x000fc4000001ff00 */
[----:B------:R-:W-:Y:S01]  /*0ad0*/  IMAD R22, R0, 0x80, R21 ;  /* 0x0000008000167824 */ /* 0x000fe200078e0215 */
[----:B------:R3:W-:Y:S03]  /*0ae0*/  STL [R1+0x1b0], RZ ;  /* 0x0001b0ff01007387 */ /* 0x0007e60000100800 */
[----:B------:R-:W-:Y:S01]  /*0af0*/  VIADD R23, R22, 0x40 ;  /* 0x0000004016177836 */ /* 0x000fe20000000000 */
[----:B------:R3:W-:Y:S04]  /*0b00*/  STL [R1+0x1b4], RZ ;  /* 0x0001b4ff01007387 */ /* 0x0007e80000100800 */
        /* <DEDUP_REMOVED lines=139> */
[----:B------:R3:W-:Y:S04]  /*13c0*/  STL [R1+0xc80], R22 ;  /* 0x000c801601007387 */ /* 0x0007e80000100800 */
        /* <DEDUP_REMOVED lines=15> */
[----:B------:R3:W-:Y:S01]  /*14c0*/  STL [R1+0xc84], R23 ;  /* 0x000c841701007387 */ /* 0x0007e20000100800 */
[----:B------:R-:W-:Y:S05]  /*14d0*/  BRA.U !UP0, `(.L_x_0) ;  /* 0x000002f508147547 */ /* 0x000fea000b800000 */
[----:B------:R-:W-:Y:S01]  /*14e0*/  IABS R6, R2 ;  /* 0x0000000200067213 */ /* 0x000fe20000000000 */
[----:B------:R-:W-:Y:S01]  /*14f0*/  IMAD.SHL.U32 R11, R20, 0x8, RZ ;  /* 0x00000008140b7824 */ /* 0x000fe200078e00ff */
[----:B------:R-:W-:Y:S01]  /*1500*/  IABS R0, R3 ;  /* 0x0000000300007213 */ /* 0x000fe20000000000 */
[----:B------:R0:W-:Y:S01]  /*1510*/  STL [R1+0x1408], R3 ;  /* 0x0014080301007387 */ /* 0x0001e20000100800 */
[----:B------:R-:W1:Y:S01]  /*1520*/  I2F.RP R10, R6 ;  /* 0x00000006000a7306 */ /* 0x000e620000209400 */
[----:B------:R-:W-:Y:S01]  /*1530*/  IMAD.U32 R21, RZ, RZ, UR4 ;  /* 0x00000004ff157e24 */ /* 0x000fe2000f8e00ff */
[----:B------:R-:W-:Y:S01]  /*1540*/  LOP3.LUT R12, R11, 0x30, RZ, 0xc0, !PT ;  /* 0x000000300b0c7812 */ /* 0x000fe200078ec0ff */
[----:B------:R-:W2:Y:S01]  /*1550*/  LDCU UR7, c[0x0][0x3ac] ;  /* 0x00007580ff0777ac */ /* 0x000ea20008000800 */
[----:B------:R-:W-:Y:S02]  /*1560*/  IABS R11, R23 ;  /* 0x00000017000b7213 */ /* 0x000fe40000000000 */
[----:B------:R-:W-:Y:S01]  /*1570*/  LEA.HI R21, R21, R28, RZ, 0x1b ;  /* 0x0000001c15157211 */ /* 0x000fe200078fd8ff */
[----:B------:R-:W4:Y:S01]  /*1580*/  LDCU.64 UR8, c[0x0][0x388] ;  /* 0x00007100ff0877ac */ /* 0x000f220008000a00 */
[----:B------:R-:W3:Y:S01]  /*1590*/  I2F.RP R7, R0 ;  /* 0x0000000000077306 */ /* 0x000ee20000209400 */
[----:B------:R-:W-:-:S02]  /*15a0*/  ISETP.GE.AND P6, PT, R22, RZ, PT ;  /* 0x000000ff1600720c */ /* 0x000fc40003fc6270 */
[----:B------:R-:W-:Y:S01]  /*15b0*/  IABS R19, R21 ;  /* 0x0000001500137213 */ /* 0x000fe20000000000 */
[----:B------:R-:W-:Y:S01]  /*15c0*/  VIADD R14, R21, 0xfc ;  /* 0x000000fc150e7836 */ /* 0x000fe20000000000 */
[----:B------:R-:W-:Y:S01]  /*15d0*/  ISETP.GE.AND P3, PT, R23, RZ, PT ;  /* 0x000000ff1700720c */ /* 0x000fe20003f66270 */
[C---:B------:R-:W-:Y:S01]  /*15e0*/  VIADD R18, R21.reuse, 0xe8 ;  /* 0x000000e815127836 */ /* 0x040fe20000000000 */
[----:B------:R-:W0:Y:S01]  /*15f0*/  LDCU UR13, c[0x0][0x3a4] ;  /* 0x00007480ff0d77ac */ /* 0x000e220008000800 */
[----:B-1----:R-:W1:Y:S01]  /*1600*/  MUFU.RCP R10, R10 ;  /* 0x0000000a000a7308 */ /* 0x002e620000001000 */
[----:B------:R-:W-:Y:S01]  /*1610*/  ISETP.GE.AND P5, PT, R14, RZ, PT ;  /* 0x000000ff0e00720c */ /* 0x000fe20003fa6270 */
[----:B------:R-:W-:Y:S01]  /*1620*/  VIADD R16, R21, 0xe4 ;  /* 0x000000e415107836 */ /* 0x000fe20000000000 */
[----:B------:R-:W0:Y:S01]  /*1630*/  LDCU.64 UR14, c[0x0][0x380] ;  /* 0x00007000ff0e77ac */ /* 0x000e220008000a00 */
[----:B------:R-:W0:Y:S04]  /*1640*/  LDCU UR12, c[0x0][0x3b0] ;  /* 0x00007600ff0c77ac */ /* 0x000e280008000800 */
[----:B---3--:R-:W3:Y:S01]  /*1650*/  MUFU.RCP R7, R7 ;  /* 0x0000000700077308 */ /* 0x008ee20000001000 */
[----:B-1----:R-:W-:-:S07]  /*1660*/  VIADD R8, R10, 0xffffffe ;  /* 0x0ffffffe0a087836 */ /* 0x002fce0000000000 */
[----:B------:R1:W0:Y:S01]  /*1670*/  F2I.FTZ.U32.TRUNC.NTZ R9, R8 ;  /* 0x0000000800097305 */ /* 0x000222000021f000 */
[----:B---3--:R-:W-:-:S07]  /*1680*/  VIADD R4, R7, 0xffffffe ;  /* 0x0ffffffe07047836 */ /* 0x008fce0000000000 */
[----:B------:R3:W2:Y:S01]  /*1690*/  F2I.FTZ.U32.TRUNC.NTZ R5, R4 ;  /* 0x0000000400057305 */ /* 0x0006a2000021f000 */
[----:B-1----:R-:W-:Y:S02]  /*16a0*/  IMAD.MOV.U32 R8, RZ, RZ, RZ ;  /* 0x000000ffff087224 */ /* 0x002fe400078e00ff */
[----:B0-----:R-:W-:-:S04]  /*16b0*/  IMAD.MOV R13, RZ, RZ, -R9 ;  /* 0x000000ffff0d7224 */ /* 0x001fc800078e0a09 */
[----:B------:R-:W-:-:S04]  /*16c0*/  IMAD R13, R13, R6, RZ ;  /* 0x000000060d0d7224 */ /* 0x000fc800078e02ff */
[----:B------:R-:W-:Y:S01]  /*16d0*/  IMAD.HI.U32 R10, R9, R13, R8 ;  /* 0x0000000d090a7227 */ /* 0x000fe200078e0008 */
[C---:B------:R-:W-:Y:S02]  /*16e0*/  LOP3.LUT R9, R20.reuse, 0x7, RZ, 0xc0, !PT ;  /* 0x0000000714097812 */ /* 0x040fe400078ec0ff */
[----:B------:R-:W-:Y:S01]  /*16f0*/  IABS R13, R22 ;  /* 0x00000016000d7213 */ /* 0x000fe20000000000 */
[C---:B------:R-:W-:Y:S02]  /*1700*/  IMAD.SHL.U32 R8, R20.reuse, 0x2, RZ ;  /* 0x0000000214087824 */ /* 0x040fe400078e00ff */
[C---:B------:R-:W-:Y:S02]  /*1710*/  IMAD R29, R9.reuse, 0x40, R12 ;  /* 0x00000040091d7824 */ /* 0x040fe400078e020c */
[----:B------:R-:W-:Y:S02]  /*1720*/  IMAD R7, R9, 0x110, RZ ;  /* 0x0000011009077824 */ /* 0x000fe400078e02ff */
[----:B------:R-:W-:Y:S01]  /*1730*/  IMAD.MOV.U32 R9, RZ, RZ, R11 ;  /* 0x000000ffff097224 */ /* 0x000fe200078e000b */
[--C-:B------:R-:W-:Y:S01]  /*1740*/  LOP3.LUT R29, R29, 0x30, R8.reuse, 0x78, !PT ;  /* 0x000000301d1d7812 */ /* 0x100fe200078e7808 */
[----:B------:R-:W-:Y:S01]  /*1750*/  IMAD.SHL.U32 R20, R20, 0x80, RZ ;  /* 0x0000008014147824 */ /* 0x000fe200078e00ff */
[----:B------:R-:W-:Y:S01]  /*1760*/  LOP3.LUT R7, R7, 0x10, R8, 0x78, !PT ;  /* 0x0000001007077812 */ /* 0x000fe200078e7808 */
[----:B---3--:R-:W-:-:S03]  /*1770*/  IMAD.HI.U32 R4, R10, R9, RZ ;  /* 0x000000090a047227 */ /* 0x008fc600078e00ff */
[----:B------:R-:W-:Y:S01]  /*1780*/  LOP3.LUT R3, R7, 0x800, R20, 0xf8, !PT ;  /* 0x0000080007037812 */ /* 0x000fe200078ef814 */
[----:B--2---:R-:W-:Y:S02]  /*1790*/  IMAD.MOV R11, RZ, RZ, -R5 ;  /* 0x000000ffff0b7224 */ /* 0x004fe400078e0a05 */
[----:B------:R-:W-:Y:S02]  /*17a0*/  IMAD.HI.U32 R10, R10, R13, RZ ;  /* 0x0000000d0a0a7227 */ /* 0x000fe400078e00ff */
[----:B------:R-:W-:Y:S02]  /*17b0*/  STL [R1+0xc90], R3 ;  /* 0x000c900301007387 */ /* 0x000fe40000100800 */
[----:B------:R-:W-:Y:S02]  /*17c0*/  IMAD R7, R11, R0, RZ ;  /* 0x000000000b077224 */ /* 0x000fe400078e02ff */
[----:B------:R-:W-:Y:S01]  /*17d0*/  IMAD.MOV R10, RZ, RZ, -R10 ;  /* 0x000000ffff0a7224 */ /* 0x000fe200078e0a0a */
[----:B------:R0:W-:Y:S01]  /*17e0*/  STL.64 [R1+0x12c0], R28 ;  /* 0x0012c01c01007387 */ /* 0x0001e20000100a00 */
[----:B------:R-:W-:-:S02]  /*17f0*/  IMAD.MOV R11, RZ, RZ, -R4 ;  /* 0x000000ffff0b7224 */ /* 0x000fc400078e0a04 */
[----:B------:R-:W-:Y:S02]  /*1800*/  IMAD.MOV.U32 R4, RZ, RZ, RZ ;  /* 0x000000ffff047224 */ /* 0x000fe400078e00ff */
[C---:B------:R-:W-:Y:S02]  /*1810*/  IMAD R13, R6.reuse, R10, R13 ;  /* 0x0000000a060d7224 */ /* 0x040fe400078e020d */
[C---:B------:R-:W-:Y:S02]  /*1820*/  IMAD R9, R6.reuse, R11, R9 ;  /* 0x0000000b06097224 */ /* 0x040fe400078e0209 */
[----:B------:R-:W-:Y:S01]  /*1830*/  IMAD.HI.U32 R20, R5, R7, R4 ;  /* 0x0000000705147227 */ /* 0x000fe200078e0004 */
[C---:B------:R-:W-:Y:S02]  /*1840*/  ISETP.GT.U32.AND P1, PT, R6.reuse, R13, PT ;  /* 0x0000000d0600720c */ /* 0x040fe40003f24070 */
[----:B------:R-:W-:Y:S01]  /*1850*/  ISETP.GT.U32.AND P0, PT, R6, R9, PT ;  /* 0x000000090600720c */ /* 0x000fe20003f04070 */
[----:B------:R-:W-:Y:S01]  /*1860*/  VIADD R4, R21, 0xfa ;  /* 0x000000fa15047836 */ /* 0x000fe20000000000 */
[----:B------:R-:W-:Y:S01]  /*1870*/  IABS R7, R14 ;  /* 0x0000000e00077213 */ /* 0x000fe20000000000 */
[----:B------:R-:W-:-:S03]  /*1880*/  IMAD.HI.U32 R10, R20, R19, RZ ;  /* 0x00000013140a7227 */ /* 0x000fc600078e00ff */
[----:B------:R-:W-:Y:S01]  /*1890*/  IABS R5, R4 ;  /* 0x0000000400057213 */ /* 0x000fe20000000000 */
[----:B------:R-:W-:Y:S02]  /*18a0*/  IMAD.MOV R15, RZ, RZ, -R10 ;  /* 0x000000ffff0f7224 */ /* 0x000fe400078e0a0a */
[----:B------:R-:W-:Y:S02]  /*18b0*/  VIADD R12, R21, 0xfe ;  /* 0x000000fe150c7836 */ /* 0x000fe40000000000 */
[--C-:B------:R-:W-:Y:S02]  /*18c0*/  @!P1 IMAD.IADD R13, R13, 0x1, -R6.reuse ;  /* 0x000000010d0d9824 */ /* 0x100fe400078e0a06 */
[----:B------:R-:W-:Y:S01]  /*18d0*/  IMAD R19, R0, R15, R19 ;  /* 0x0000000f00137224 */ /* 0x000fe200078e0213 */
[----:B------:R-:W-:Y:S01]  /*18e0*/  IABS R11, R12 ;  /* 0x0000000c000b7213 */ /* 0x000fe20000000000 */
[----:B------:R-:W-:Y:S01]  /*18f0*/  @!P0 IMAD.IADD R9, R9, 0x1, -R6 ;  /* 0x0000000109098824 */ /* 0x000fe200078e0a06 */
[----:B------:R-:W-:Y:S01]  /*1900*/  ISETP.GT.U32.AND P2, PT, R6, R13, PT ;  /* 0x0000000d0600720c */ /* 0x000fe20003f44070 */
[----:B------:R-:W-:Y:S01]  /*1910*/  IMAD.HI.U32 R10, R20, R7, RZ ;  /* 0x00000007140a7227 */ /* 0x000fe200078e00ff */
[----:B------:R-:W-:-:S02]  /*1920*/  ISETP.GT.U32.AND P0, PT, R0, R19, PT ;  /* 0x000000130000720c */ /* 0x000fc40003f04070 */
[----:B------:R-:W-:Y:S01]  /*1930*/  ISETP.GT.U32.AND P1, PT, R6, R9, PT ;  /* 0x000000090600720c */ /* 0x000fe20003f24070 */
[----:B------:R-:W-:Y:S01]  /*1940*/  IMAD.HI.U32 R8, R20, R11, RZ ;  /* 0x0000000b14087227 */ /* 0x000fe200078e00ff */
[----:B------:R-:W-:-:S03]  /*1950*/  ISETP.GE.AND P4, PT, R12, RZ, PT ;  /* 0x000000ff0c00720c */ /* 0x000fc60003f86270 */
[----:B------:R-:W-:-:S04]  /*1960*/  IMAD.HI.U32 R12, R20, R5, RZ ;  /* 0x00000005140c7227 */ /* 0x000fc800078e00ff */
[----:B------:R-:W-:Y:S02]  /*1970*/  IMAD.MOV R12, RZ, RZ, -R12 ;  /* 0x000000ffff0c7224 */ /* 0x000fe400078e0a0c */
[----:B------:R-:W-:Y:S02]  /*1980*/  IMAD.MOV R8, RZ, RZ, -R8 ;  /* 0x000000ffff087224 */ /* 0x000fe400078e0a08 */
[----:B------:R-:W-:Y:S02]  /*1990*/  IMAD R5, R0, R12, R5 ;  /* 0x0000000c00057224 */ /* 0x000fe400078e0205 */
[----:B------:R-:W-:Y:S01]  /*19a0*/  @!P2 IMAD.IADD R13, R13, 0x1, -R6 ;  /* 0x000000010d0da824 */ /* 0x000fe200078e0a06 */
[----:B------:R-:W-:Y:S01]  /*19b0*/  ISETP.NE.AND P2, PT, R2, RZ, PT ;  /* 0x000000ff0200720c */ /* 0x000fe20003f45270 */
[----:B------:R-:W-:Y:S01]  /*19c0*/  @!P0 IMAD.IADD R19, R19, 0x1, -R0 ;  /* 0x0000000113138824 */ /* 0x000fe200078e0a00 */
[----:B------:R-:W-:Y:S01]  /*19d0*/  LOP3.LUT R2, RZ, R2, RZ, 0x33, !PT ;  /* 0x00000002ff027212 */ /* 0x000fe200078e33ff */
[----:B------:R-:W-:-:S02]  /*19e0*/  @!P1 IMAD.IADD R9, R9, 0x1, -R6 ;  /* 0x0000000109099824 */ /* 0x000fc400078e0a06 */
[----:B------:R-:W-:Y:S01]  /*19f0*/  IMAD.MOV R10, RZ, RZ, -R10 ;  /* 0x000000ffff0a7224 */ /* 0x000fe200078e0a0a */
[C---:B------:R-:W-:Y:S01]  /*1a00*/  ISETP.GT.U32.AND P0, PT, R0.reuse, R19, PT ;  /* 0x000000130000720c */ /* 0x040fe20003f04070 */
[C---:B------:R-:W-:Y:S02]  /*1a10*/  IMAD R11, R0.reuse, R8, R11 ;  /* 0x00000008000b7224 */ /* 0x040fe400078e020b */
[----:B------:R-:W-:Y:S01]  /*1a20*/  @!P6 IMAD.MOV R13, RZ, RZ, -R13 ;  /* 0x000000ffff0de224 */ /* 0x000fe200078e0a0d */
[C---:B------:R-:W-:Y:S01]  /*1a30*/  ISETP.GT.U32.AND P6, PT, R0.reuse, R5, PT ;  /* 0x000000050000720c */ /* 0x040fe20003fc4070 */
[C---:B------:R-:W-:Y:S01]  /*1a40*/  VIADD R6, R21.reuse, 0xf8 ;  /* 0x000000f815067836 */ /* 0x040fe20000000000 */
[C---:B------:R-:W-:Y:S01]  /*1a50*/  ISETP.GT.U32.AND P1, PT, R0.reuse, R11, PT ;  /* 0x0000000b0000720c */ /* 0x040fe20003f24070 */
[----:B------:R-:W-:Y:S01]  /*1a60*/  @!P3 IMAD.MOV R9, RZ, RZ, -R9 ;  /* 0x000000ffff09b224 */ /* 0x000fe200078e0a09 */
[C---:B------:R-:W-:Y:S01]  /*1a70*/  ISETP.GE.AND P3, PT, R21.reuse, RZ, PT ;  /* 0x000000ff1500720c */ /* 0x040fe20003f66270 */
[----:B------:R-:W-:Y:S01]  /*1a80*/  IMAD R7, R0, R10, R7 ;  /* 0x0000000a00077224 */ /* 0x000fe200078e0207 */
[----:B------:R-:W-:Y:S01]  /*1a90*/  IABS R15, R6 ;  /* 0x00000006000f7213 */ /* 0x000fe20000000000 */
[----:B------:R-:W-:Y:S01]  /*1aa0*/  VIADD R8, R21, 0xf6 ;  /* 0x000000f615087836 */ /* 0x000fe20000000000 */
[C---:B0-----:R-:W-:Y:S01]  /*1ab0*/  SEL R29, R2.reuse, R9, !P2 ;  /* 0x00000009021d7207 */ /* 0x041fe20005000000 */
[--C-:B------:R-:W-:Y:S01]  /*1ac0*/  @!P0 IMAD.IADD R19, R19, 0x1, -R0.reuse ;  /* 0x0000000113138824 */ /* 0x100fe200078e0a00 */
[----:B------:R-:W-:Y:S01]  /*1ad0*/  SEL R28, R2, R13, !P2 ;  /* 0x0000000d021c7207 */ /* 0x000fe20005000000 */
[----:B------:R-:W-:Y:S01]  /*1ae0*/  IMAD.HI.U32 R2, R20, R15, RZ ;  /* 0x0000000f14027227 */ /* 0x000fe200078e00ff */
[----:B------:R-:W-:Y:S01]  /*1af0*/  ISETP.GT.U32.AND P2, PT, R0, R7, PT ;  /* 0x000000070000720c */ /* 0x000fe20003f44070 */
[----:B------:R-:W-:Y:S01]  /*1b00*/  STL [R1+0x1374], R29 ;  /* 0x0013741d01007387 */ /* 0x000fe20000100800 */
[----:B------:R-:W-:Y:S01]  /*1b10*/  IABS R13, R8 ;  /* 0x00000008000d7213 */ /* 0x000fe20000000000 */
[----:B------:R-:W-:Y:S01]  /*1b20*/  @!P6 IMAD.IADD R5, R5, 0x1, -R0 ;  /* 0x000000010505e824 */ /* 0x000fe200078e0a00 */
[----:B------:R-:W-:Y:S01]  /*1b30*/  ISETP.GE.AND P6, PT, R6, RZ, PT ;  /* 0x000000ff0600720c */ /* 0x000fe20003fc6270 */
[----:B------:R-:W-:Y:S01]  /*1b40*/  IMAD.MOV R2, RZ, RZ, -R2 ;  /* 0x000000ffff027224 */ /* 0x000fe200078e0a02 */
[----:B------:R-:W-:Y:S01]  /*1b50*/  ISETP.GE.AND P0, PT, R4, RZ, PT ;  /* 0x000000ff0400720c */ /* 0x000fe20003f06270 */
[--C-:B------:R-:W-:Y:S01]  /*1b60*/  @!P1 IMAD.IADD R11, R11, 0x1, -R0.reuse ;  /* 0x000000010b0b9824 */ /* 0x100fe200078e0a00 */
[----:B------:R-:W-:Y:S01]  /*1b70*/  STL [R1+0x1378], R28 ;  /* 0x0013781c01007387 */ /* 0x000fe20000100800 */
[----:B------:R-:W-:Y:S01]  /*1b80*/  @!P3 IMAD.MOV R19, RZ, RZ, -R19 ;  /* 0x000000ffff13b224 */ /* 0x000fe200078e0a13 */
[C---:B------:R-:W-:Y:S01]  /*1b90*/  ISETP.GT.U32.AND P3, PT, R0.reuse, R5, PT ;  /* 0x000000050000720c */ /* 0x040fe20003f64070 */
[C---:B------:R-:W-:Y:S01]  /*1ba0*/  IMAD R15, R0.reuse, R2, R15 ;  /* 0x00000002000f7224 */ /* 0x040fe200078e020f */
[----:B------:R-:W-:Y:S01]  /*1bb0*/  ISETP.GT.U32.AND P1, PT, R0, R11, PT ;  /* 0x0000000b0000720c */ /* 0x000fe20003f24070 */
[----:B------:R-:W-:Y:S01]  /*1bc0*/  @!P2 IMAD.IADD R7, R7, 0x1, -R0 ;  /* 0x000000010707a824 */ /* 0x000fe200078e0a00 */
[----:B------:R-:W-:Y:S01]  /*1bd0*/  STL [R1+0x140c], R19 ;  /* 0x00140c1301007387 */ /* 0x000fe20000100800 */
[----:B------:R-:W-:-:S03]  /*1be0*/  IMAD.HI.U32 R2, R20, R13, RZ ;  /* 0x0000000d14027227 */ /* 0x000fc600078e00ff */
[C---:B------:R-:W-:Y:S01]  /*1bf0*/  ISETP.GT.U32.AND P2, PT, R0.reuse, R7, PT ;  /* 0x000000070000720c */ /* 0x040fe20003f44070 */
[----:B------:R-:W-:Y:S02]  /*1c00*/  IMAD.MOV R2, RZ, RZ, -R2 ;  /* 0x000000ffff027224 */ /* 0x000fe400078e0a02 */
[----:B------:R-:W-:Y:S02]  /*1c10*/  VIADD R10, R21, 0xf4 ;  /* 0x000000f4150a7836 */ /* 0x000fe40000000000 */
[C---:B------:R-:W-:Y:S02]  /*1c20*/  IMAD R13, R0.reuse, R2, R13 ;  /* 0x00000002000d7224 */ /* 0x040fe400078e020d */
[--C-:B------:R-:W-:Y:S01]  /*1c30*/  @!P3 IMAD.IADD R5, R5, 0x1, -R0.reuse ;  /* 0x000000010505b824 */ /* 0x100fe200078e0a00 */
[----:B------:R-:W-:Y:S01]  /*1c40*/  IABS R9, R10 ;  /* 0x0000000a00097213 */ /* 0x000fe20000000000 */
[--C-:B------:R-:W-:Y:S01]  /*1c50*/  @!P1 IMAD.IADD R11, R11, 0x1, -R0.reuse ;  /* 0x000000010b0b9824 */ /* 0x100fe200078e0a00 */
[C---:B------:R-:W-:Y:S01]  /*1c60*/  ISETP.GT.U32.AND P3, PT, R0.reuse, R13, PT ;  /* 0x0000000d0000720c */ /* 0x040fe20003f64070 */
[----:B------:R-:W-:Y:S01]  /*1c70*/  VIADD R2, R21, 0xf2 ;  /* 0x000000f215027836 */ /* 0x000fe20000000000 */
[----:B------:R-:W-:Y:S01]  /*1c80*/  ISETP.GT.U32.AND P1, PT, R0, R15, PT ;  /* 0x0000000f0000720c */ /* 0x000fe20003f24070 */
[----:B------:R-:W-:Y:S01]  /*1c90*/  @!P2 IMAD.IADD R7, R7, 0x1, -R0 ;  /* 0x000000010707a824 */ /* 0x000fe200078e0a00 */
[----:B------:R-:W-:Y:S01]  /*1ca0*/  ISETP.GE.AND P2, PT, R10, RZ, PT ;  /* 0x000000ff0a00720c */ /* 0x000fe20003f46270 */
[----:B------:R-:W-:-:S02]  /*1cb0*/  IMAD.MOV.U32 R3, RZ, RZ, R11 ;  /* 0x000000ffff037224 */ /* 0x000fc400078e000b */
[----:B------:R-:W-:Y:S01]  /*1cc0*/  IMAD.MOV.U32 R6, RZ, RZ, R7 ;  /* 0x000000ffff067224 */ /* 0x000fe200078e0007 */
[----:B------:R-:W-:Y:S01]  /*1cd0*/  IABS R7, R2 ;  /* 0x0000000200077213 */ /* 0x000fe20000000000 */
[----:B------:R-:W-:-:S04]  /*1ce0*/  IMAD.HI.U32 R4, R20, R9, RZ ;  /* 0x0000000914047227 */ /* 0x000fc800078e00ff */
[----:B------:R-:W-:Y:S01]  /*1cf0*/  @!P4 IMAD.MOV R3, RZ, RZ, -R3 ;  /* 0x000000ffff03c224 */ /* 0x000fe200078e0a03 */
[----:B------:R-:W-:Y:S01]  /*1d00*/  ISETP.GE.AND P4, PT, R8, RZ, PT ;  /* 0x000000ff0800720c */ /* 0x000fe20003f86270 */
[----:B------:R-:W-:Y:S01]  /*1d10*/  @!P5 IMAD.MOV R6, RZ, RZ, -R6 ;  /* 0x000000ffff06d224 */ /* 0x000fe200078e0a06 */
[----:B------:R-:W-:Y:S01]  /*1d20*/  ISETP.GE.AND P5, PT, R2, RZ, PT ;  /* 0x000000ff0200720c */ /* 0x000fe20003fa6270 */
[----:B------:R-:W-:Y:S01]  /*1d30*/  @!P3 IMAD.IADD R13, R13, 0x1, -R0 ;  /* 0x000000010d0db824 */ /* 0x000fe200078e0a00 */
[----:B------:R0:W-:Y:S01]  /*1d40*/  STL [R1+0x1cc], R3 ;  /* 0x0001cc0301007387 */ /* 0x0001e20000100800 */
[----:B------:R-:W-:Y:S02]  /*1d50*/  IMAD.MOV R4, RZ, RZ, -R4 ;  /* 0x000000ffff047224 */ /* 0x000fe400078e0a04 */
[----:B------:R-:W-:Y:S01]  /*1d60*/  @!P1 IMAD.IADD R15, R15, 0x1, -R0 ;  /* 0x000000010f0f9824 */ /* 0x000fe200078e0a00 */
[----:B------:R1:W-:Y:S01]  /*1d70*/  STL [R1+0x1d0], R6 ;  /* 0x0001d00601007387 */ /* 0x0003e20000100800 */
[C---:B------:R-:W-:Y:S01]  /*1d80*/  IMAD R9, R0.reuse, R4, R9 ;  /* 0x0000000400097224 */ /* 0x040fe200078e0209 */
[C---:B------:R-:W-:Y:S01]  /*1d90*/  ISETP.GT.U32.AND P3, PT, R0.reuse, R13, PT ;  /* 0x0000000d0000720c */ /* 0x040fe20003f64070 */
[C---:B------:R-:W-:Y:S01]  /*1da0*/  VIADD R4, R21.reuse, 0xf0 ;  /* 0x000000f015047836 */ /* 0x040fe20000000000 */
[----:B------:R-:W-:Y:S01]  /*1db0*/  ISETP.GT.U32.AND P1, PT, R0, R15, PT ;  /* 0x0000000f0000720c */ /* 0x000fe20003f24070 */
[----:B------:R-:W-:-:S02]  /*1dc0*/  VIADD R2, R21, 0xec ;  /* 0x000000ec15027836 */ /* 0x000fc40000000000 */
[----:B0-----:R-:W-:Y:S01]  /*1dd0*/  IMAD.MOV.U32 R3, RZ, RZ, R5 ;  /* 0x000000ffff037224 */ /* 0x001fe200078e0005 */
[----:B------:R-:W-:Y:S01]  /*1de0*/  IABS R17, R4 ;  /* 0x0000000400117213 */ /* 0x000fe20000000000 */
[----:B-1----:R-:W-:Y:S01]  /*1df0*/  IMAD.HI.U32 R6, R20, R7, RZ ;  /* 0x0000000714067227 */ /* 0x002fe200078e00ff */
[----:B------:R-:W-:-:S03]  /*1e00*/  IABS R5, R2 ;  /* 0x0000000200057213 */ /* 0x000fc60000000000 */
[----:B------:R-:W-:Y:S02]  /*1e10*/  IMAD.MOV R6, RZ, RZ, -R6 ;  /* 0x000000ffff067224 */ /* 0x000fe400078e0a06 */
[----:B------:R-:W-:-:S04]  /*1e20*/  IMAD.HI.U32 R22, R20, R17, RZ ;  /* 0x0000001114167227 */ /* 0x000fc800078e00ff */
[C---:B------:R-:W-:Y:S02]  /*1e30*/  IMAD R7, R0.reuse, R6, R7 ;  /* 0x0000000600077224 */ /* 0x040fe400078e0207 */
[--C-:B------:R-:W-:Y:S02]  /*1e40*/  @!P3 IMAD.IADD R13, R13, 0x1, -R0.reuse ;  /* 0x000000010d0db824 */ /* 0x100fe400078e0a00 */
[----:B------:R-:W-:Y:S01]  /*1e50*/  @!P1 IMAD.IADD R15, R15, 0x1, -R0 ;  /* 0x000000010f0f9824 */ /* 0x000fe200078e0a00 */
[C---:B------:R-:W-:Y:S01]  /*1e60*/  ISETP.GT.U32.AND P3, PT, R0.reuse, R7, PT ;  /* 0x000000070000720c */ /* 0x040fe20003f64070 */
[----:B------:R-:W-:Y:S01]  /*1e70*/  IMAD.MOV R22, RZ, RZ, -R22 ;  /* 0x000000ffff167224 */ /* 0x000fe200078e0a16 */
[C---:B------:R-:W-:Y:S01]  /*1e80*/  ISETP.GT.U32.AND P1, PT, R0.reuse, R9, PT ;  /* 0x000000090000720c */ /* 0x040fe20003f24070 */
[----:B------:R-:W-:Y:S02]  /*1e90*/  IMAD.MOV.U32 R8, RZ, RZ, R15 ;  /* 0x000000ffff087224 */ /* 0x000fe400078e000f */
[----:B------:R-:W-:-:S02]  /*1ea0*/  IMAD R22, R0, R22, R17 ;  /* 0x0000001600167224 */ /* 0x000fc400078e0211 */
[----:B------:R-:W-:Y:S01]  /*1eb0*/  @!P0 IMAD.MOV R3, RZ, RZ, -R3 ;  /* 0x000000ffff038224 */ /* 0x000fe200078e0a03 */
[----:B------:R-:W-:Y:S01]  /*1ec0*/  ISETP.GE.AND P0, PT, R4, RZ, PT ;  /* 0x000000ff0400720c */ /* 0x000fe20003f06270 */
[----:B------:R-:W-:Y:S02]  /*1ed0*/  VIADD R4, R21, 0xee ;  /* 0x000000ee15047836 */ /* 0x000fe40000000000 */
[----:B------:R-:W-:Y:S01]  /*1ee0*/  @!P6 IMAD.MOV R8, RZ, RZ, -R8 ;  /* 0x000000ffff08e224 */ /* 0x000fe200078e0a08 */
[----:B------:R-:W-:Y:S01]  /*1ef0*/  ISETP.GT.U32.AND P6, PT, R0, R22, PT ;  /* 0x000000160000720c */ /* 0x000fe20003fc4070 */
[----:B------:R-:W-:Y:S01]  /*1f00*/  @!P3 IMAD.IADD R7, R7, 0x1, -R0 ;  /* 0x000000010707b824 */ /* 0x000fe200078e0a00 */
[----:B------:R-:W-:Y:S01]  /*1f10*/  IABS R11, R4 ;  /* 0x00000004000b7213 */ /* 0x000fe20000000000 */
[----:B------:R-:W-:Y:S01]  /*1f20*/  IMAD.HI.U32 R6, R20, R5, RZ ;  /* 0x0000000514067227 */ /* 0x000fe200078e00ff */
[----:B------:R0:W-:Y:S02]  /*1f30*/  STL [R1+0x1d4], R3 ;  /* 0x0001d40301007387 */ /* 0x0001e40000100800 */
[----:B------:R-:W-:Y:S01]  /*1f40*/  ISETP.GT.U32.AND P3, PT, R0, R7, PT ;  /* 0x000000070000720c */ /* 0x000fe20003f64070 */
[----:B------:R-:W-:Y:S01]  /*1f50*/  IMAD.HI.U32 R10, R20, R11, RZ ;  /* 0x0000000b140a7227 */ /* 0x000fe200078e00ff */
[----:B------:R1:W-:Y:S03]  /*1f60*/  STL [R1+0x1d8], R8 ;  /* 0x0001d80801007387 */ /* 0x0003e60000100800 */
[----:B------:R-:W-:-:S02]  /*1f70*/  IMAD.MOV R10, RZ, RZ, -R10 ;  /* 0x000000ffff0a7224 */ /* 0x000fc400078e0a0a */
[----:B------:R-:W-:Y:S02]  /*1f80*/  IMAD.MOV R6, RZ, RZ, -R6 ;  /* 0x000000ffff067224 */ /* 0x000fe400078e0a06 */
[----:B------:R-:W-:Y:S02]  /*1f90*/  VIADD R17, R21, 0xea ;  /* 0x000000ea15117836 */ /* 0x000fe40000000000 */
[--C-:B------:R-:W-:Y:S02]  /*1fa0*/  @!P6 IMAD.IADD R22, R22, 0x1, -R0.reuse ;  /* 0x000000011616e824 */ /* 0x100fe400078e0a00 */
[--C-:B------:R-:W-:Y:S02]  /*1fb0*/  @!P1 IMAD.IADD R9, R9, 0x1, -R0.reuse ;  /* 0x0000000109099824 */ /* 0x100fe400078e0a00 */
[C---:B------:R-:W-:Y:S01]  /*1fc0*/  IMAD R10, R0.reuse, R10, R11 ;  /* 0x0000000a000a7224 */ /* 0x040fe200078e020b */
[C---:B------:R-:W-:Y:S01]  /*1fd0*/  ISETP.GT.U32.AND P6, PT, R0.reuse, R22, PT ;  /* 0x000000160000720c */ /* 0x040fe20003fc4070 */
[C---:B------:R-:W-:Y:S01]  /*1fe0*/  IMAD R14, R0.reuse, R6, R5 ;  /* 0x00000006000e7224 */ /* 0x040fe200078e0205 */
[----:B------:R-:W-:Y:S01]  /*1ff0*/  IABS R5, R17 ;  /* 0x0000001100057213 */ /* 0x000fe20000000000 */
[----:B------:R-:W-:Y:S01]  /*2000*/  @!P3 IMAD.IADD R7, R7, 0x1, -R0 ;  /* 0x000000010707b824 */ /* 0x000fe200078e0a00 */
[C---:B------:R-:W-:Y:S01]  /*2010*/  ISETP.GT.U32.AND P1, PT, R0.reuse, R9, PT ;  /* 0x000000090000720c */ /* 0x040fe20003f24070 */
[----:B0-----:R-:W-:Y:S01]  /*2020*/  IMAD.MOV.U32 R3, RZ, RZ, R13 ;  /* 0x000000ffff037224 */ /* 0x001fe200078e000d */
[----:B------:R-:W-:Y:S01]  /*2030*/  ISETP.GT.U32.AND P3, PT, R0, R10, PT ;  /* 0x0000000a0000720c */ /* 0x000fe20003f64070 */
[----:B-1----:R-:W-:Y:S01]  /*2040*/  IMAD.HI.U32 R8, R20, R5, RZ ;  /* 0x0000000514087227 */ /* 0x002fe200078e00ff */
[----:B------:R-:W-:-:S02]  /*2050*/  IABS R13, R18 ;  /* 0x00000012000d7213 */ /* 0x000fc40000000000 */
[----:B------:R-:W-:Y:S01]  /*2060*/  IABS R6, R16 ;  /* 0x0000001000067213 */ /* 0x000fe20000000000 */
[----:B------:R-:W-:Y:S02]  /*2070*/  IMAD.MOV R8, RZ, RZ, -R8 ;  /* 0x000000ffff087224 */ /* 0x000fe400078e0a08 */
[----:B------:R-:W-:Y:S01]  /*2080*/  @!P4 IMAD.MOV R3, RZ, RZ, -R3 ;  /* 0x000000ffff03c224 */ /* 0x000fe200078e0a03 */
[----:B------:R-:W-:Y:S01]  /*2090*/  ISETP.GE.AND P4, PT, R4, RZ, PT ;  /* 0x000000ff0400720c */ /* 0x000fe20003f86270 */
[--C-:B------:R-:W-:Y:S01]  /*20a0*/  @!P6 IMAD.IADD R22, R22, 0x1, -R0.reuse ;  /* 0x000000011616e824 */ /* 0x100fe200078e0a00 */
[C---:B------:R-:W-:Y:S01]  /*20b0*/  ISETP.GT.U32.AND P6, PT, R0.reuse, R14, PT ;  /* 0x0000000e0000720c */ /* 0x040fe20003fc4070 */
[----:B------:R-:W-:Y:S01]  /*20c0*/  IMAD R5, R0, R8, R5 ;  /* 0x0000000800057224 */ /* 0x000fe200078e0205 */
[----:B------:R0:W-:Y:S01]  /*20d0*/  STL [R1+0x1dc], R3 ;  /* 0x0001dc0301007387 */ /* 0x0001e20000100800 */
[----:B------:R-:W-:Y:S01]  /*20e0*/  @!P1 IMAD.IADD R9, R9, 0x1, -R0 ;  /* 0x0000000109099824 */ /* 0x000fe200078e0a00 */
[----:B------:R-:W-:Y:S01]  /*20f0*/  ISETP.GE.AND P1, PT, R2, RZ, PT ;  /* 0x000000ff0200720c */ /* 0x000fe20003f26270 */
[----:B------:R-:W-:-:S04]  /*2100*/  IMAD.HI.U32 R24, R20, R13, RZ ;  /* 0x0000000d14187227 */ /* 0x000fc800078e00ff */
[----:B------:R-:W-:Y:S01]  /*2110*/  @!P3 IMAD.IADD R10, R10, 0x1, -R0 ;  /* 0x000000010a0ab824 */ /* 0x000fe200078e0a00 */
[C---:B------:R-:W-:Y:S01]  /*2120*/  ISETP.GT.U32.AND P3, PT, R0.reuse, R5, PT ;  /* 0x000000050000720c */ /* 0x040fe20003f64070 */
[----:B------:R-:W-:Y:S02]  /*2130*/  IMAD.MOV R24, RZ, RZ, -R24 ;  /* 0x000000ffff187224 */ /* 0x000fe400078e0a18 */
[----:B0-----:R-:W-:Y:S02]  /*2140*/  IMAD.MOV.U32 R3, RZ, RZ, R9 ;  /* 0x000000ffff037224 */ /* 0x001fe400078e0009 */
[----:B------:R-:W-:Y:S02]  /*2150*/  VIADD R4, R21, 0xe6 ;  /* 0x000000e615047836 */ /* 0x000fe40000000000 */
[----:B------:R-:W-:Y:S02]  /*2160*/  IMAD R13, R0, R24, R13 ;  /* 0x00000018000d7224 */ /* 0x000fe400078e020d */
[----:B------:R-:W-:Y:S01]  /*2170*/  @!P2 IMAD.MOV R3, RZ, RZ, -R3 ;  /* 0x000000ffff03a224 */ /* 0x000fe200078e0a03 */
[----:B------:R-:W-:Y:S01]  /*2180*/  IABS R15, R4 ;  /* 0x00000004000f7213 */ /* 0x000fe20000000000 */
[--C-:B------:R-:W-:Y:S01]  /*2190*/  @!P6 IMAD.IADD R14, R14, 0x1, -R0.reuse ;  /* 0x000000010e0ee824 */ /* 0x100fe200078e0a00 */
[----:B------:R-:W-:Y:S01]  /*21a0*/  ISETP.GT.U32.AND P6, PT, R0, R13, PT ;  /* 0x0000000d0000720c */ /* 0x000fe20003fc4070 */
[----:B------:R-:W-:Y:S01]  /*21b0*/  @!P3 IMAD.IADD R5, R5, 0x1, -R0 ;  /* 0x000000010505b824 */ /* 0x000fe200078e0a00 */
[----:B------:R0:W-:Y:S01]  /*21c0*/  STL [R1+0x34], R3 ;  /* 0x0000340301007387 */ /* 0x0001e20000100800 */
[----:B------:R-:W-:Y:S01]  /*21d0*/  IMAD.HI.U32 R23, R20, R15, RZ ;  /* 0x0000000f14177227 */ /* 0x000fe200078e00ff */
[----:B------:R-:W-:-:S02]  /*21e0*/  ISETP.GT.U32.AND P3, PT, R0, R10, PT ;  /* 0x0000000a0000720c */ /* 0x000fc40003f64070 */
[----:B------:R-:W-:Y:S01]  /*21f0*/  ISETP.GT.U32.AND P2, PT, R0, R14, PT ;  /* 0x0000000e0000720c */ /* 0x000fe20003f44070 */
[----:B------:R-:W-:Y:S02]  /*2200*/  VIADD R11, R21, 0xe2 ;  /* 0x000000e2150b7836 */ /* 0x000fe40000000000 */
[----:B------:R-:W-:-:S03]  /*2210*/  IMAD.HI.U32 R8, R20, R6, RZ ;  /* 0x0000000614087227 */ /* 0x000fc600078e00ff */
[----:B------:R-:W-:Y:S01]  /*2220*/  IABS R2, R11 ;  /* 0x0000000b00027213 */ /* 0x000fe20000000000 */
[----:B0-----:R-:W-:Y:S02]  /*2230*/  IMAD.MOV.U32 R3, RZ, RZ, R7 ;  /* 0x000000ffff037224 */ /* 0x001fe400078e0007 */
[----:B------:R-:W-:Y:S02]  /*2240*/  IMAD.MOV R23, RZ, RZ, -R23 ;  /* 0x000000ffff177224 */ /* 0x000fe400078e0a17 */
[----:B------:R-:W-:Y:S02]  /*2250*/  @!P5 IMAD.MOV R3, RZ, RZ, -R3 ;  /* 0x000000ffff03d224 */ /* 0x000fe400078e0a03 */
[----:B------:R-:W-:Y:S02]  /*2260*/  IMAD.MOV R24, RZ, RZ, -R8 ;  /* 0x000000ffff187224 */ /* 0x000fe400078e0a08 */
[C---:B------:R-:W-:Y:S01]  /*2270*/  IMAD R8, R0.reuse, R23, R15 ;  /* 0x0000001700087224 */ /* 0x040fe200078e020f */
[----:B------:R0:W-:Y:S01]  /*2280*/  STL [R1+0x80], R3 ;  /* 0x0000800301007387 */ /* 0x0001e20000100800 */
[----:B------:R-:W-:-:S02]  /*2290*/  IMAD R6, R0, R24, R6 ;  /* 0x0000001800067224 */ /* 0x000fc400078e0206 */
[----:B------:R-:W-:Y:S01]  /*22a0*/  @!P6 IMAD.IADD R13, R13, 0x1, -R0 ;  /* 0x000000010d0de824 */ /* 0x000fe200078e0a00 */
[----:B------:R-:W-:Y:S01]  /*22b0*/  ISETP.GT.U32.AND P6, PT, R0, R5, PT ;  /* 0x000000050000720c */ /* 0x000fe20003fc4070 */
[----:B------:R-:W-:-:S03]  /*22c0*/  IMAD.HI.U32 R12, R20, R2, RZ ;  /* 0x00000002140c7227 */ /* 0x000fc600078e00ff */
[----:B------:R-:W-:Y:S01]  /*22d0*/  ISETP.GT.U32.AND P5, PT, R0, R13, PT ;  /* 0x0000000d0000720c */ /* 0x000fe20003fa4070 */
[----:B------:R-:W-:Y:S01]  /*22e0*/  @!P3 IMAD.IADD R10, R10, 0x1, -R0 ;  /* 0x000000010a0ab824 */ /* 0x000fe200078e0a00 */
[C---:B------:R-:W-:Y:S01]  /*22f0*/  ISETP.GT.U32.AND P3, PT, R0.reuse, R6, PT ;  /* 0x000000060000720c */ /* 0x040fe20003f64070 */
[----:B0-----:R-:W-:Y:S02]  /*2300*/  IMAD.MOV.U32 R3, RZ, RZ, R22 ;  /* 0x000000ffff037224 */ /* 0x001fe400078e0016 */
[----:B------:R-:W-:Y:S02]  /*2310*/  IMAD.MOV R15, RZ, RZ, -R12 ;  /* 0x000000ffff0f7224 */ /* 0x000fe400078e0a0c */
[----:B------:R-:W-:Y:S01]  /*2320*/  @!P0 IMAD.MOV R3, RZ, RZ, -R3 ;  /* 0x000000ffff038224 */ /* 0x000fe200078e0a03 */
[C---:B------:R-:W-:Y:S01]  /*2330*/  ISETP.GT.U32.AND P0, PT, R0.reuse, R8, PT ;  /* 0x000000080000720c */ /* 0x040fe20003f04070 */
[----:B------:R-:W-:Y:S02]  /*2340*/  IMAD R2, R0, R15, R2 ;  /* 0x0000000f00027224 */ /* 0x000fe400078e0202 */
[C---:B------:R-:W-:Y:S01]  /*2350*/  VIADD R9, R21.reuse, 0xde ;  /* 0x000000de15097836 */ /* 0x040fe20000000000 */
[----:B------:R0:W-:Y:S01]  /*2360*/  STL [R1+0x1c8], R3 ;  /* 0x0001c80301007387 */ /* 0x0001e20000100800 */
[----:B------:R-:W-:-:S02]  /*2370*/  VIADD R12, R21, 0xe0 ;  /* 0x000000e0150c7836 */ /* 0x000fc40000000000 */
[--C-:B------:R-:W-:Y:S01]  /*2380*/  @!P2 IMAD.IADD R14, R14, 0x1, -R0.reuse ;  /* 0x000000010e0ea824 */ /* 0x100fe200078e0a00 */
[----:B------:R-:W-:Y:S01]  /*2390*/  IABS R7, R9 ;  /* 0x0000000900077213 */ /* 0x000fe20000000000 */
[----:B------:R-:W-:Y:S01]  /*23a0*/  @!P6 IMAD.IADD R5, R5, 0x1, -R0 ;  /* 0x000000010505e824 */ /* 0x000fe200078e0a00 */
[----:B------:R-:W-:Y:S01]  /*23b0*/  ISETP.GT.U32.AND P6, PT, R0, R2, PT ;  /* 0x000000020000720c */ /* 0x000fe20003fc4070 */
[----:B------:R-:W-:Y:S01]  /*23c0*/  IMAD.MOV.U32 R19, RZ, RZ, R10 ;  /* 0x000000ffff137224 */ /* 0x000fe200078e000a */
[----:B------:R-:W-:Y:S01]  /*23d0*/  IABS R15, R12 ;  /* 0x0000000c000f7213 */ /* 0x000fe20000000000 */
[--C-:B------:R-:W-:Y:S01]  /*23e0*/  @!P0 IMAD.IADD R8, R8, 0x1, -R0.reuse ;  /* 0x0000000108088824 */ /* 0x100fe200078e0a00 */
[----:B------:R-:W-:Y:S01]  /*23f0*/  ISETP.GE.AND P2, PT, R17, RZ, PT ;  /* 0x000000ff1100720c */ /* 0x000fe20003f46270 */
[----:B------:R-:W-:Y:S01]  /*2400*/  @!P3 IMAD.IADD R6, R6, 0x1, -R0 ;  /* 0x000000010606b824 */ /* 0x000fe200078e0a00 */
[----:B------:R-:W-:Y:S01]  /*2410*/  ISETP.GE.AND P0, PT, R4, RZ, PT ;  /* 0x000000ff0400720c */ /* 0x000fe20003f06270 */
[----:B0-----:R-:W-:Y:S01]  /*2420*/  IMAD.MOV.U32 R3, RZ, RZ, R14 ;  /* 0x000000ffff037224 */ /* 0x001fe200078e000e */
[----:B------:R-:W-:Y:S01]  /*2430*/  ISETP.GE.AND P3, PT, R16, RZ, PT ;  /* 0x000000ff1000720c */ /* 0x000fe20003f66270 */
[----:B------:R-:W-:Y:S01]  /*2440*/  @!P5 IMAD.IADD R13, R13, 0x1, -R0 ;  /* 0x000000010d0dd824 */ /* 0x000fe200078e0a00 */
[----:B------:R-:W-:Y:S01]  /*2450*/  ISETP.GE.AND P5, PT, R18, RZ, PT ;  /* 0x000000ff1200720c */ /* 0x000fe20003fa6270 */
[----:B------:R-:W-:Y:S01]  /*2460*/  @!P4 IMAD.MOV R19, RZ, RZ, -R19 ;  /* 0x000000ffff13c224 */ /* 0x000fe200078e0a13 */
[----:B------:R-:W-:Y:S01]  /*2470*/  ISETP.GT.U32.AND P4, PT, R0, R8, PT ;  /* 0x000000080000720c */ /* 0x000fe20003f84070 */
[----:B------:R-:W-:-:S03]  /*2480*/  IMAD.HI.U32 R17, R20, R7, RZ ;  /* 0x0000000714117227 */ /* 0x000fc600078e00ff */
[----:B------:R-:W-:Y:S01]  /*2490*/  STL [R1+0x88], R19 ;  /* 0x0000881301007387 */ /* 0x000fe20000100800 */
[----:B------:R-:W-:Y:S01]  /*24a0*/  @!P1 IMAD.MOV R3, RZ, RZ, -R3 ;  /* 0x000000ffff039224 */ /* 0x000fe200078e0a03 */
[----:B------:R-:W-:Y:S01]  /*24b0*/  ISETP.GT.U32.AND P1, PT, R0, R6, PT ;  /* 0x000000060000720c */ /* 0x000fe20003f24070 */
[----:B------:R-:W-:-:S03]  /*24c0*/  IMAD.HI.U32 R22, R20, R15, RZ ;  /* 0x0000000f14167227 */ /* 0x000fc600078e00ff */
[----:B------:R0:W-:Y:S01]  /*24d0*/  STL [R1+0x98], R3 ;  /* 0x0000980301007387 */ /* 0x0001e20000100800 */
[----:B------:R-:W-:Y:S02]  /*24e0*/  IMAD.MOV R17, RZ, RZ, -R17 ;  /* 0x000000ffff117224 */ /* 0x000fe400078e0a11 */
[----:B------:R-:W-:Y:S02]  /*24f0*/  IMAD.MOV R22, RZ, RZ, -R22 ;  /* 0x000000ffff167224 */ /* 0x000fe400078e0a16 */
[----:B------:R-:W-:Y:S02]  /*2500*/  IMAD.MOV.U32 R14, RZ, RZ, R5 ;  /* 0x000000ffff0e7224 */ /* 0x000fe400078e0005 */
[----:B------:R-:W-:Y:S02]  /*2510*/  @!P6 IMAD.IADD R2, R2, 0x1, -R0 ;  /* 0x000000010202e824 */ /* 0x000fe400078e0a00 */
[C---:B------:R-:W-:Y:S02]  /*2520*/  IMAD R7, R0.reuse, R17, R7 ;  /* 0x0000001100077224 */ /* 0x040fe400078e0207 */
[----:B0-----:R-:W-:Y:S01]  /*2530*/  IMAD.MOV.U32 R3, RZ, RZ, R13 ;  /* 0x000000ffff037224 */ /* 0x001fe200078e000d */
[C---:B------:R-:W-:Y:S01]  /*2540*/  ISETP.GT.U32.AND P6, PT, R0.reuse, R2, PT ;  /* 0x000000020000720c */ /* 0x040fe20003fc4070 */
[----:B------:R-:W-:-:S02]  /*2550*/  IMAD R4, R0, R22, R15 ;  /* 0x0000001600047224 */ /* 0x000fc400078e020f */
[----:B------:R-:W-:Y:S02]  /*2560*/  @!P2 IMAD.MOV R14, RZ, RZ, -R14 ;  /* 0x000000ffff0ea224 */ /* 0x000fe400078e0a0e */
[----:B------:R-:W-:Y:S01]  /*2570*/  VIADD R10, R21, 0xdc ;  /* 0x000000dc150a7836 */ /* 0x000fe20000000000 */
[----:B------:R-:W-:Y:S01]  /*2580*/  ISETP.GT.U32.AND P2, PT, R0, R4, PT ;  /* 0x000000040000720c */ /* 0x000fe20003f44070 */
[----:B------:R-:W-:Y:S01]  /*2590*/  @!P5 IMAD.MOV R3, RZ, RZ, -R3 ;  /* 0x000000ffff03d224 */ /* 0x000fe200078e0a03 */
[----:B------:R0:W-:Y:S01]  /*25a0*/  STL [R1+0x9c], R14 ;  /* 0x00009c0e01007387 */ /* 0x0001e20000100800 */
[--C-:B------:R-:W-:Y:S01]  /*25b0*/  @!P4 IMAD.IADD R8, R8, 0x1, -R0.reuse ;  /* 0x000000010808c824 */ /* 0x100fe200078e0a00 */
[----:B------:R-:W-:Y:S01]  /*25c0*/  ISETP.GT.U32.AND P4, PT, R0, R7, PT ;  /* 0x000000070000720c */ /* 0x000fe20003f84070 */
[----:B------:R-:W-:Y:S01]  /*25d0*/  @!P1 IMAD.IADD R6, R6, 0x1, -R0 ;  /* 0x0000000106069824 */ /* 0x000fe200078e0a00 */
[----:B------:R1:W-:Y:S01]  /*25e0*/  STL [R1+0xa4], R3 ;  /* 0x0000a40301007387 */ /* 0x0003e20000100800 */
[----:B------:R-:W-:Y:S01]  /*25f0*/  IMAD.MOV.U32 R13, RZ, RZ, R8 ;  /* 0x000000ffff0d7224 */ /* 0x000fe200078e0008 */
[----:B------:R-:W-:Y:S01]  /*2600*/  ISETP.GE.AND P5, PT, R11, RZ, PT ;  /* 0x000000ff0b00720c */ /* 0x000fe20003fa6270 */
[----:B------:R-:W-:Y:S01]  /*2610*/  VIADD R5, R21, 0xda ;  /* 0x000000da15057836 */ /* 0x000fe20000000000 */
[----:B------:R-:W-:Y:S01]  /*2620*/  ISETP.GE.AND P1, PT, R12, RZ, PT ;  /* 0x000000ff0c00720c */ /* 0x000fe20003f26270 */
[----:B------:R-:W-:Y:S01]  /*2630*/  @!P0 IMAD.MOV R13, RZ, RZ, -R13 ;  /* 0x000000ffff0d8224 */ /* 0x000fe200078e0a0d */
[----:B0-----:R-:W-:Y:S01]  /*2640*/  IABS R14, R10 ;  /* 0x0000000a000e7213 */ /* 0x001fe20000000000 */
[--C-:B------:R-:W-:Y:S01]  /*2650*/  @!P6 IMAD.IADD R2, R2, 0x1, -R0.reuse ;  /* 0x000000010202e824 */ /* 0x100fe200078e0a00 */
[----:B------:R-:W-:Y:S01]  /*2660*/  IABS R11, R5 ;  /* 0x00000005000b7213 */ /* 0x000fe20000000000 */
[----:B------:R-:W-:Y:S01]  /*2670*/  @!P2 IMAD.IADD R4, R4, 0x1, -R0 ;  /* 0x000000010404a824 */ /* 0x000fe200078e0a00 */
[----:B------:R0:W-:Y:S01]  /*2680*/  STL [R1+0xa8], R13 ;  /* 0x0000a80d01007387 */ /* 0x0001e20000100800 */
[----:B-1----:R-:W-:Y:S01]  /*2690*/  IMAD.MOV.U32 R3, RZ, RZ, R6 ;  /* 0x000000ffff037224 */ /* 0x002fe200078e0006 */
[----:B------:R-:W-:Y:S01]  /*26a0*/  ISETP.GE.AND P6, PT, R9, RZ, PT ;  /* 0x000000ff0900720c */ /* 0x000fe20003fc6270 */
[----:B------:R-:W-:Y:S01]  /*26b0*/  IMAD.HI.U32 R12, R20, R14, RZ ;  /* 0x0000000e140c7227 */ /* 0x000fe200078e00ff */
[----:B------:R-:W-:-:S02]  /*26c0*/  ISETP.GT.U32.AND P0, PT, R0, R4, PT ;  /* 0x000000040000720c */ /* 0x000fc40003f04070 */
[----:B------:R-:W-:Y:S01]  /*26d0*/  ISETP.GE.AND P2, PT, R10, RZ, PT ;  /* 0x000000ff0a00720c */ /* 0x000fe20003f46270 */
[----:B------:R-:W-:Y:S01]  /*26e0*/  @!P3 IMAD.MOV R3, RZ, RZ, -R3 ;  /* 0x000000ffff03b224 */ /* 0x000fe200078e0a03 */
[----:B------:R-:W-:Y:S01]  /*26f0*/  ISETP.GE.AND P3, PT, R5, RZ, PT ;  /* 0x000000ff0500720c */ /* 0x000fe20003f66270 */
[----:B------:R-:W-:Y:S02]  /*2700*/  IMAD.MOV R12, RZ, RZ, -R12 ;  /* 0x000000ffff0c7224 */ /* 0x000fe400078e0a0c */
[----:B------:R-:W-:Y:S01]  /*2710*/  @!P4 IMAD.IADD R7, R7, 0x1, -R0 ;  /* 0x000000010707c824 */ /* 0x000fe200078e0a00 */
[----:B------:R1:W-:Y:S01]  /*2720*/  STL [R1+0xac], R3 ;  /* 0x0000ac0301007387 */ /* 0x0003e20000100800 */
[----:B------:R-:W-:Y:S02]  /*2730*/  IMAD R14, R0, R12, R14 ;  /* 0x0000000c000e7224 */ /* 0x000fe400078e020e */
[----:B------:R-:W-:Y:S01]  /*2740*/  IMAD.HI.U32 R9, R20, R11, RZ ;  /* 0x0000000b14097227 */ /* 0x000fe200078e00ff */
[----:B------:R-:W-:-:S03]  /*2750*/  ISETP.GT.U32.AND P4, PT, R0, R7, PT ;  /* 0x000000070000720c */ /* 0x000fc60003f84070 */
[----:B------:R-:W-:Y:S02]  /*2760*/  IMAD.MOV R9, RZ, RZ, -R9 ;  /* 0x000000ffff097224 */ /* 0x000fe400078e0a09 */
[----:B0-----:R-:W-:Y:S02]  /*2770*/  VIADD R13, R21, 0xd8 ;  /* 0x000000d8150d7836 */ /* 0x001fe40000000000 */
[----:B-1----:R-:W-:Y:S02]  /*2780*/  IMAD.MOV.U32 R3, RZ, RZ, R2 ;  /* 0x000000ffff037224 */ /* 0x002fe400078e0002 */
[C---:B------:R-:W-:Y:S02]  /*2790*/  IMAD R11, R0.reuse, R9, R11 ;  /* 0x00000009000b7224 */ /* 0x040fe400078e020b */
[----:B------:R-:W-:Y:S01]  /*27a0*/  @!P5 IMAD.MOV R3, RZ, RZ, -R3 ;  /* 0x000000ffff03d224 */ /* 0x000fe200078e0a03 */
[C---:B------:R-:W-:Y:S01]  /*27b0*/  ISETP.GT.U32.AND P5, PT, R0.reuse, R14, PT ;  /* 0x0000000e0000720c */ /* 0x040fe20003fa4070 */
[--C-:B------:R-:W-:Y:S01]  /*27c0*/  @!P4 IMAD.IADD R7, R7, 0x1, -R0.reuse ;  /* 0x000000010707c824 */ /* 0x100fe200078e0a00 */
[----:B------:R-:W-:Y:S01]  /*27d0*/  ISETP.GT.U32.AND P4, PT, R0, R11, PT ;  /* 0x0000000b0000720c */ /* 0x000fe20003f84070 */
[----:B------:R-:W-:Y:S01]  /*27e0*/  @!P0 IMAD.IADD R4, R4, 0x1, -R0 ;  /* 0x0000000104048824 */ /* 0x000fe200078e0a00 */
[----:B------:R-:W-:Y:S01]  /*27f0*/  ISETP.GE.AND P0, PT, R13, RZ, PT ;  /* 0x000000ff0d00720c */ /* 0x000fe20003f06270 */
[----:B------:R0:W-:Y:S01]  /*2800*/  STL [R1+0x198], R3 ;  /* 0x0001980301007387 */ /* 0x0001e20000100800 */
[----:B------:R-:W-:Y:S01]  /*2810*/  IABS R13, R13 ;  /* 0x0000000d000d7213 */ /* 0x000fe20000000000 */
[----:B------:R-:W-:-:S02]  /*2820*/  VIADD R5, R21, 0xd4 ;  /* 0x000000d415057836 */ /* 0x000fc40000000000 */
[----:B------:R-:W-:Y:S02]  /*2830*/  VIADD R2, R21, 0xd6 ;  /* 0x000000d615027836 */ /* 0x000fe40000000000 */
[----:B------:R-:W-:Y:S01]  /*2840*/  IMAD.HI.U32 R6, R20, R13, RZ ;  /* 0x0000000d14067227 */ /* 0x000fe200078e00ff */
[----:B------:R-:W-:Y:S02]  /*2850*/  IABS R9, R5 ;  /* 0x0000000500097213 */ /* 0x000fe40000000000 */
[----:B------:R-:W-:Y:S01]  /*2860*/  IABS R8, R2 ;  /* 0x0000000200087213 */ /* 0x000fe20000000000 */
[----:B------:R-:W-:Y:S02]  /*2870*/  @!P5 IMAD.IADD R14, R14, 0x1, -R0 ;  /* 0x000000010e0ed824 */ /* 0x000fe400078e0a00 */
[----:B0-----:R-:W-:Y:S02]  /*2880*/  IMAD.MOV.U32 R3, RZ, RZ, R4 ;  /* 0x000000ffff037224 */ /* 0x001fe400078e0004 */
[----:B------:R-:W-:Y:S01]  /*2890*/  IMAD.MOV R6, RZ, RZ, -R6 ;  /* 0x000000ffff067224 */ /* 0x000fe200078e0a06 */
[----:B------:R-:W-:Y:S01]  /*28a0*/  ISETP.GT.U32.AND P5, PT, R0, R14, PT ;  /* 0x0000000e0000720c */ /* 0x000fe20003fa4070 */
[----:B------:R-:W-:Y:S01]  /*28b0*/  @!P1 IMAD.MOV R3, RZ, RZ, -R3 ;  /* 0x000000ffff039224 */ /* 0x000fe200078e0a03 */
[----:B------:R-:W-:Y:S01]  /*28c0*/  ISETP.GE.AND P1, PT, R2, RZ, PT ;  /* 0x000000ff0200720c */ /* 0x000fe20003f26270 */
[----:B------:R-:W-:-:S02]  /*28d0*/  @!P4 IMAD.IADD R11, R11, 0x1, -R0 ;  /* 0x000000010b0bc824 */ /* 0x000fc400078e0a00 */
[----:B------:R-:W-:Y:S01]  /*28e0*/  IMAD R13, R0, R6, R13 ;  /* 0x00000006000d7224 */ /* 0x000fe200078e020d */
[----:B------:R0:W-:Y:S01]  /*28f0*/  STL [R1+0x1c4], R3 ;  /* 0x0001c40301007387 */ /* 0x0001e20000100800 */
[----:B------:R-:W-:Y:S01]  /*2900*/  IMAD.HI.U32 R2, R20, R9, RZ ;  /* 0x0000000914027227 */ /* 0x000fe200078e00ff */
[----:B------:R-:W-:-:S03]  /*2910*/  ISETP.GT.U32.AND P4, PT, R0, R11, PT ;  /* 0x0000000b0000720c */ /* 0x000fc60003f84070 */
[----:B------:R-:W-:-:S04]  /*2920*/  IMAD.HI.U32 R4, R20, R8, RZ ;  /* 0x0000000814047227 */ /* 0x000fc800078e00ff */
[----:B------:R-:W-:Y:S01]  /*2930*/  @!P5 IMAD.IADD R14, R14, 0x1, -R0 ;  /* 0x000000010e0ed824 */ /* 0x000fe200078e0a00 */
[C---:B------:R-:W-:Y:S01]  /*2940*/  ISETP.GT.U32.AND P5, PT, R0.reuse, R13, PT ;  /* 0x0000000d0000720c */ /* 0x040fe20003fa4070 */
[----:B0-----:R-:W-:Y:S02]  /*2950*/  IMAD.MOV.U32 R3, RZ, RZ, R7 ;  /* 0x000000ffff037224 */ /* 0x001fe400078e0007 */
[----:B------:R-:W-:Y:S02]  /*2960*/  IMAD.MOV R4, RZ, RZ, -R4 ;  /* 0x000000ffff047224 */ /* 0x000fe400078e0a04 */
[----:B------:R-:W-:Y:S01]  /*2970*/  @!P6 IMAD.MOV R3, RZ, RZ, -R3 ;  /* 0x000000ffff03e224 */ /* 0x000fe200078e0a03 */
[----:B------:R-:W-:Y:S01]  /*2980*/  ISETP.GE.AND P6, PT, R5, RZ, PT ;  /* 0x000000ff0500720c */ /* 0x000fe20003fc6270 */
[----:B------:R-:W-:Y:S02]  /*2990*/  IMAD.MOV R5, RZ, RZ, -R2 ;  /* 0x000000ffff057224 */ /* 0x000fe400078e0a02 */
[C---:B------:R-:W-:Y:S01]  /*29a0*/  IMAD R8, R0.reuse, R4, R8 ;  /* 0x0000000400087224 */ /* 0x040fe200078e0208 */
[----:B------:R0:W-:Y:S01]  /*29b0*/  STL [R1+0x1bc], R3 ;  /* 0x0001bc0301007387 */ /* 0x0001e20000100800 */
[----:B------:R-:W-:-:S02]  /*29c0*/  IMAD R9, R0, R5, R9 ;  /* 0x0000000500097224 */ /* 0x000fc400078e0209 */
[C---:B------:R-:W-:Y:S02]  /*29d0*/  VIADD R10, R21.reuse, 0xd0 ;  /* 0x000000d0150a7836 */ /* 0x040fe40000000000 */
[----:B------:R-:W-:Y:S02]  /*29e0*/  VIADD R2, R21, 0xd2 ;  /* 0x000000d215027836 */ /* 0x000fe40000000000 */
[--C-:B------:R-:W-:Y:S01]  /*29f0*/  @!P4 IMAD.IADD R11, R11, 0x1, -R0.reuse ;  /* 0x000000010b0bc824 */ /* 0x100fe200078e0a00 */
[C---:B------:R-:W-:Y:S01]  /*2a00*/  ISETP.GT.U32.AND P4, PT, R0.reuse, R8, PT ;  /* 0x000000080000720c */ /* 0x040fe20003f84070 */
[----:B------:R-:W-:Y:S01]  /*2a10*/  @!P5 IMAD.IADD R13, R13, 0x1, -R0 ;  /* 0x000000010d0dd824 */ /* 0x000fe200078e0a00 */
[----:B------:R-:W-:Y:S01]  /*2a20*/  IABS R15, R10 ;  /* 0x0000000a000f7213 */ /* 0x000fe20000000000 */
[----:B0-----:R-:W-:Y:S01]  /*2a30*/  IMAD.MOV.U32 R3, RZ, RZ, R14 ;  /* 0x000000ffff037224 */ /* 0x001fe200078e000e */
[----:B------:R-:W-:Y:S01]  /*2a40*/  IABS R6, R2 ;  /* 0x0000000200067213 */ /* 0x000fe20000000000 */
[----:B------:R-:W-:Y:S01]  /*2a50*/  VIADD R7, R21, 0xce ;  /* 0x000000ce15077836 */ /* 0x000fe20000000000 */
[C---:B------:R-:W-:Y:S01]  /*2a60*/  ISETP.GT.U32.AND P5, PT, R0.reuse, R13, PT ;  /* 0x0000000d0000720c */ /* 0x040fe20003fa4070 */
[----:B------:R-:W-:Y:S01]  /*2a70*/  @!P2 IMAD.MOV R3, RZ, RZ, -R3 ;  /* 0x000000ffff03a224 */ /* 0x000fe200078e0a03 */
[----:B------:R-:W-:Y:S01]  /*2a80*/  ISETP.GT.U32.AND P2, PT, R0, R9, PT ;  /* 0x000000090000720c */ /* 0x000fe20003f44070 */
[----:B------:R-:W-:Y:S01]  /*2a90*/  IMAD.MOV.U32 R14, RZ, RZ, R15 ;  /* 0x000000ffff0e7224 */ /* 0x000fe200078e000f */
[----:B------:R-:W-:Y:S01]  /*2aa0*/  IABS R12, R7 ;  /* 0x00000007000c7213 */ /* 0x000fe20000000000 */
[----:B------:R-:W-:Y:S01]  /*2ab0*/  IMAD.HI.U32 R15, R20, R6, RZ ;  /* 0x00000006140f7227 */ /* 0x000fe200078e00ff */
[----:B------:R0:W-:Y:S03]  /*2ac0*/  STL [R1+0x1b4], R3 ;  /* 0x0001b40301007387 */ /* 0x0001e60000100800 */
[----:B------:R-:W-:-:S02]  /*2ad0*/  IMAD.MOV R15, RZ, RZ, -R15 ;  /* 0x000000ffff0f7224 */ /* 0x000fc400078e0a0f */
[--C-:B------:R-:W-:Y:S02]  /*2ae0*/  @!P4 IMAD.IADD R8, R8, 0x1, -R0.reuse ;  /* 0x000000010808c824 */ /* 0x100fe400078e0a00 */
[----:B------:R-:W-:Y:S02]  /*2af0*/  VIADD R4, R21, 0xcc ;  /* 0x000000cc15047836 */ /* 0x000fe40000000000 */
[----:B------:R-:W-:Y:S01]  /*2b00*/  @!P2 IMAD.IADD R9, R9, 0x1, -R0 ;  /* 0x000000010909a824 */ /* 0x000fe200078e0a00 */
[C---:B------:R-:W-:Y:S01]  /*2b10*/  ISETP.GT.U32.AND P4, PT, R0.reuse, R8, PT ;  /* 0x000000080000720c */ /* 0x040fe20003f84070 */
[----:B0-----:R-:W-:Y:S01]  /*2b20*/  IMAD.MOV.U32 R3, RZ, RZ, R11 ;  /* 0x000000ffff037224 */ /* 0x001fe200078e000b */
[----:B------:R-:W-:Y:S01]  /*2b30*/  IABS R5, R4 ;  /* 0x0000000400057213 */ /* 0x000fe20000000000 */
[----:B------:R-:W-:Y:S01]  /*2b40*/  IMAD.MOV.U32 R11, RZ, RZ, R12 ;  /* 0x000000ffff0b7224 */ /* 0x000fe200078e000c */
[----:B------:R-:W-:Y:S01]  /*2b50*/  ISETP.GT.U32.AND P2, PT, R0, R9, PT ;  /* 0x000000090000720c */ /* 0x000fe20003f44070 */
[----:B------:R-:W-:Y:S01]  /*2b60*/  @!P3 IMAD.MOV R3, RZ, RZ, -R3 ;  /* 0x000000ffff03b224 */ /* 0x000fe200078e0a03 */
[----:B------:R-:W-:Y:S01]  /*2b70*/  ISETP.GE.AND P3, PT, R2, RZ, PT ;  /* 0x000000ff0200720c */ /* 0x000fe20003f66270 */
[----:B------:R-:W-:-:S02]  /*2b80*/  IMAD R2, R0, R15, R6 ;  /* 0x0000000f00027224 */ /* 0x000fc400078e0206 */
[----:B------:R-:W-:Y:S01]  /*2b90*/  @!P5 IMAD.IADD R13, R13, 0x1, -R0 ;  /* 0x000000010d0dd824 */ /* 0x000fe200078e0a00 */
[----:B------:R0:W-:Y:S01]  /*2ba0*/  STL [R1+0xb4], R3 ;  /* 0x0000b40301007387 */ /* 0x0001e20000100800 */
[----:B------:R-:W-:Y:S01]  /*2bb0*/  IMAD.HI.U32 R6, R20, R11, RZ ;  /* 0x0000000b14067227 */ /* 0x000fe200078e00ff */
[----:B------:R-:W-:-:S03]  /*2bc0*/  ISETP.GT.U32.AND P5, PT, R0, R2, PT ;  /* 0x000000020000720c */ /* 0x000fc60003fa4070 */
[----:B------:R-:W-:-:S04]  /*2bd0*/  IMAD.HI.U32 R15, R20, R14, RZ ;  /* 0x0000000e140f7227 */ /* 0x000fc800078e00ff */
[----:B------:R-:W-:-:S04]  /*2be0*/  IMAD.HI.U32 R12, R20, R5, RZ ;  /* 0x00000005140c7227 */ /* 0x000fc800078e00ff */
[----:B0-----:R-:W-:Y:S02]  /*2bf0*/  IMAD.MOV.U32 R3, RZ, RZ, R13 ;  /* 0x000000ffff037224 */ /* 0x001fe400078e000d */
[----:B------:R-:W-:Y:S02]  /*2c00*/  IMAD.MOV R6, RZ, RZ, -R6 ;  /* 0x000000ffff067224 */ /* 0x000fe400078e0a06 */
[----:B------:R-:W-:Y:S02]  /*2c10*/  @!P0 IMAD.MOV R3, RZ, RZ, -R3 ;  /* 0x000000ffff038224 */ /* 0x000fe400078e0a03 */
[----:B------:R-:W-:Y:S02]  /*2c20*/  IMAD.MOV R15, RZ, RZ, -R15 ;  /* 0x000000ffff0f7224 */ /* 0x000fe400078e0a0f */
[----:B------:R-:W-:Y:S01]  /*2c30*/  IMAD.MOV R12, RZ, RZ, -R12 ;  /* 0x000000ffff0c7224 */ /* 0x000fe200078e0a0c */
[----:B------:R0:W-:Y:S01]  /*2c40*/  STL [R1+0xbc], R3 ;  /* 0x0000bc0301007387 */ /* 0x0001e20000100800 */
[----:B------:R-:W-:-:S02]  /*2c50*/  IMAD R11, R0, R6, R11 ;  /* 0x00000006000b7224 */ /* 0x000fc400078e020b */
[--C-:B------:R-:W-:Y:S02]  /*2c60*/  @!P2 IMAD.IADD R9, R9, 0x1, -R0.reuse ;  /* 0x000000010909a824 */ /* 0x100fe400078e0a00 */
[----:B------:R-:W-:Y:S01]  /*2c70*/  @!P4 IMAD.IADD R8, R8, 0x1, -R0 ;  /* 0x000000010808c824 */ /* 0x000fe200078e0a00 */
[----:B------:R-:W-:Y:S01]  /*2c80*/  ISETP.GE.AND P4, PT, R10, RZ, PT ;  /* 0x000000ff0a00720c */ /* 0x000fe20003f86270 */
[C---:B------:R-:W-:Y:S01]  /*2c90*/  IMAD R10, R0.reuse, R15, R14 ;  /* 0x0000000f000a7224 */ /* 0x040fe200078e020e */
[C---:B------:R-:W-:Y:S01]  /*2ca0*/  ISETP.GT.U32.AND P2, PT, R0.reuse, R11, PT ;  /* 0x0000000b0000720c */ /* 0x040fe20003f44070 */
[C---:B------:R-:W-:Y:S02]  /*2cb0*/  IMAD R5, R0.reuse, R12, R5 ;  /* 0x0000000c00057224 */ /* 0x040fe400078e0205 */
[----:B0-----:R-:W-:Y:S01]  /*2cc0*/  IMAD.MOV.U32 R3, RZ, RZ, R9 ;  /* 0x000000ffff037224 */ /* 0x001fe200078e0009 */
[----:B------:R-:W-:Y:S01]  /*2cd0*/  ISETP.GT.U32.AND P0, PT, R0, R10, PT ;  /* 0x0000000a0000720c */ /* 0x000fe20003f04070 */
[----:B------:R-:W-:-:S02]  /*2ce0*/  @!P5 IMAD.IADD R2, R2, 0x1, -R0 ;  /* 0x000000010202d824 */ /* 0x000fc400078e0a00 */
[C---:B------:R-:W-:Y:S02]  /*2cf0*/  VIADD R6, R21.reuse, 0xca ;  /* 0x000000ca15067836 */ /* 0x040fe40000000000 */
[----:B------:R-:W-:Y:S01]  /*2d00*/  @!P6 IMAD.MOV R3, RZ, RZ, -R3 ;  /* 0x000000ffff03e224 */ /* 0x000fe200078e0a03 */
[C---:B------:R-:W-:Y:S01]  /*2d10*/  ISETP.GT.U32.AND P6, PT, R0.reuse, R5, PT ;  /* 0x000000050000720c */ /* 0x040fe20003fc4070 */
[----:B------:R-:W-:Y:S01]  /*2d20*/  VIADD R9, R21, 0xc8 ;  /* 0x000000c815097836 */ /* 0x000fe20000000000 */
[----:B------:R-:W-:Y:S01]  /*2d30*/  ISETP.GT.U32.AND P5, PT, R0, R2, PT ;  /* 0x000000020000720c */ /* 0x000fe20003fa4070 */
[----:B------:R-:W-:Y:S01]  /*2d40*/  IMAD.MOV.U32 R13, RZ, RZ, R8 ;  /* 0x000000ffff0d7224 */ /* 0x000fe200078e0008 */
[----:B------:R-:W-:Y:S01]  /*2d50*/  IABS R12, R6 ;  /* 0x00000006000c7213 */ /* 0x000fe20000000000 */
[----:B------:R-:W-:Y:S02]  /*2d60*/  @!P2 IMAD.IADD R11, R11, 0x1, -R0 ;  /* 0x000000010b0ba824 */ /* 0x000fe400078e0a00 */
[----:B------:R-:W-:Y:S01]  /*2d70*/  @!P1 IMAD.MOV R13, RZ, RZ, -R13 ;  /* 0x000000ffff0d9224 */ /* 0x000fe200078e0a0d */
[----:B------:R-:W-:Y:S01]  /*2d80*/  ISETP.GE.AND P1, PT, R7, RZ, PT ;  /* 0x000000ff0700720c */ /* 0x000fe20003f26270 */
[----:B------:R-:W-:Y:S01]  /*2d90*/  IMAD.MOV.U32 R8, RZ, RZ, R12 ;  /* 0x000000ffff087224 */ /* 0x000fe200078e000c */
[----:B------:R-:W-:Y:S01]  /*2da0*/  IABS R12, R9 ;  /* 0x00000009000c7213 */ /* 0x000fe20000000000 */
[--C-:B------:R-:W-:Y:S01]  /*2db0*/  @!P0 IMAD.IADD R10, R10, 0x1, -R0.reuse ;  /* 0x000000010a0a8824 */ /* 0x100fe200078e0a00 */
[----:B------:R-:W-:Y:S01]  /*2dc0*/  ISETP.GE.AND P0, PT, R6, RZ, PT ;  /* 0x000000ff0600720c */ /* 0x000fe20003f06270 */
[--C-:B------:R-:W-:Y:S01]  /*2dd0*/  @!P6 IMAD.IADD R5, R5, 0x1, -R0.reuse ;  /* 0x000000010505e824 */ /* 0x100fe200078e0a00 */
[----:B------:R-:W-:Y:S01]  /*2de0*/  ISETP.GT.U32.AND P6, PT, R0, R11, PT ;  /* 0x0000000b0000720c */ /* 0x000fe20003fc4070 */
[----:B------:R-:W-:Y:S01]  /*2df0*/  @!P5 IMAD.IADD R2, R2, 0x1, -R0 ;  /* 0x000000010202d824 */ /* 0x000fe200078e0a00 */
[----:B------:R-:W-:Y:S01]  /*2e00*/  STL [R1+0xc0], R13 ;  /* 0x0000c00d01007387 */ /* 0x000fe20000100800 */
[----:B------:R-:W-:Y:S01]  /*2e10*/  IMAD.HI.U32 R6, R20, R12, RZ ;  /* 0x0000000c14067227 */ /* 0x000fe200078e00ff */
[----:B------:R-:W-:-:S02]  /*2e20*/  ISETP.GT.U32.AND P2, PT, R0, R10, PT ;  /* 0x0000000a0000720c */ /* 0x000fc40003f44070 */
[----:B------:R0:W-:Y:S01]  /*2e30*/  STL [R1+0xd0], R3 ;  /* 0x0000d00301007387 */ /* 0x0001e20000100800 */
[----:B------:R-:W-:Y:S01]  /*2e40*/  IMAD.HI.U32 R7, R20, R8, RZ ;  /* 0x0000000814077227 */ /* 0x000fe200078e00ff */
[----:B------:R-:W-:-:S03]  /*2e50*/  ISETP.GE.AND P5, PT, R4, RZ, PT ;  /* 0x000000ff0400720c */ /* 0x000fc60003fa6270 */
[----:B------:R-:W-:Y:S02]  /*2e60*/  IMAD.MOV R6, RZ, RZ, -R6 ;  /* 0x000000ffff067224 */ /* 0x000fe400078e0a06 */
[----:B------:R-:W-:Y:S02]  /*2e70*/  IMAD.MOV R7, RZ, RZ, -R7 ;  /* 0x000000ffff077224 */ /* 0x000fe400078e0a07 */
[C---:B------:R-:W-:Y:S02]  /*2e80*/  IMAD R12, R0.reuse, R6, R12 ;  /* 0x00000006000c7224 */ /* 0x040fe400078e020c */
[----:B0-----:R-:W-:Y:S02]  /*2e90*/  IMAD.MOV.U32 R3, RZ, RZ, R2 ;  /* 0x000000ffff037224 */ /* 0x001fe400078e0002 */
[C---:B------:R-:W-:Y:S02]  /*2ea0*/  IMAD R8, R0.reuse, R7, R8 ;  /* 0x0000000700087224 */ /* 0x040fe400078e0208 */
[----:B------:R-:W-:Y:S01]  /*2eb0*/  @!P3 IMAD.MOV R3, RZ, RZ, -R3 ;  /* 0x000000ffff03b224 */ /* 0x000fe200078e0a03 */
[C---:B------:R-:W-:Y:S01]  /*2ec0*/  ISETP.GT.U32.AND P3, PT, R0.reuse, R5, PT ;  /* 0x000000050000720c */ /* 0x040fe20003f64070 */
[----:B------:R-:W-:Y:S01]  /*2ed0*/  @!P6 IMAD.IADD R11, R11, 0x1, -R0 ;  /* 0x000000010b0be824 */ /* 0x000fe200078e0a00 */
[----:B------:R-:W-:Y:S01]  /*2ee0*/  ISETP.GT.U32.AND P6, PT, R0, R12, PT ;  /* 0x0000000c0000720c */ /* 0x000fe20003fc4070 */
[C---:B------:R-:W-:Y:S01]  /*2ef0*/  VIADD R7, R21.reuse, 0xc2 ;  /* 0x000000c215077836 */ /* 0x040fe20000000000 */
[----:B------:R0:W-:Y:S01]  /*2f00*/  STL [R1+0xd4], R3 ;  /* 0x0000d40301007387 */ /* 0x0001e20000100800 */
[----:B------:R-:W-:-:S02]  /*2f10*/  VIADD R4, R21, 0xc6 ;  /* 0x000000c615047836 */ /* 0x000fc40000000000 */
[--C-:B------:R-:W-:Y:S01]  /*2f20*/  @!P2 IMAD.IADD R10, R10, 0x1, -R0.reuse ;  /* 0x000000010a0aa824 */ /* 0x100fe200078e0a00 */
[----:B------:R-:W-:Y:S01]  /*2f30*/  ISETP.GT.U32.AND P2, PT, R0, R8, PT ;  /* 0x000000080000720c */ /* 0x000fe20003f44070 */
[----:B------:R-:W-:Y:S01]  /*2f40*/  VIADD R2, R21, 0xc4 ;  /* 0x000000c415027836 */ /* 0x000fe20000000000 */
[----:B------:R-:W-:Y:S01]  /*2f50*/  IABS R14, R7 ;  /* 0x00000007000e7213 */ /* 0x000fe20000000000 */
[----:B------:R-:W-:Y:S01]  /*2f60*/  @!P1 IMAD.MOV R11, RZ, RZ, -R11 ;  /* 0x000000ffff0b9224 */ /* 0x000fe200078e0a0b */
[----:B------:R-:W-:Y:S01]  /*2f70*/  IABS R13, R4 ;  /* 0x00000004000d7213 */ /* 0x000fe20000000000 */
[----:B------:R-:W-:Y:S01]  /*2f80*/  @!P3 IMAD.IADD R5, R5, 0x1, -R0 ;  /* 0x000000010505b824 */ /* 0x000fe200078e0a00 */
[----:B------:R-:W-:Y:S01]  /*2f90*/  ISETP.GE.AND P3, PT, R9, RZ, PT ;  /* 0x000000ff0900720c */ /* 0x000fe20003f66270 */
[----:B------:R-:W-:Y:S01]  /*2fa0*/  IMAD.MOV.U32 R9, RZ, RZ, R14 ;  /* 0x000000ffff097224 */ /* 0x000fe200078e000e */
[----:B------:R-:W-:Y:S01]  /*2fb0*/  IABS R6, R2 ;  /* 0x0000000200067213 */ /* 0x000fe20000000000 */
[----:B------:R-:W-:-:S04]  /*2fc0*/  IMAD.HI.U32 R14, R20, R13, RZ ;  /* 0x0000000d140e7227 */ /* 0x000fc800078e00ff */
[----:B0-----:R-:W-:Y:S02]  /*2fd0*/  IMAD.MOV.U32 R3, RZ, RZ, R10 ;  /* 0x000000ffff037224 */ /* 0x001fe400078e000a */
[----:B------:R-:W-:Y:S02]  /*2fe0*/  @!P6 IMAD.IADD R12, R12, 0x1, -R0 ;  /* 0x000000010c0ce824 */ /* 0x000fe400078e0a00 */
[----:B------:R-:W-:-:S03]  /*2ff0*/  IMAD.HI.U32 R15, R20, R6, RZ ;  /* 0x00000006140f7227 */ /* 0x000fc600078e00ff */
[----:B------:R-:W-:Y:S01]  /*3000*/  ISETP.GT.U32.AND P6, PT, R0, R12, PT ;  /* 0x0000000c0000720c */ /* 0x000fe20003fc4070 */
[----:B------:R-:W-:Y:S02]  /*3010*/  IMAD.MOV R14, RZ, RZ, -R14 ;  /* 0x000000ffff0e7224 */ /* 0x000fe400078e0a0e */
[----:B------:R-:W-:Y:S01]  /*3020*/  @!P2 IMAD.IADD R8, R8, 0x1, -R0 ;  /* 0x000000010808a824 */ /* 0x000fe200078e0a00 */
[----:B------:R-:W-:Y:S01]  /*3030*/  ISETP.GE.AND P2, PT, R4, RZ, PT ;  /* 0x000000ff0400720c */ /* 0x000fe20003f46270 */
[----:B------:R-:W-:Y:S02]  /*3040*/  @!P4 IMAD.MOV R3, RZ, RZ, -R3 ;  /* 0x000000ffff03c224 */ /* 0x000fe400078e0a03 */
[----:B------:R-:W-:Y:S01]  /*3050*/  IMAD.HI.U32 R4, R20, R9, RZ ;  /* 0x0000000914047227 */ /* 0x000fe200078e00ff */
[----:B------:R-:W-:Y:S02]  /*3060*/  ISETP.GT.U32.AND P4, PT, R0, R8, PT ;  /* 0x000000080000720c */ /* 0x000fe40003f84070 */
[----:B------:R0:W-:Y:S01]  /*3070*/  STL [R1+0xdc], R3 ;  /* 0x0000dc0301007387 */ /* 0x0001e20000100800 */
[----:B------:R-:W-:-:S02]  /*3080*/  IMAD.MOV R10, RZ, RZ, -R15 ;  /* 0x000000ffff0a7224 */ /* 0x000fc400078e0a0f */
[C---:B------:R-:W-:Y:S01]  /*3090*/  IMAD R13, R0.reuse, R14, R13 ;  /* 0x0000000e000d7224 */ /* 0x040fe200078e020d */
[----:B------:R-:W-:Y:S01]  /*30a0*/  STL [R1+0xe0], R11 ;  /* 0x0000e00b01007387 */ /* 0x000fe20000100800 */
[----:B------:R-:W-:Y:S02]  /*30b0*/  IMAD.MOV R4, RZ, RZ, -R4 ;  /* 0x000000ffff047224 */ /* 0x000fe400078e0a04 */
[C---:B------:R-:W-:Y:S01]  /*30c0*/  IMAD R6, R0.reuse, R10, R6 ;  /* 0x0000000a00067224 */ /* 0x040fe200078e0206 */
[C---:B------:R-:W-:Y:S01]  /*30d0*/  ISETP.GT.U32.AND P1, PT, R0.reuse, R13, PT ;  /* 0x0000000d0000720c */ /* 0x040fe20003f24070 */
[----:B------:R-:W-:Y:S02]  /*30e0*/  IMAD R9, R0, R4, R9 ;  /* 0x0000000400097224 */ /* 0x000fe400078e0209 */
[----:B0-----:R-:W-:Y:S02]  /*30f0*/  IMAD.MOV.U32 R3, RZ, RZ, R5 ;  /* 0x000000ffff037224 */ /* 0x001fe400078e0005 */
[----:B------:R-:W-:Y:S01]  /*3100*/  @!P6 IMAD.IADD R12, R12, 0x1, -R0 ;  /* 0x000000010c0ce824 */ /* 0x000fe200078e0a00 */
[C---:B------:R-:W-:Y:S01]  /*3110*/  ISETP.GT.U32.AND P6, PT, R0.reuse, R9, PT ;  /* 0x000000090000720c */ /* 0x040fe20003fc4070 */
[----:B------:R-:W-:Y:S01]  /*3120*/  @!P5 IMAD.MOV R3, RZ, RZ, -R3 ;  /* 0x000000ffff03d224 */ /* 0x000fe200078e0a03 */
[----:B------:R-:W-:Y:S01]  /*3130*/  ISETP.GT.U32.AND P5, PT, R0, R6, PT ;  /* 0x000000060000720c */ /* 0x000fe20003fa4070 */
[----:B------:R-:W-:-:S02]  /*3140*/  VIADD R14, R21, 0xc0 ;  /* 0x000000c0150e7836 */ /* 0x000fc40000000000 */
[--C-:B------:R-:W-:Y:S01]  /*3150*/  @!P4 IMAD.IADD R8, R8, 0x1, -R0.reuse ;  /* 0x000000010808c824 */ /* 0x100fe200078e0a00 */
[----:B------:R-:W-:Y:S01]  /*3160*/  ISETP.GE.AND P4, PT, R2, RZ, PT ;  /* 0x000000ff0200720c */ /* 0x000fe20003f86270 */
[----:B------:R-:W-:Y:S01]  /*3170*/  VIADD R2, R21, 0xbe ;  /* 0x000000be15027836 */ /* 0x000fe20000000000 */
[----:B------:R-:W-:Y:S01]  /*3180*/  IABS R4, R14 ;  /* 0x0000000e00047213 */ /* 0x000fe20000000000 */
[----:B------:R-:W-:Y:S01]  /*3190*/  @!P1 IMAD.IADD R13, R13, 0x1, -R0 ;  /* 0x000000010d0d9824 */ /* 0x000fe200078e0a00 */
[----:B------:R-:W-:Y:S01]  /*31a0*/  ISETP.GE.AND P1, PT, R7, RZ, PT ;  /* 0x000000ff0700720c */ /* 0x000fe20003f26270 */
[----:B------:R0:W-:Y:S01]  /*31b0*/  STL [R1+0xe8], R3 ;  /* 0x0000e80301007387 */ /* 0x0001e20000100800 */
[----:B------:R-:W-:Y:S01]  /*31c0*/  IABS R5, R2 ;  /* 0x0000000200057213 */ /* 0x000fe20000000000 */
[----:B------:R-:W-:-:S04]  /*31d0*/  IMAD.HI.U32 R7, R20, R4, RZ ;  /* 0x0000000414077227 */ /* 0x000fc800078e00ff */
[--C-:B------:R-:W-:Y:S01]  /*31e0*/  @!P5 IMAD.IADD R6, R6, 0x1, -R0.reuse ;  /* 0x000000010606d824 */ /* 0x100fe200078e0a00 */
[C---:B------:R-:W-:Y:S01]  /*31f0*/  ISETP.GT.U32.AND P5, PT, R0.reuse, R13, PT ;  /* 0x0000000d0000720c */ /* 0x040fe20003fa4070 */
[----:B------:R-:W-:Y:S02]  /*3200*/  @!P6 IMAD.IADD R9, R9, 0x1, -R0 ;  /* 0x000000010909e824 */ /* 0x000fe400078e0a00 */
[----:B0-----:R-:W-:Y:S01]  /*3210*/  IMAD.MOV.U32 R3, RZ, RZ, R8 ;  /* 0x000000ffff037224 */ /* 0x001fe200078e0008 */
[----:B------:R-:W-:Y:S01]  /*3220*/  ISETP.GT.U32.AND P6, PT, R0, R6, PT ;  /* 0x000000060000720c */ /* 0x000fe20003fc4070 */
[----:B------:R-:W-:Y:S02]  /*3230*/  IMAD.MOV R7, RZ, RZ, -R7 ;  /* 0x000000ffff077224 */ /* 0x000fe400078e0a07 */
[----:B------:R-:W-:-:S04]  /*3240*/  IMAD.HI.U32 R8, R20, R5, RZ ;  /* 0x0000000514087227 */ /* 0x000fc800078e00ff */
[C---:B------:R-:W-:Y:S02]  /*3250*/  IMAD R4, R0.reuse, R7, R4 ;  /* 0x0000000700047224 */ /* 0x040fe400078e0204 */
[----:B------:R-:W-:Y:S02]  /*3260*/  IMAD.MOV R8, RZ, RZ, -R8 ;  /* 0x000000ffff087224 */ /* 0x000fe400078e0a08 */
[--C-:B------:R-:W-:Y:S01]  /*3270*/  @!P5 IMAD.IADD R13, R13, 0x1, -R0.reuse ;  /* 0x000000010d0dd824 */ /* 0x100fe200078e0a00 */
[C---:B------:R-:W-:Y:S01]  /*3280*/  ISETP.GT.U32.AND P5, PT, R0.reuse, R4, PT ;  /* 0x000000040000720c */ /* 0x040fe20003fa4070 */
[----:B------:R-:W-:Y:S02]  /*3290*/  IMAD R5, R0, R8, R5 ;  /* 0x0000000800057224 */ /* 0x000fe400078e0205 */
[----:B------:R-:W-:Y:S02]  /*32a0*/  @!P6 IMAD.IADD R6, R6, 0x1, -R0 ;  /* 0x000000010606e824 */ /* 0x000fe400078e0a00 */
[C---:B------:R-:W-:Y:S01]  /*32b0*/  VIADD R10, R21.reuse, 0xbc ;  /* 0x000000bc150a7836 */ /* 0x040fe20000000000 */
[----:B------:R-:W-:Y:S01]  /*32c0*/  ISETP.GT.U32.AND P6, PT, R0, R5, PT ;  /* 0x000000050000720c */ /* 0x000fe20003fc4070 */
[----:B------:R-:W-:-:S02]  /*32d0*/  VIADD R7, R21, 0xba ;  /* 0x000000ba15077836 */ /* 0x000fc40000000000 */
[----:B------:R-:W-:Y:S01]  /*32e0*/  @!P0 IMAD.MOV R3, RZ, RZ, -R3 ;  /* 0x000000ffff038224 */ /* 0x000fe200078e0a03 */
[----:B------:R-:W-:Y:S01]  /*32f0*/  IABS R16, R10 ;  /* 0x0000000a00107213 */ /* 0x000fe20000000000 */
[----:B------:R-:W-:Y:S01]  /*3300*/  @!P3 IMAD.MOV R12, RZ, RZ, -R12 ;  /* 0x000000ffff0cb224 */ /* 0x000fe200078e0a0c */
[----:B------:R-:W-:Y:S01]  /*3310*/  ISETP.GT.U32.AND P0, PT, R0, R9, PT ;  /* 0x000000090000720c */ /* 0x000fe20003f04070 */
[--C-:B------:R-:W-:Y:S01]  /*3320*/  @!P5 IMAD.IADD R4, R4, 0x1, -R0.reuse ;  /* 0x000000010404d824 */ /* 0x100fe200078e0a00 */
[----:B------:R-:W-:Y:S01]  /*3330*/  IABS R8, R7 ;  /* 0x0000000700087213 */ /* 0x000fe20000000000 */
[----:B------:R0:W-:Y:S01]  /*3340*/  STL [R1+0xec], R3 ;  /* 0x0000ec0301007387 */ /* 0x0001e20000100800 */
[----:B------:R-:W-:Y:S01]  /*3350*/  IMAD.HI.U32 R17, R20, R16, RZ ;  /* 0x0000001014117227 */ /* 0x000fe200078e00ff */
[----:B------:R-:W-:Y:S02]  /*3360*/  ISETP.GE.AND P5, PT, R2, RZ, PT ;  /* 0x000000ff0200720c */ /* 0x000fe40003fa6270 */
[----:B------:R-:W-:Y:S01]  /*3370*/  STL [R1+0xf0], R12 ;  /* 0x0000f00c01007387 */ /* 0x000fe20000100800 */
[----:B------:R-:W-:Y:S01]  /*3380*/  @!P6 IMAD.IADD R5, R5, 0x1, -R0 ;  /* 0x000000010505e824 */ /* 0x000fe200078e0a00 */
[----:B------:R-:W-:Y:S01]  /*3390*/  ISETP.GT.U32.AND P6, PT, R0, R4, PT ;  /* 0x000000040000720c */ /* 0x000fe20003fc4070 */
[----:B------:R-:W-:-:S02]  /*33a0*/  IMAD.MOV R17, RZ, RZ, -R17 ;  /* 0x000000ffff117224 */ /* 0x000fc400078e0a11 */
[----:B------:R-:W-:-:S04]  /*33b0*/  IMAD.HI.U32 R15, R20, R8, RZ ;  /* 0x00000008140f7227 */ /* 0x000fc800078e00ff */
[----:B0-----:R-:W-:Y:S02]  /*33c0*/  IMAD.MOV.U32 R3, RZ, RZ, R13 ;  /* 0x000000ffff037224 */ /* 0x001fe400078e000d */
[----:B------:R-:W-:Y:S01]  /*33d0*/  @!P4 IMAD.MOV R6, RZ, RZ, -R6 ;  /* 0x000000ffff06c224 */ /* 0x000fe200078e0a06 */
[----:B------:R-:W-:Y:S01]  /*33e0*/  ISETP.GE.AND P4, PT, R10, RZ, PT ;  /* 0x000000ff0a00720c */ /* 0x000fe20003f86270 */
[----:B------:R-:W-:Y:S01]  /*33f0*/  @!P2 IMAD.MOV R3, RZ, RZ, -R3 ;  /* 0x000000ffff03a224 */ /* 0x000fe200078e0a03 */
[C---:B------:R-:W-:Y:S01]  /*3400*/  ISETP.GT.U32.AND P2, PT, R0.reuse, R5, PT ;  /* 0x000000050000720c */ /* 0x040fe20003f44070 */
[C---:B------:R-:W-:Y:S02]  /*3410*/  IMAD R2, R0.reuse, R17, R16 ;  /* 0x0000001100027224 */ /* 0x040fe400078e0210 */
[----:B------:R-:W-:Y:S01]  /*3420*/  IMAD.MOV R15, RZ, RZ, -R15 ;  /* 0x000000ffff0f7224 */ /* 0x000fe200078e0a0f */
[----:B------:R0:W-:Y:S01]  /*3430*/  STL [R1+0x100], R3 ;  /* 0x0001000301007387 */ /* 0x0001e20000100800 */
[--C-:B------:R-:W-:Y:S01]  /*3440*/  @!P0 IMAD.IADD R9, R9, 0x1, -R0.reuse ;  /* 0x0000000109098824 */ /* 0x100fe200078e0a00 */
[----:B------:R-:W-:Y:S01]  /*3450*/  ISETP.GT.U32.AND P3, PT, R0, R2, PT ;  /* 0x000000020000720c */ /* 0x000fe20003f64070 */
[----:B------:R-:W-:Y:S01]  /*3460*/  @!P6 IMAD.IADD R4, R4, 0x1, -R0 ;  /* 0x000000010404e824 */ /* 0x000fe200078e0a00 */
[----:B------:R1:W-:Y:S01]  /*3470*/  STL [R1+0x108], R6 ;  /* 0x0001080601007387 */ /* 0x0003e20000100800 */
[----:B------:R-:W-:Y:S01]  /*3480*/  ISETP.GE.AND P0, PT, R14, RZ, PT ;  /* 0x000000ff0e00720c */ /* 0x000fe20003f06270 */
[----:B------:R-:W-:-:S02]  /*3490*/  VIADD R11, R21, 0xb8 ;  /* 0x000000b8150b7836 */ /* 0x000fc40000000000 */
[----:B------:R-:W-:Y:S02]  /*34a0*/  VIADD R10, R21, 0xa8 ;  /* 0x000000a8150a7836 */ /* 0x000fe40000000000 */
[----:B0-----:R-:W-:Y:S01]  /*34b0*/  IMAD.MOV.U32 R3, RZ, RZ, R9 ;  /* 0x000000ffff037224 */ /* 0x001fe200078e0009 */
[----:B------:R-:W-:Y:S01]  /*34c0*/  IABS R14, R11 ;  /* 0x0000000b000e7213 */ /* 0x000fe20000000000 */
[----:B------:R-:W-:Y:S01]  /*34d0*/  @!P2 IMAD.IADD R5, R5, 0x1, -R0 ;  /* 0x000000010505a824 */ /* 0x000fe200078e0a00 */
[----:B------:R-:W-:Y:S01]  /*34e0*/  ISETP.GE.AND P2, PT, R11, RZ, PT ;  /* 0x000000ff0b00720c */ /* 0x000fe20003f46270 */
[C---:B-1----:R-:W-:Y:S02]  /*34f0*/  IMAD R6, R0.reuse, R15, R8 ;  /* 0x0000000f00067224 */ /* 0x042fe400078e0208 */
[----:B------:R-:W-:Y:S01]  /*3500*/  @!P1 IMAD.MOV R3, RZ, RZ, -R3 ;  /* 0x000000ffff039224 */ /* 0x000fe200078e0a03 */
[----:B------:R-:W-:Y:S01]  /*3510*/  ISETP.GE.AND P1, PT, R7, RZ, PT ;  /* 0x000000ff0700720c */ /* 0x000fe20003f26270 */
[----:B------:R-:W-:Y:S01]  /*3520*/  VIADD R7, R21, 0xb6 ;  /* 0x000000b615077836 */ /* 0x000fe20000000000 */
[----:B------:R-:W-:Y:S01]  /*3530*/  ISETP.GT.U32.AND P6, PT, R0, R6, PT ;  /* 0x000000060000720c */ /* 0x000fe20003fc4070 */
[----:B------:R-:W-:Y:S01]  /*3540*/  @!P3 IMAD.IADD R2, R2, 0x1, -R0 ;  /* 0x000000010202b824 */ /* 0x000fe200078e0a00 */
[----:B------:R0:W-:Y:S01]  /*3550*/  STL [R1+0x10c], R3 ;  /* 0x00010c0301007387 */ /* 0x0001e20000100800 */
[----:B------:R-:W-:Y:S01]  /*3560*/  IMAD.HI.U32 R9, R20, R14, RZ ;  /* 0x0000000e14097227 */ /* 0x000fe200078e00ff */
[----:B------:R-:W-:-:S02]  /*3570*/  IABS R11, R7 ;  /* 0x00000007000b7213 */ /* 0x000fc40000000000 */
[----:B------:R-:W-:Y:S01]  /*3580*/  ISETP.GE.AND P3, PT, R7, RZ, PT ;  /* 0x000000ff0700720c */ /* 0x000fe20003f66270 */
[----:B------:R-:W-:Y:S02]  /*3590*/  IMAD.MOV R9, RZ, RZ, -R9 ;  /* 0x000000ffff097224 */ /* 0x000fe400078e0a09 */
[----:B------:R-:W-:Y:S02]  /*35a0*/  VIADD R7, R21, 0xb2 ;  /* 0x000000b215077836 */ /* 0x000fe40000000000 */
[----:B------:R-:W-:Y:S02]  /*35b0*/  IMAD R16, R0, R9, R14 ;  /* 0x0000000900107224 */ /* 0x000fe400078e020e */
[----:B0-----:R-:W-:Y:S01]  /*35c0*/  IMAD.MOV.U32 R3, RZ, RZ, R4 ;  /* 0x000000ffff037224 */ /* 0x001fe200078e0004 */
[----:B------:R-:W-:Y:S01]  /*35d0*/  IABS R14, R7 ;  /* 0x00000007000e7213 */ /* 0x000fe20000000000 */
[----:B------:R-:W-:Y:S01]  /*35e0*/  @!P6 IMAD.IADD R6, R6, 0x1, -R0 ;  /* 0x000000010606e824 */ /* 0x000fe200078e0a00 */
[----:B------:R-:W-:Y:S01]  /*35f0*/  ISETP.GT.U32.AND P6, PT, R0, R2, PT ;  /* 0x000000020000720c */ /* 0x000fe20003fc4070 */
[----:B------:R-:W-:-:S02]  /*3600*/  @!P0 IMAD.MOV R3, RZ, RZ, -R3 ;  /* 0x000000ffff038224 */ /* 0x000fc400078e0a03 */
[----:B------:R-:W-:Y:S01]  /*3610*/  IMAD.HI.U32 R4, R20, R11, RZ ;  /* 0x0000000b14047227 */ /* 0x000fe200078e00ff */
[C---:B------:R-:W-:Y:S02]  /*3620*/  ISETP.GT.U32.AND P0, PT, R0.reuse, R6, PT ;  /* 0x000000060000720c */ /* 0x040fe40003f04070 */
[----:B------:R0:W-:Y:S01]  /*3630*/  STL [R1+0x110], R3 ;  /* 0x0001100301007387 */ /* 0x0001e20000100800 */
[----:B------:R-:W-:Y:S02]  /*3640*/  IMAD.MOV R4, RZ, RZ, -R4 ;  /* 0x000000ffff047224 */ /* 0x000fe400078e0a04 */
[C---:B------:R-:W-:Y:S02]  /*3650*/  VIADD R9, R21.reuse, 0xb4 ;  /* 0x000000b415097836 */ /* 0x040fe40000000000 */
[----:B------:R-:W-:Y:S02]  /*3660*/  IMAD R11, R0, R4, R11 ;  /* 0x00000004000b7224 */ /* 0x000fe400078e020b */
[----:B------:R-:W-:Y:S01]  /*3670*/  @!P6 IMAD.IADD R2, R2, 0x1, -R0 ;  /* 0x000000010202e824 */ /* 0x000fe200078e0a00 */
[----:B------:R-:W-:Y:S01]  /*3680*/  IABS R12, R9 ;  /* 0x00000009000c7213 */ /* 0x000fe20000000000 */
[----:B------:R-:W-:Y:S01]  /*3690*/  VIADD R8, R21, 0xb0 ;  /* 0x000000b015087836 */ /* 0x000fe20000000000 */
[----:B------:R-:W-:Y:S01]  /*36a0*/  ISETP.GT.U32.AND P6, PT, R0, R11, PT ;  /* 0x0000000b0000720c */ /* 0x000fe20003fc4070 */
[----:B0-----:R-:W-:-:S02]  /*36b0*/  IMAD.MOV.U32 R3, RZ, RZ, R5 ;  /* 0x000000ffff037224 */ /* 0x001fc400078e0005 */
[----:B------:R-:W-:Y:S01]  /*36c0*/  IMAD.HI.U32 R4, R20, R12, RZ ;  /* 0x0000000c14047227 */ /* 0x000fe200078e00ff */
[----:B------:R-:W-:-:S03]  /*36d0*/  IABS R13, R8 ;  /* 0x00000008000d7213 */ /* 0x000fc60000000000 */
[----:B------:R-:W-:Y:S01]  /*36e0*/  @!P5 IMAD.MOV R3, RZ, RZ, -R3 ;  /* 0x000000ffff03d224 */ /* 0x000fe200078e0a03 */
[----:B------:R-:W-:Y:S01]  /*36f0*/  ISETP.GT.U32.AND P5, PT, R0, R16, PT ;  /* 0x000000100000720c */ /* 0x000fe20003fa4070 */
[--C-:B------:R-:W-:Y:S01]  /*3700*/  @!P0 IMAD.IADD R6, R6, 0x1, -R0.reuse ;  /* 0x0000000106068824 */ /* 0x100fe200078e0a00 */
[----:B------:R-:W-:Y:S01]  /*3710*/  ISETP.GE.AND P0, PT, R9, RZ, PT ;  /* 0x000000ff0900720c */ /* 0x000fe20003f06270 */
[----:B------:R-:W-:Y:S01]  /*3720*/  IMAD.HI.U32 R5, R20, R14, RZ ;  /* 0x0000000e14057227 */ /* 0x000fe200078e00ff */
[----:B------:R0:W-:Y:S03]  /*3730*/  STL [R1+0x118], R3 ;  /* 0x0001180301007387 */ /* 0x0001e60000100800 */
[----:B------:R-:W-:Y:S02]  /*3740*/  @!P6 IMAD.IADD R11, R11, 0x1, -R0 ;  /* 0x000000010b0be824 */ /* 0x000fe400078e0a00 */
[----:B------:R-:W-:-:S02]  /*3750*/  IMAD.MOV R9, RZ, RZ, -R4 ;  /* 0x000000ffff097224 */ /* 0x000fc400078e0a04 */
[----:B------:R-:W-:Y:S02]  /*3760*/  IMAD.MOV R5, RZ, RZ, -R5 ;  /* 0x000000ffff057224 */ /* 0x000fe400078e0a05 */
[----:B------:R-:W-:Y:S01]  /*3770*/  @!P5 IMAD.IADD R16, R16, 0x1, -R0 ;  /* 0x000000011010d824 */ /* 0x000fe200078e0a00 */
[----:B------:R-:W-:Y:S01]  /*3780*/  ISETP.GE.AND P5, PT, R7, RZ, PT ;  /* 0x000000ff0700720c */ /* 0x000fe20003fa6270 */
[----:B0-----:R-:W-:Y:S02]  /*3790*/  IMAD.MOV.U32 R3, RZ, RZ, R2 ;  /* 0x000000ffff037224 */ /* 0x001fe400078e0002 */
[C---:B------:R-:W-:Y:S01]  /*37a0*/  IMAD R12, R0.reuse, R9, R12 ;  /* 0x00000009000c7224 */ /* 0x040fe200078e020c */
[C---:B------:R-:W-:Y:S01]  /*37b0*/  ISETP.GT.U32.AND P6, PT, R0.reuse, R16, PT ;  /* 0x000000100000720c */ /* 0x040fe20003fc4070 */
[----:B------:R-:W-:Y:S01]  /*37c0*/  @!P4 IMAD.MOV R3, RZ, RZ, -R3 ;  /* 0x000000ffff03c224 */ /* 0x000fe200078e0a03 */
[C---:B------:R-:W-:Y:S01]  /*37d0*/  ISETP.GT.U32.AND P4, PT, R0.reuse, R11, PT ;  /* 0x0000000b0000720c */ /* 0x040fe20003f84070 */
[----:B------:R-:W-:Y:S01]  /*37e0*/  IMAD R14, R0, R5, R14 ;  /* 0x00000005000e7224 */ /* 0x000fe200078e020e */
[----:B------:R-:W-:Y:S01]  /*37f0*/  IABS R5, R10 ;  /* 0x0000000a00057213 */ /* 0x000fe20000000000 */
[----:B------:R-:W-:Y:S01]  /*3800*/  IMAD.HI.U32 R4, R20, R13, RZ ;  /* 0x0000000d14047227 */ /* 0x000fe200078e00ff */
[----:B------:R0:W-:Y:S03]  /*3810*/  STL [R1+0x120], R3 ;  /* 0x0001200301007387 */ /* 0x0001e60000100800 */
[----:B------:R-:W-:-:S02]  /*3820*/  IMAD.MOV R4, RZ, RZ, -R4 ;  /* 0x000000ffff047224 */ /* 0x000fc400078e0a04 */
[C---:B------:R-:W-:Y:S02]  /*3830*/  VIADD R2, R21.reuse, 0xaa ;  /* 0x000000aa15027836 */ /* 0x040fe40000000000 */
[----:B------:R-:W-:Y:S01]  /*3840*/  @!P6 IMAD.IADD R16, R16, 0x1, -R0 ;  /* 0x000000011010e824 */ /* 0x000fe200078e0a00 */
[C---:B------:R-:W-:Y:S01]  /*3850*/  ISETP.GT.U32.AND P6, PT, R0.reuse, R14, PT ;  /* 0x0000000e0000720c */ /* 0x040fe20003fc4070 */
[C---:B------:R-:W-:Y:S01]  /*3860*/  IMAD R13, R0.reuse, R4, R13 ;  /* 0x00000004000d7224 */ /* 0x040fe200078e020d */
[----:B------:R-:W-:Y:S01]  /*3870*/  IABS R9, R2 ;  /* 0x0000000200097213 */ /* 0x000fe20000000000 */
[----:B0-----:R-:W-:Y:S02]  /*3880*/  IMAD.MOV.U32 R3, RZ, RZ, R6 ;  /* 0x000000ffff037224 */ /* 0x001fe400078e0006 */
[C---:B------:R-:W-:Y:S02]  /*3890*/  VIADD R4, R21.reuse, 0xae ;  /* 0x000000ae15047836 */ /* 0x040fe40000000000 */
[----:B------:R-:W-:Y:S01]  /*38a0*/  @!P1 IMAD.MOV R3, RZ, RZ, -R3 ;  /* 0x000000ffff039224 */ /* 0x000fe200078e0a03 */
[C---:B------:R-:W-:Y:S01]  /*38b0*/  ISETP.GT.U32.AND P1, PT, R0.reuse, R12, PT ;  /* 0x0000000c0000720c */ /* 0x040fe20003f24070 */
[----:B------:R-:W-:Y:S01]  /*38c0*/  VIADD R6, R21, 0xac ;  /* 0x000000ac15067836 */ /* 0x000fe20000000000 */
[----:B------:R-:W-:Y:S01]  /*38d0*/  IABS R15, R4 ;  /* 0x00000004000f7213 */ /* 0x000fe20000000000 */
[--C-:B------:R-:W-:Y:S01]  /*38e0*/  @!P4 IMAD.IADD R11, R11, 0x1, -R0.reuse ;  /* 0x000000010b0bc824 */ /* 0x100fe200078e0a00 */
[----:B------:R-:W-:Y:S01]  /*38f0*/  ISETP.GT.U32.AND P4, PT, R0, R13, PT ;  /* 0x0000000d0000720c */ /* 0x000fe20003f84070 */
[----:B------:R-:W-:Y:S01]  /*3900*/  @!P6 IMAD.IADD R14, R14, 0x1, -R0 ;  /* 0x000000010e0ee824 */ /* 0x000fe200078e0a00 */
[----:B------:R-:W-:Y:S01]  /*3910*/  IABS R7, R6 ;  /* 0x0000000600077213 */ /* 0x000fe20000000000 */
[----:B------:R-:W-:Y:S01]  /*3920*/  IMAD.HI.U32 R17, R20, R15, RZ ;  /* 0x0000000f14117227 */ /* 0x000fe200078e00ff */
[----:B------:R0:W-:Y:S03]  /*3930*/  STL [R1+0x144], R3 ;  /* 0x0001440301007387 */ /* 0x0001e60000100800 */
[----:B------:R-:W-:-:S02]  /*3940*/  IMAD.MOV R17, RZ, RZ, -R17 ;  /* 0x000000ffff117224 */ /* 0x000fc400078e0a11 */
[----:B------:R-:W-:Y:S01]  /*3950*/  @!P1 IMAD.IADD R12, R12, 0x1, -R0 ;  /* 0x000000010c0c9824 */ /* 0x000fe200078e0a00 */
[----:B------:R-:W-:Y:S01]  /*3960*/  ISETP.GE.AND P1, PT, R8, RZ, PT ;  /* 0x000000ff0800720c */ /* 0x000fe20003f26270 */
[----:B------:R-:W-:Y:S02]  /*3970*/  IMAD.MOV.U32 R8, RZ, RZ, R9 ;  /* 0x000000ffff087224 */ /* 0x000fe400078e0009 */
[----:B------:R-:W-:Y:S01]  /*3980*/  IMAD.HI.U32 R9, R20, R7, RZ ;  /* 0x0000000714097227 */ /* 0x000fe200078e00ff */
[----:B------:R-:W-:-:S03]  /*3990*/  ISETP.GT.U32.AND P6, PT, R0, R12, PT ;  /* 0x0000000c0000720c */ /* 0x000fc60003fc4070 */
[----:B------:R-:W-:Y:S02]  /*39a0*/  IMAD.MOV.U32 R18, RZ, RZ, R16 ;  /* 0x000000ffff127224 */ /* 0x000fe400078e0010 */
[----:B------:R-:W-:Y:S02]  /*39b0*/  IMAD.MOV R16, RZ, RZ, -R9 ;  /* 0x000000ffff107224 */ /* 0x000fe400078e0a09 */
[C---:B------:R-:W-:Y:S02]  /*39c0*/  IMAD R9, R0.reuse, R17, R15 ;  /* 0x0000001100097224 */ /* 0x040fe400078e020f */
[----:B------:R-:W-:Y:S01]  /*39d0*/  @!P4 IMAD.IADD R13, R13, 0x1, -R0 ;  /* 0x000000010d0dc824 */ /* 0x000fe200078e0a00 */
[----:B------:R-:W-:Y:S01]  /*39e0*/  ISETP.GT.U32.AND P4, PT, R0, R14, PT ;  /* 0x0000000e0000720c */ /* 0x000fe20003f84070 */
[----:B------:R-:W-:Y:S02]  /*39f0*/  @!P2 IMAD.MOV R18, RZ, RZ, -R18 ;  /* 0x000000ffff12a224 */ /* 0x000fe400078e0a12 */
[----:B------:R-:W-:Y:S01]  /*3a00*/  @!P6 IMAD.IADD R12, R12, 0x1, -R0 ;  /* 0x000000010c0ce824 */ /* 0x000fe200078e0a00 */
[C---:B------:R-:W-:Y:S01]  /*3a10*/  ISETP.GT.U32.AND P6, PT, R0.reuse, R9, PT ;  /* 0x000000090000720c */ /* 0x040fe20003fc4070 */
[----:B0-----:R-:W-:Y:S01]  /*3a20*/  IMAD.MOV.U32 R3, RZ, RZ, R11 ;  /* 0x000000ffff037224 */ /* 0x001fe200078e000b */
[C---:B------:R-:W-:Y:S01]  /*3a30*/  ISETP.GT.U32.AND P2, PT, R0.reuse, R13, PT ;  /* 0x0000000d0000720c */ /* 0x040fe20003f44070 */
[----:B------:R-:W-:Y:S01]  /*3a40*/  IMAD R7, R0, R16, R7 ;  /* 0x0000001000077224 */ /* 0x000fe200078e0207 */
[----:B------:R-:W-:Y:S01]  /*3a50*/  STL [R1+0x148], R18 ;  /* 0x0001481201007387 */ /* 0x000fe20000100800 */
[----:B------:R-:W-:Y:S01]  /*3a60*/  @!P3 IMAD.MOV R3, RZ, RZ, -R3 ;  /* 0x000000ffff03b224 */ /* 0x000fe200078e0a03 */
[----:B------:R-:W-:Y:S01]  /*3a70*/  ISETP.GE.AND P3, PT, R4, RZ, PT ;  /* 0x000000ff0400720c */ /* 0x000fe20003f66270 */
[----:B------:R-:W-:-:S03]  /*3a80*/  IMAD.HI.U32 R16, R20, R8, RZ ;  /* 0x0000000814107227 */ /* 0x000fc600078e00ff */
[----:B------:R0:W-:Y:S01]  /*3a90*/  STL [R1+0x14c], R3 ;  /* 0x00014c0301007387 */ /* 0x0001e20000100800 */
[----:B------:R-:W-:-:S04]  /*3aa0*/  IMAD.HI.U32 R15, R20, R5, RZ ;  /* 0x00000005140f7227 */ /* 0x000fc800078e00ff */
[----:B------:R-:W-:Y:S01]  /*3ab0*/  @!P4 IMAD.IADD R14, R14, 0x1, -R0 ;  /* 0x000000010e0ec824 */ /* 0x000fe200078e0a00 */
[----:B------:R-:W-:Y:S01]  /*3ac0*/  ISETP.GT.U32.AND P4, PT, R0, R7, PT ;  /* 0x000000070000720c */ /* 0x000fe20003f84070 */
[----:B------:R-:W-:Y:S02]  /*3ad0*/  IMAD.MOV R16, RZ, RZ, -R16 ;  /* 0x000000ffff107224 */ /* 0x000fe400078e0a10 */
[----:B------:R-:W-:Y:S02]  /*3ae0*/  IMAD.MOV R15, RZ, RZ, -R15 ;  /* 0x000000ffff0f7224 */ /* 0x000fe400078e0a0f */
[----:B------:R-:W-:Y:S02]  /*3af0*/  @!P6 IMAD.IADD R9, R9, 0x1, -R0 ;  /* 0x000000010909e824 */ /* 0x000fe400078e0a00 */
[----:B0-----:R-:W-:Y:S02]  /*3b00*/  IMAD.MOV.U32 R3, RZ, RZ, R12 ;  /* 0x000000ffff037224 */ /* 0x001fe400078e000c */
[----:B------:R-:W-:Y:S01]  /*3b10*/  @!P2 IMAD.IADD R13, R13, 0x1, -R0 ;  /* 0x000000010d0da824 */ /* 0x000fe200078e0a00 */
[----:B------:R-:W-:Y:S01]  /*3b20*/  ISETP.GE.AND P2, PT, R6, RZ, PT ;  /* 0x000000ff0600720c */ /* 0x000fe20003f46270 */
[----:B------:R-:W-:-:S02]  /*3b30*/  IMAD R6, R0, R16, R8 ;  /* 0x0000001000067224 */ /* 0x000fc400078e0208 */
[C---:B------:R-:W-:Y:S02]  /*3b40*/  IMAD R5, R0.reuse, R15, R5 ;  /* 0x0000000f00057224 */ /* 0x040fe400078e0205 */
[----:B------:R-:W-:Y:S01]  /*3b50*/  @!P0 IMAD.MOV R3, RZ, RZ, -R3 ;  /* 0x000000ffff038224 */ /* 0x000fe200078e0a03 */
[C---:B------:R-:W-:Y:S01]  /*3b60*/  ISETP.GT.U32.AND P0, PT, R0.reuse, R9, PT ;  /* 0x000000090000720c */ /* 0x040fe20003f04070 */
[----:B------:R-:W-:Y:S01]  /*3b70*/  IMAD.MOV.U32 R16, RZ, RZ, R14 ;  /* 0x000000ffff107224 */ /* 0x000fe200078e000e */
[C---:B------:R-:W-:Y:S01]  /*3b80*/  ISETP.GT.U32.AND P6, PT, R0.reuse, R6, PT ;  /* 0x000000060000720c */ /* 0x040fe20003fc4070 */
[----:B------:R-:W-:Y:S01]  /*3b90*/  VIADD R4, R21, 0xa6 ;  /* 0x000000a615047836 */ /* 0x000fe20000000000 */
[----:B------:R0:W-:Y:S01]  /*3ba0*/  STL [R1+0x150], R3 ;  /* 0x0001500301007387 */ /* 0x0001e20000100800 */
[----:B------:R-:W-:Y:S01]  /*3bb0*/  @!P5 IMAD.MOV R16, RZ, RZ, -R16 ;  /* 0x000000ffff10d224 */ /* 0x000fe200078e0a10 */
[C---:B------:R-:W-:Y:S01]  /*3bc0*/  ISETP.GT.U32.AND P5, PT, R0.reuse, R5, PT ;  /* 0x000000050000720c */ /* 0x040fe20003fa4070 */
[----:B------:R-:W-:Y:S01]  /*3bd0*/  @!P4 IMAD.IADD R7, R7, 0x1, -R0 ;  /* 0x000000010707c824 */ /* 0x000fe200078e0a00 */
[----:B------:R-:W-:Y:S01]  /*3be0*/  IABS R11, R4 ;  /* 0x00000004000b7213 */ /* 0x000fe20000000000 */
[C---:B------:R-:W-:Y:S01]  /*3bf0*/  VIADD R8, R21.reuse, 0xa4 ;  /* 0x000000a415087836 */ /* 0x040fe20000000000 */
[----:B------:R-:W-:Y:S01]  /*3c00*/  STL [R1+0x158], R16 ;  /* 0x0001581001007387 */ /* 0x000fe20000100800 */
[----:B------:R-:W-:Y:S01]  /*3c10*/  VIADD R17, R21, 0x9a ;  /* 0x0000009a15117836 */ /* 0x000fe20000000000 */
[----:B------:R-:W-:Y:S01]  /*3c20*/  ISETP.GT.U32.AND P4, PT, R0, R7, PT ;  /* 0x000000070000720c */ /* 0x000fe20003f84070 */
[----:B------:R-:W-:Y:S01]  /*3c30*/  IMAD.HI.U32 R15, R20, R11, RZ ;  /* 0x0000000b140f7227 */ /* 0x000fe200078e00ff */
[----:B------:R-:W-:-:S03]  /*3c40*/  IABS R12, R8 ;  /* 0x00000008000c7213 */ /* 0x000fc60000000000 */
[----:B0-----:R-:W-:Y:S02]  /*3c50*/  IMAD.MOV.U32 R3, RZ, RZ, R13 ;  /* 0x000000ffff037224 */ /* 0x001fe400078e000d */
[--C-:B------:R-:W-:Y:S01]  /*3c60*/  @!P0 IMAD.IADD R9, R9, 0x1, -R0.reuse ;  /* 0x0000000109098824 */ /* 0x100fe200078e0a00 */
[----:B------:R-:W-:Y:S01]  /*3c70*/  ISETP.GE.AND P0, PT, R10, RZ, PT ;  /* 0x000000ff0a00720c */ /* 0x000fe20003f06270 */
[----:B------:R-:W-:Y:S01]  /*3c80*/  @!P1 IMAD.MOV R3, RZ, RZ, -R3 ;  /* 0x000000ffff039224 */ /* 0x000fe200078e0a03 */
[----:B------:R-:W-:Y:S01]  /*3c90*/  ISETP.GE.AND P1, PT, R2, RZ, PT ;  /* 0x000000ff0200720c */ /* 0x000fe20003f26270 */
[----:B------:R-:W-:Y:S02]  /*3ca0*/  IMAD.MOV R14, RZ, RZ, -R15 ;  /* 0x000000ffff0e7224 */ /* 0x000fe400078e0a0f */
[----:B------:R-:W-:Y:S01]  /*3cb0*/  @!P5 IMAD.IADD R5, R5, 0x1, -R0 ;  /* 0x000000010505d824 */ /* 0x000fe200078e0a00 */
[----:B------:R0:W-:Y:S01]  /*3cc0*/  STL [R1+0x15c], R3 ;  /* 0x00015c0301007387 */ /* 0x0001e20000100800 */
[----:B------:R-:W-:Y:S01]  /*3cd0*/  IMAD R2, R0, R14, R11 ;  /* 0x0000000e00027224 */ /* 0x000fe200078e020b */
[----:B------:R-:W-:Y:S01]  /*3ce0*/  ISETP.GE.AND P5, PT, R4, RZ, PT ;  /* 0x000000ff0400720c */ /* 0x000fe20003fa6270 */
[----:B------:R-:W-:-:S04]  /*3cf0*/  IMAD.HI.U32 R10, R20, R12, RZ ;  /* 0x0000000c140a7227 */ /* 0x000fc800078e00ff */
[----:B------:R-:W-:Y:S01]  /*3d00*/  @!P4 IMAD.IADD R7, R7, 0x1, -R0 ;  /* 0x000000010707c824 */ /* 0x000fe200078e0a00 */
[C---:B------:R-:W-:Y:S01]  /*3d10*/  ISETP.GT.U32.AND P4, PT, R0.reuse, R2, PT ;  /* 0x000000020000720c */ /* 0x040fe20003f84070 */
[----:B------:R-:W-:Y:S02]  /*3d20*/  IMAD.MOV R10, RZ, RZ, -R10 ;  /* 0x000000ffff0a7224 */ /* 0x000fe400078e0a0a */
[----:B0-----:R-:W-:Y:S02]  /*3d30*/  IMAD.MOV.U32 R3, RZ, RZ, R9 ;  /* 0x000000ffff037224 */ /* 0x001fe400078e0009 */
[C---:B------:R-:W-:Y:S02]  /*3d40*/  IMAD R4, R0.reuse, R10, R12 ;  /* 0x0000000a00047224 */ /* 0x040fe400078e020c */
[----:B------:R-:W-:Y:S01]  /*3d50*/  @!P3 IMAD.MOV R3, RZ, RZ, -R3 ;  /* 0x000000ffff03b224 */ /* 0x000fe200078e0a03 */
[----:B------:R-:W-:Y:S01]  /*3d60*/  ISETP.GT.U32.AND P3, PT, R0, R5, PT ;  /* 0x000000050000720c */ /* 0x000fe20003f64070 */
[----:B------:R-:W-:-:S02]  /*3d70*/  @!P6 IMAD.IADD R6, R6, 0x1, -R0 ;  /* 0x000000010606e824 */ /* 0x000fc400078e0a00 */
[C---:B------:R-:W-:Y:S01]  /*3d80*/  VIADD R11, R21.reuse, 0xa2 ;  /* 0x000000a2150b7836 */ /* 0x040fe20000000000 */
[----:B------:R0:W-:Y:S01]  /*3d90*/  STL [R1+0x160], R3 ;  /* 0x0001600301007387 */ /* 0x0001e20000100800 */
[--C-:B------:R-:W-:Y:S01]  /*3da0*/  @!P4 IMAD.IADD R2, R2, 0x1, -R0.reuse ;  /* 0x000000010202c824 */ /* 0x100fe200078e0a00 */
[C---:B------:R-:W-:Y:S01]  /*3db0*/  ISETP.GT.U32.AND P6, PT, R0.reuse, R6, PT ;  /* 0x000000060000720c */ /* 0x040fe20003fc4070 */
[C---:B------:R-:W-:Y:S01]  /*3dc0*/  VIADD R10, R21.reuse, 0xa0 ;  /* 0x000000a0150a7836 */ /* 0x040fe20000000000 */
[----:B------:R-:W-:Y:S01]  /*3dd0*/  IABS R16, R11 ;  /* 0x0000000b00107213 */ /* 0x000fe20000000000 */
[C---:B------:R-:W-:Y:S01]  /*3de0*/  VIADD R9, R21.reuse, 0x9e ;  /* 0x0000009e15097836 */ /* 0x040fe20000000000 */
[C---:B------:R-:W-:Y:S01]  /*3df0*/  ISETP.GT.U32.AND P4, PT, R0.reuse, R2, PT ;  /* 0x000000020000720c */ /* 0x040fe20003f84070 */
[----:B------:R-:W-:Y:S02]  /*3e00*/  VIADD R13, R21, 0x98 ;  /* 0x00000098150d7836 */ /* 0x000fe40000000000 */
[----:B------:R-:W-:Y:S01]  /*3e10*/  @!P3 IMAD.IADD R5, R5, 0x1, -R0 ;  /* 0x000000010505b824 */ /* 0x000fe200078e0a00 */
[----:B------:R-:W-:Y:S01]  /*3e20*/  ISETP.GT.U32.AND P3, PT, R0, R4, PT ;  /* 0x000000040000720c */ /* 0x000fe20003f64070 */
[----:B0-----:R-:W-:Y:S01]  /*3e30*/  IMAD.MOV.U32 R3, RZ, RZ, R7 ;  /* 0x000000ffff037224 */ /* 0x001fe200078e0007 */
[----:B------:R-:W-:Y:S01]  /*3e40*/  IABS R15, R13 ;  /* 0x0000000d000f7213 */ /* 0x000fe20000000000 */
[----:B------:R-:W-:-:S04]  /*3e50*/  IMAD.HI.U32 R7, R20, R16, RZ ;  /* 0x0000001014077227 */ /* 0x000fc800078e00ff */
[----:B------:R-:W-:Y:S01]  /*3e60*/  @!P2 IMAD.MOV R3, RZ, RZ, -R3 ;  /* 0x000000ffff03a224 */ /* 0x000fe200078e0a03 */
[----:B------:R-:W-:Y:S01]  /*3e70*/  ISETP.GE.AND P2, PT, R11, RZ, PT ;  /* 0x000000ff0b00720c */ /* 0x000fe20003f46270 */
[--C-:B------:R-:W-:Y:S01]  /*3e80*/  @!P6 IMAD.IADD R6, R6, 0x1, -R0.reuse ;  /* 0x000000010606e824 */ /* 0x100fe200078e0a00 */
[----:B------:R-:W-:Y:S01]  /*3e90*/  ISETP.GE.AND P6, PT, R8, RZ, PT ;  /* 0x000000ff0800720c */ /* 0x000fe20003fc6270 */
[--C-:B------:R-:W-:Y:S01]  /*3ea0*/  @!P4 IMAD.IADD R2, R2, 0x1, -R0.reuse ;  /* 0x000000010202c824 */ /* 0x100fe200078e0a00 */
[----:B------:R0:W-:Y:S01]  /*3eb0*/  STL [R1+0x164], R3 ;  /* 0x0001640301007387 */ /* 0x0001e20000100800 */
[----:B------:R-:W-:Y:S02]  /*3ec0*/  @!P3 IMAD.IADD R4, R4, 0x1, -R0 ;  /* 0x000000010404b824 */ /* 0x000fe400078e0a00 */
[----:B------:R-:W-:Y:S01]  /*3ed0*/  @!P1 IMAD.MOV R6, RZ, RZ, -R6 ;  /* 0x000000ffff069224 */ /* 0x000fe200078e0a06 */
[----:B------:R-:W-:Y:S01]  /*3ee0*/  ISETP.GE.AND P1, PT, R10, RZ, PT ;  /* 0x000000ff0a00720c */ /* 0x000fe20003f26270 */
[----:B------:R-:W-:Y:S01]  /*3ef0*/  IMAD.MOV R7, RZ, RZ, -R7 ;  /* 0x000000ffff077224 */ /* 0x000fe200078e0a07 */
[----:B------:R-:W-:Y:S01]  /*3f00*/  ISETP.GT.U32.AND P3, PT, R0, R4, PT ;  /* 0x000000040000720c */ /* 0x000fe20003f64070 */
[----:B------:R-:W-:Y:S01]  /*3f10*/  VIADD R8, R21, 0x9c ;  /* 0x0000009c15087836 */ /* 0x000fe20000000000 */
[----:B------:R-:W-:Y:S01]  /*3f20*/  IABS R10, R10 ;  /* 0x0000000a000a7213 */ /* 0x000fe20000000000 */
[----:B------:R1:W-:Y:S01]  /*3f30*/  STL [R1+0x16c], R6 ;  /* 0x00016c0601007387 */ /* 0x0003e20000100800 */
[----:B0-----:R-:W-:-:S02]  /*3f40*/  IMAD.MOV.U32 R3, RZ, RZ, R5 ;  /* 0x000000ffff037224 */ /* 0x001fc400078e0005 */
[----:B------:R-:W-:Y:S01]  /*3f50*/  IMAD R16, R0, R7, R16 ;  /* 0x0000000700107224 */ /* 0x000fe200078e0210 */
[----:B------:R-:W-:Y:S01]  /*3f60*/  ISETP.GE.AND P4, PT, R8, RZ, PT ;  /* 0x000000ff0800720c */ /* 0x000fe20003f86270 */
[----:B------:R-:W-:Y:S01]  /*3f70*/  @!P0 IMAD.MOV R3, RZ, RZ, -R3 ;  /* 0x000000ffff038224 */ /* 0x000fe200078e0a03 */
[----:B------:R-:W-:Y:S01]  /*3f80*/  ISETP.GE.AND P0, PT, R9, RZ, PT ;  /* 0x000000ff0900720c */ /* 0x000fe20003f06270 */
[C---:B------:R-:W-:Y:S01]  /*3f90*/  VIADD R7, R21.reuse, 0x94 ;  /* 0x0000009415077836 */ /* 0x040fe20000000000 */
[----:B------:R-:W-:Y:S01]  /*3fa0*/  IABS R9, R9 ;  /* 0x0000000900097213 */ /* 0x000fe20000000000 */
[----:B------:R-:W-:Y:S01]  /*3fb0*/  VIADD R22, R21, 0x5c ;  /* 0x0000005c15167836 */ /* 0x000fe20000000000 */
[----:B------:R0:W-:Y:S01]  /*3fc0*/  STL [R1+0x170], R3 ;  /* 0x0001700301007387 */ /* 0x0001e20000100800 */
[C---:B-1----:R-:W-:Y:S01]  /*3fd0*/  IMAD.HI.U32 R6, R20.reuse, R10, RZ ;  /* 0x0000000a14067227 */ /* 0x042fe200078e00ff */
[----:B------:R-:W-:Y:S02]  /*3fe0*/  IABS R8, R8 ;  /* 0x0000000800087213 */ /* 0x000fe40000000000 */
[----:B------:R-:W-:Y:S01]  /*3ff0*/  IABS R14, R7 ;  /* 0x00000007000e7213 */ /* 0x000fe20000000000 */
[----:B------:R-:W-:-:S04]  /*4000*/  IMAD.HI.U32 R5, R20, R9, RZ ;  /* 0x0000000914057227 */ /* 0x000fc800078e00ff */
[----:B------:R-:W-:Y:S02]  /*4010*/  IMAD.MOV R6, RZ, RZ, -R6 ;  /* 0x000000ffff067224 */ /* 0x000fe400078e0a06 */
[----:B0-----:R-:W-:Y:S02]  /*4020*/  IMAD.MOV.U32 R3, RZ, RZ, R2 ;  /* 0x000000ffff037224 */ /* 0x001fe400078e0002 */
[----:B------:R-:W-:Y:S02]  /*4030*/  IMAD.MOV R5, RZ, RZ, -R5 ;  /* 0x000000ffff057224 */ /* 0x000fe400078e0a05 */
[----:B------:R-:W-:Y:S01]  /*4040*/  @!P5 IMAD.MOV R3, RZ, RZ, -R3 ;  /* 0x000000ffff03d224 */ /* 0x000fe200078e0a03 */
[----:B------:R-:W-:Y:S01]  /*4050*/  ISETP.GT.U32.AND P5, PT, R0, R16, PT ;  /* 0x000000100000720c */ /* 0x000fe20003fa4070 */
[----:B------:R-:W-:Y:S02]  /*4060*/  @!P3 IMAD.IADD R4, R4, 0x1, -R0 ;  /* 0x000000010404b824 */ /* 0x000fe400078e0a00 */
[C---:B------:R-:W-:Y:S01]  /*4070*/  IMAD R10, R0.reuse, R6, R10 ;  /* 0x00000006000a7224 */ /* 0x040fe200078e020a */
[----:B------:R0:W-:Y:S01]  /*4080*/  STL [R1+0x178], R3 ;  /* 0x0001780301007387 */ /* 0x0001e20000100800 */
[----:B------:R-:W-:-:S02]  /*4090*/  IMAD R9, R0, R5, R9 ;  /* 0x0000000500097224 */ /* 0x000fc400078e0209 */
[----:B------:R-:W-:Y:S01]  /*40a0*/  IMAD.HI.U32 R2, R20, R8, RZ ;  /* 0x0000000814027227 */ /* 0x000fe200078e00ff */
[----:B------:R-:W-:-:S03]  /*40b0*/  ISETP.GT.U32.AND P3, PT, R0, R10, PT ;  /* 0x0000000a0000720c */ /* 0x000fc60003f64070 */
[----:B------:R-:W-:Y:S02]  /*40c0*/  IMAD.MOV R2, RZ, RZ, -R2 ;  /* 0x000000ffff027224 */ /* 0x000fe400078e0a02 */
[----:B------:R-:W-:Y:S02]  /*40d0*/  @!P5 IMAD.IADD R16, R16, 0x1, -R0 ;  /* 0x000000011010d824 */ /* 0x000fe400078e0a00 */
[----:B0-----:R-:W-:Y:S01]  /*40e0*/  IMAD.MOV.U32 R3, RZ, RZ, R4 ;  /* 0x000000ffff037224 */ /* 0x001fe200078e0004 */
[----:B------:R-:W-:Y:S01]  /*40f0*/  IABS R4, R17 ;  /* 0x0000001100047213 */ /* 0x000fe20000000000 */
[----:B------:R-:W-:Y:S01]  /*4100*/  IMAD.HI.U32 R5, R20, R15, RZ ;  /* 0x0000000f14057227 */ /* 0x000fe200078e00ff */
[----:B------:R-:W-:-:S03]  /*4110*/  ISETP.GT.U32.AND P5, PT, R0, R16, PT ;  /* 0x000000100000720c */ /* 0x000fc60003fa4070 */
[----:B------:R-:W-:Y:S01]  /*4120*/  @!P6 IMAD.MOV R3, RZ, RZ, -R3 ;  /* 0x000000ffff03e224 */ /* 0x000fe200078e0a03 */
[----:B------:R-:W-:Y:S01]  /*4130*/  ISETP.GT.U32.AND P6, PT, R0, R9, PT ;  /* 0x000000090000720c */ /* 0x000fe20003fc4070 */
[----:B------:R-:W-:Y:S02]  /*4140*/  @!P3 IMAD.IADD R10, R10, 0x1, -R0 ;  /* 0x000000010a0ab824 */ /* 0x000fe400078e0a00 */
[----:B------:R-:W-:Y:S01]  /*4150*/  IMAD.HI.U32 R11, R20, R4, RZ ;  /* 0x00000004140b7227 */ /* 0x000fe200078e00ff */
[----:B------:R0:W-:Y:S02]  /*4160*/  STL [R1+0x180], R3 ;  /* 0x0001800301007387 */ /* 0x0001e40000100800 */
[C---:B------:R-:W-:Y:S01]  /*4170*/  ISETP.GT.U32.AND P3, PT, R0.reuse, R10, PT ;  /* 0x0000000a0000720c */ /* 0x040fe20003f64070 */
[----:B------:R-:W-:Y:S02]  /*4180*/  IMAD R8, R0, R2, R8 ;  /* 0x0000000200087224 */ /* 0x000fe400078e0208 */
[----:B------:R-:W-:-:S02]  /*4190*/  IMAD.MOV R11, RZ, RZ, -R11 ;  /* 0x000000ffff0b7224 */ /* 0x000fc400078e0a0b */
[----:B------:R-:W-:Y:S02]  /*41a0*/  IMAD.MOV R5, RZ, RZ, -R5 ;  /* 0x000000ffff057224 */ /* 0x000fe400078e0a05 */
[--C-:B------:R-:W-:Y:S02]  /*41b0*/  @!P6 IMAD.IADD R9, R9, 0x1, -R0.reuse ;  /* 0x000000010909e824 */ /* 0x100fe400078e0a00 */
[----:B------:R-:W-:Y:S01]  /*41c0*/  @!P5 IMAD.IADD R16, R16, 0x1, -R0 ;  /* 0x000000011010d824 */ /* 0x000fe200078e0a00 */
[C---:B------:R-:W-:Y:S01]  /*41d0*/  ISETP.GT.U32.AND P5, PT, R0.reuse, R8, PT ;  /* 0x000000080000720c */ /* 0x040fe20003fa4070 */
[C---:B------:R-:W-:Y:S01]  /*41e0*/  IMAD R4, R0.reuse, R11, R4 ;  /* 0x0000000b00047224 */ /* 0x040fe200078e0204 */
[C---:B------:R-:W-:Y:S01]  /*41f0*/  ISETP.GT.U32.AND P6, PT, R0.reuse, R9, PT ;  /* 0x000000090000720c */ /* 0x040fe20003fc4070 */
[----:B------:R-:W-:Y:S02]  /*4200*/  IMAD R15, R0, R5, R15 ;  /* 0x00000005000f7224 */ /* 0x000fe400078e020f */
[----:B------:R-:W-:Y:S01]  /*4210*/  @!P3 IMAD.IADD R10, R10, 0x1, -R0 ;  /* 0x000000010a0ab824 */ /* 0x000fe200078e0a00 */
[----:B------:R-:W-:Y:S01]  /*4220*/  ISETP.GT.U32.AND P3, PT, R0, R4, PT ;  /* 0x000000040000720c */ /* 0x000fe20003f64070 */
[----:B------:R-:W-:-:S02]  /*4230*/  VIADD R2, R21, 0x96 ;  /* 0x0000009615027836 */ /* 0x000fc40000000000 */
[----:B------:R-:W-:Y:S02]  /*4240*/  VIADD R5, R21, 0x92 ;  /* 0x0000009215057836 */ /* 0x000fe40000000000 */
[----:B0-----:R-:W-:Y:S01]  /*4250*/  IMAD.MOV.U32 R3, RZ, RZ, R16 ;  /* 0x000000ffff037224 */ /* 0x001fe200078e0010 */
[----:B------:R-:W-:Y:S01]  /*4260*/  IABS R6, R2 ;  /* 0x0000000200067213 */ /* 0x000fe20000000000 */
[--C-:B------:R-:W-:Y:S01]  /*4270*/  @!P5 IMAD.IADD R8, R8, 0x1, -R0.reuse ;  /* 0x000000010808d824 */ /* 0x100fe200078e0a00 */
[----:B------:R-:W-:Y:S01]  /*4280*/  IABS R16, R5 ;  /* 0x0000000500107213 */ /* 0x000fe20000000000 */
[--C-:B------:R-:W-:Y:S01]  /*4290*/  @!P6 IMAD.IADD R9, R9, 0x1, -R0.reuse ;  /* 0x000000010909e824 */ /* 0x100fe200078e0a00 */
[C---:B------:R-:W-:Y:S01]  /*42a0*/  ISETP.GT.U32.AND P6, PT, R0.reuse, R15, PT ;  /* 0x0000000f0000720c */ /* 0x040fe20003fc4070 */
[----:B------:R-:W-:Y:S01]  /*42b0*/  @!P2 IMAD.MOV R3, RZ, RZ, -R3 ;  /* 0x000000ffff03a224 */ /* 0x000fe200078e0a03 */
[----:B------:R-:W-:Y:S01]  /*42c0*/  ISETP.GT.U32.AND P2, PT, R0, R8, PT ;  /* 0x000000080000720c */ /* 0x000fe20003f44070 */
[----:B------:R-:W-:Y:S01]  /*42d0*/  @!P3 IMAD.IADD R4, R4, 0x1, -R0 ;  /* 0x000000010404b824 */ /* 0x000fe200078e0a00 */
[----:B------:R-:W-:Y:S01]  /*42e0*/  ISETP.GE.AND P3, PT, R13, RZ, PT ;  /* 0x000000ff0d00720c */ /* 0x000fe20003f66270 */
[----:B------:R-:W-:Y:S01]  /*42f0*/  IMAD.HI.U32 R12, R20, R6, RZ ;  /* 0x00000006140c7227 */ /* 0x000fe200078e00ff */
[----:B------:R0:W-:Y:S01]  /*4300*/  STL [R1+0x18c], R3 ;  /* 0x00018c0301007387 */ /* 0x0001e20000100800 */
[----:B------:R-:W-:-:S02]  /*4310*/  ISETP.GE.AND P5, PT, R17, RZ, PT ;  /* 0x000000ff1100720c */ /* 0x000fc40003fa6270 */
[----:B------:R-:W-:Y:S02]  /*4320*/  IMAD.MOV.U32 R13, RZ, RZ, R16 ;  /* 0x000000ffff0d7224 */ /* 0x000fe400078e0010 */
[----:B------:R-:W-:Y:S02]  /*4330*/  IMAD.MOV R12, RZ, RZ, -R12 ;  /* 0x000000ffff0c7224 */ /* 0x000fe400078e0a0c */
[----:B------:R-:W-:Y:S02]  /*4340*/  @!P6 IMAD.IADD R15, R15, 0x1, -R0 ;  /* 0x000000010f0fe824 */ /* 0x000fe400078e0a00 */
[----:B------:R-:W-:-:S03]  /*4350*/  IMAD.HI.U32 R11, R20, R14, RZ ;  /* 0x0000000e140b7227 */ /* 0x000fc600078e00ff */
[----:B------:R-:W-:Y:S01]  /*4360*/  ISETP.GT.U32.AND P6, PT, R0, R15, PT ;  /* 0x0000000f0000720c */ /* 0x000fe20003fc4070 */
[----:B0-----:R-:W-:Y:S02]  /*4370*/  IMAD.MOV.U32 R3, RZ, RZ, R10 ;  /* 0x000000ffff037224 */ /* 0x001fe400078e000a */
[----:B------:R-:W-:-:S04]  /*4380*/  IMAD.HI.U32 R10, R20, R13, RZ ;  /* 0x0000000d140a7227 */ /* 0x000fc800078e00ff */
[C---:B------:R-:W-:Y:S02]  /*4390*/  IMAD R6, R0.reuse, R12, R6 ;  /* 0x0000000c00067224 */ /* 0x040fe400078e0206 */
[----:B------:R-:W-:Y:S01]  /*43a0*/  @!P1 IMAD.MOV R3, RZ, RZ, -R3 ;  /* 0x000000ffff039224 */ /* 0x000fe200078e0a03 */
[----:B------:R-:W-:Y:S01]  /*43b0*/  ISETP.GT.U32.AND P1, PT, R0, R4, PT ;  /* 0x000000040000720c */ /* 0x000fe20003f24070 */
[----:B------:R-:W-:Y:S02]  /*43c0*/  IMAD.MOV R10, RZ, RZ, -R10 ;  /* 0x000000ffff0a7224 */ /* 0x000fe400078e0a0a */
[----:B------:R-:W-:Y:S01]  /*43d0*/  IMAD.MOV R11, RZ, RZ, -R11 ;  /* 0x000000ffff0b7224 */ /* 0x000fe200078e0a0b */
[----:B------:R0:W-:Y:S01]  /*43e0*/  STL [R1+0x190], R3 ;  /* 0x0001900301007387 */ /* 0x0001e20000100800 */
[----:B------:R-:W-:Y:S01]  /*43f0*/  @!P2 IMAD.IADD R8, R8, 0x1, -R0 ;  /* 0x000000010808a824 */ /* 0x000fe200078e0a00 */
[C---:B------:R-:W-:Y:S01]  /*4400*/  ISETP.GT.U32.AND P2, PT, R0.reuse, R6, PT ;  /* 0x000000060000720c */ /* 0x040fe20003f44070 */
[----:B------:R-:W-:-:S02]  /*4410*/  IMAD R13, R0, R10, R13 ;  /* 0x0000000a000d7224 */ /* 0x000fc400078e020d */
[----:B------:R-:W-:Y:S02]  /*4420*/  IMAD R14, R0, R11, R14 ;  /* 0x0000000b000e7224 */ /* 0x000fe400078e020e */
[----:B------:R-:W-:Y:S01]  /*4430*/  @!P0 IMAD.MOV R9, RZ, RZ, -R9 ;  /* 0x000000ffff098224 */ /* 0x000fe200078e0a09 */
[----:B------:R-:W-:Y:S01]  /*4440*/  ISETP.GE.AND P0, PT, R2, RZ, PT ;  /* 0x000000ff0200720c */ /* 0x000fe20003f06270 */
[----:B------:R-:W-:Y:S01]  /*4450*/  @!P6 IMAD.IADD R15, R15, 0x1, -R0 ;  /* 0x000000010f0fe824 */ /* 0x000fe200078e0a00 */
[C---:B------:R-:W-:Y:S01]  /*4460*/  ISETP.GT.U32.AND P6, PT, R0.reuse, R13, PT ;  /* 0x0000000d0000720c */ /* 0x040fe20003fc4070 */
[----:B0-----:R-:W-:Y:S01]  /*4470*/  IMAD.MOV.U32 R3, RZ, RZ, R8 ;  /* 0x000000ffff037224 */ /* 0x001fe200078e0008 */
[----:B------:R0:W-:Y:S01]  /*4480*/  STL [R1+0x184], R9 ;  /* 0x0001840901007387 */ /* 0x0001e20000100800 */
[----:B------:R-:W-:Y:S02]  /*4490*/  VIADD R2, R21, 0x90 ;  /* 0x0000009015027836 */ /* 0x000fe40000000000 */
[----:B------:R-:W-:Y:S01]  /*44a0*/  @!P4 IMAD.MOV R3, RZ, RZ, -R3 ;  /* 0x000000ffff03c224 */ /* 0x000fe200078e0a03 */
[----:B------:R-:W-:Y:S01]  /*44b0*/  ISETP.GT.U32.AND P4, PT, R0, R14, PT ;  /* 0x0000000e0000720c */ /* 0x000fe20003f84070 */
[--C-:B------:R-:W-:Y:S01]  /*44c0*/  @!P2 IMAD.IADD R6, R6, 0x1, -R0.reuse ;  /* 0x000000010606a824 */ /* 0x100fe200078e0a00 */
[----:B------:R-:W-:Y:S01]  /*44d0*/  ISETP.GE.AND P2, PT, R5, RZ, PT ;  /* 0x000000ff0500720c */ /* 0x000fe20003f46270 */
[--C-:B------:R-:W-:Y:S01]  /*44e0*/  @!P1 IMAD.IADD R4, R4, 0x1, -R0.reuse ;  /* 0x0000000104049824 */ /* 0x100fe200078e0a00 */
[----:B------:R1:W-:Y:S01]  /*44f0*/  STL [R1+0x19c], R3 ;  /* 0x00019c0301007387 */ /* 0x0003e20000100800 */
[----:B------:R-:W-:Y:S01]  /*4500*/  IABS R8, R2 ;  /* 0x0000000200087213 */ /* 0x000fe20000000000 */
[----:B0-----:R-:W-:Y:S01]  /*4510*/  VIADD R9, R21, 0x8e ;  /* 0x0000008e15097836 */ /* 0x001fe20000000000 */
[----:B------:R-:W-:Y:S01]  /*4520*/  ISETP.GE.AND P1, PT, R7, RZ, PT ;  /* 0x000000ff0700720c */ /* 0x000fe20003f26270 */
[----:B------:R-:W-:-:S02]  /*4530*/  @!P6 IMAD.IADD R13, R13, 0x1, -R0 ;  /* 0x000000010d0de824 */ /* 0x000fc400078e0a00 */
[----:B------:R-:W-:Y:S01]  /*4540*/  IMAD.HI.U32 R7, R20, R8, RZ ;  /* 0x0000000814077227 */ /* 0x000fe200078e00ff */
[----:B------:R-:W-:-:S03]  /*4550*/  IABS R5, R9 ;  /* 0x0000000900057213 */ /* 0x000fc60000000000 */
[----:B-1----:R-:W-:Y:S02]  /*4560*/  IMAD.MOV.U32 R3, RZ, RZ, R4 ;  /* 0x000000ffff037224 */ /* 0x002fe400078e0004 */
[----:B------:R-:W-:Y:S01]  /*4570*/  @!P4 IMAD.IADD R14, R14, 0x1, -R0 ;  /* 0x000000010e0ec824 */ /* 0x000fe200078e0a00 */
[C---:B------:R-:W-:Y:S01]  /*4580*/  ISETP.GT.U32.AND P4, PT, R0.reuse, R6, PT ;  /* 0x000000060000720c */ /* 0x040fe20003f84070 */
[----:B------:R-:W-:Y:S02]  /*4590*/  IMAD.MOV.U32 R4, RZ, RZ, R5 ;  /* 0x000000ffff047224 */ /* 0x000fe400078e0005 */
[----:B------:R-:W-:Y:S01]  /*45a0*/  @!P5 IMAD.MOV R3, RZ, RZ, -R3 ;  /* 0x000000ffff03d224 */ /* 0x000fe200078e0a03 */
[----:B------:R-:W-:Y:S01]  /*45b0*/  ISETP.GT.U32.AND P5, PT, R0, R13, PT ;  /* 0x0000000d0000720c */ /* 0x000fe20003fa4070 */
[----:B------:R-:W-:Y:S01]  /*45c0*/  IMAD.HI.U32 R5, R20, R4, RZ ;  /* 0x0000000414057227 */ /* 0x000fe200078e00ff */
[----:B------:R-:W-:Y:S02]  /*45d0*/  ISETP.GT.U32.AND P6, PT, R0, R14, PT ;  /* 0x0000000e0000720c */ /* 0x000fe40003fc4070 */
[----:B------:R0:W-:Y:S01]  /*45e0*/  STL [R1+0x1ac], R3 ;  /* 0x0001ac0301007387 */ /* 0x0001e20000100800 */
[----:B------:R-:W-:-:S02]  /*45f0*/  IMAD.MOV R7, RZ, RZ, -R7 ;  /* 0x000000ffff077224 */ /* 0x000fc400078e0a07 */
[----:B------:R-:W-:Y:S02]  /*4600*/  IMAD.MOV R5, RZ, RZ, -R5 ;  /* 0x000000ffff057224 */ /* 0x000fe400078e0a05 */
[C---:B------:R-:W-:Y:S02]  /*4610*/  IMAD R8, R0.reuse, R7, R8 ;  /* 0x0000000700087224 */ /* 0x040fe400078e0208 */
[----:B------:R-:W-:Y:S02]  /*4620*/  IMAD R4, R0, R5, R4 ;  /* 0x0000000500047224 */ /* 0x000fe400078e0204 */
[--C-:B------:R-:W-:Y:S01]  /*4630*/  @!P4 IMAD.IADD R6, R6, 0x1, -R0.reuse ;  /* 0x000000010606c824 */ /* 0x100fe200078e0a00 */
[C---:B------:R-:W-:Y:S01]  /*4640*/  ISETP.GT.U32.AND P4, PT, R0.reuse, R8, PT ;  /* 0x000000080000720c */ /* 0x040fe20003f84070 */
[----:B------:R-:W-:Y:S01]  /*4650*/  @!P5 IMAD.IADD R13, R13, 0x1, -R0 ;  /* 0x000000010d0dd824 */ /* 0x000fe200078e0a00 */
[----:B------:R-:W-:Y:S01]  /*4660*/  ISETP.GT.U32.AND P5, PT, R0, R4, PT ;  /* 0x000000040000720c */ /* 0x000fe20003fa4070 */
[----:B------:R-:W-:-:S02]  /*4670*/  VIADD R12, R21, 0x8c ;  /* 0x0000008c150c7836 */ /* 0x000fc40000000000 */
[C---:B------:R-:W-:Y:S02]  /*4680*/  VIADD R11, R21.reuse, 0x8a ;  /* 0x0000008a150b7836 */ /* 0x040fe40000000000 */
[--C-:B------:R-:W-:Y:S01]  /*4690*/  @!P6 IMAD.IADD R14, R14, 0x1, -R0.reuse ;  /* 0x000000010e0ee824 */ /* 0x100fe200078e0a00 */
[----:B------:R-:W-:Y:S01]  /*46a0*/  IABS R10, R12 ;  /* 0x0000000c000a7213 */ /* 0x000fe20000000000 */
[----:B------:R-:W-:Y:S01]  /*46b0*/  @!P3 IMAD.MOV R15, RZ, RZ, -R15 ;  /* 0x000000ffff0fb224 */ /* 0x000fe200078e0a0f */
[----:B------:R-:W-:Y:S01]  /*46c0*/  ISETP.GE.AND P6, PT, R2, RZ, PT ;  /* 0x000000ff0200720c */ /* 0x000fe20003fc6270 */
[----:B------:R-:W-:Y:S01]  /*46d0*/  VIADD R2, R21, 0x88 ;  /* 0x0000008815027836 */ /* 0x000fe20000000000 */
[----:B------:R-:W-:Y:S01]  /*46e0*/  IABS R17, R11 ;  /* 0x0000000b00117213 */ /* 0x000fe20000000000 */
[----:B------:R-:W-:Y:S01]  /*46f0*/  IMAD.HI.U32 R5, R20, R10, RZ ;  /* 0x0000000a14057227 */ /* 0x000fe200078e00ff */
[----:B------:R-:W-:Y:S03]  /*4700*/  STL [R1+0x188], R15 ;  /* 0x0001880f01007387 */ /* 0x000fe60000100800 */
[--C-:B------:R-:W-:Y:S01]  /*4710*/  @!P4 IMAD.IADD R8, R8, 0x1, -R0.reuse ;  /* 0x000000010808c824 */ /* 0x100fe200078e0a00 */
[----:B------:R-:W-:Y:S01]  /*4720*/  ISETP.GE.AND P4, PT, R9, RZ, PT ;  /* 0x000000ff0900720c */ /* 0x000fe20003f86270 */
[----:B------:R-:W-:-:S02]  /*4730*/  @!P5 IMAD.IADD R4, R4, 0x1, -R0 ;  /* 0x000000010404d824 */ /* 0x000fc400078e0a00 */
[----:B------:R-:W-:Y:S01]  /*4740*/  IMAD.MOV R5, RZ, RZ, -R5 ;  /* 0x000000ffff057224 */ /* 0x000fe200078e0a05 */
[C---:B------:R-:W-:Y:S01]  /*4750*/  ISETP.GT.U32.AND P3, PT, R0.reuse, R8, PT ;  /* 0x000000080000720c */ /* 0x040fe20003f64070 */
[----:B0-----:R-:W-:Y:S01]  /*4760*/  IMAD.MOV.U32 R3, RZ, RZ, R6 ;  /* 0x000000ffff037224 */ /* 0x001fe200078e0006 */
[C---:B------:R-:W-:Y:S01]  /*4770*/  ISETP.GT.U32.AND P5, PT, R0.reuse, R4, PT ;  /* 0x000000040000720c */ /* 0x040fe20003fa4070 */
[----:B------:R-:W-:Y:S01]  /*4780*/  IMAD R10, R0, R5, R10 ;  /* 0x00000005000a7224 */ /* 0x000fe200078e020a */
[----:B------:R-:W-:Y:S01]  /*4790*/  IABS R5, R2 ;  /* 0x0000000200057213 */ /* 0x000fe20000000000 */
[----:B------:R-:W-:-:S04]  /*47a0*/  IMAD.HI.U32 R7, R20, R17, RZ ;  /* 0x0000001114077227 */ /* 0x000fc800078e00ff */
[----:B------:R-:W-:Y:S01]  /*47b0*/  @!P0 IMAD.MOV R3, RZ, RZ, -R3 ;  /* 0x000000ffff038224 */ /* 0x000fe200078e0a03 */
[----:B------:R-:W-:Y:S01]  /*47c0*/  ISETP.GT.U32.AND P0, PT, R0, R10, PT ;  /* 0x0000000a0000720c */ /* 0x000fe20003f04070 */
[----:B------:R-:W-:-:S03]  /*47d0*/  IMAD.HI.U32 R6, R20, R5, RZ ;  /* 0x0000000514067227 */ /* 0x000fc600078e00ff */
[----:B------:R0:W-:Y:S01]  /*47e0*/  STL [R1+0x1b8], R3 ;  /* 0x0001b80301007387 */ /* 0x0001e20000100800 */
[----:B------:R-:W-:Y:S02]  /*47f0*/  IMAD.MOV R7, RZ, RZ, -R7 ;  /* 0x000000ffff077224 */ /* 0x000fe400078e0a07 */
[----:B------:R-:W-:Y:S02]  /*4800*/  VIADD R9, R21, 0x86 ;  /* 0x0000008615097836 */ /* 0x000fe40000000000 */
[----:B------:R-:W-:Y:S02]  /*4810*/  @!P1 IMAD.MOV R14, RZ, RZ, -R14 ;  /* 0x000000ffff0e9224 */ /* 0x000fe400078e0a0e */
[----:B------:R-:W-:Y:S01]  /*4820*/  @!P3 IMAD.IADD R8, R8, 0x1, -R0 ;  /* 0x000000010808b824 */ /* 0x000fe200078e0a00 */
[----:B------:R-:W-:Y:S01]  /*4830*/  ISETP.GE.AND P3, PT, R11, RZ, PT ;  /* 0x000000ff0b00720c */ /* 0x000fe20003f66270 */
[----:B------:R-:W-:Y:S01]  /*4840*/  IMAD.MOV R6, RZ, RZ, -R6 ;  /* 0x000000ffff067224 */ /* 0x000fe200078e0a06 */
[----:B------:R1:W-:Y:S01]  /*4850*/  STL [R1+0x1a0], R14 ;  /* 0x0001a00e01007387 */ /* 0x0003e20000100800 */
[----:B------:R-:W-:Y:S01]  /*4860*/  IMAD R17, R0, R7, R17 ;  /* 0x0000000700117224 */ /* 0x000fe200078e0211 */
[----:B------:R-:W-:Y:S01]  /*4870*/  IABS R7, R9 ;  /* 0x0000000900077213 */ /* 0x000fe20000000000 */
[----:B------:R-:W-:Y:S01]  /*4880*/  @!P5 IMAD.IADD R4, R4, 0x1, -R0 ;  /* 0x000000010404d824 */ /* 0x000fe200078e0a00 */
[----:B------:R-:W-:Y:S01]  /*4890*/  ISETP.GE.AND P5, PT, R2, RZ, PT ;  /* 0x000000ff0200720c */ /* 0x000fe20003fa6270 */
[C---:B------:R-:W-:Y:S01]  /*48a0*/  IMAD R2, R0.reuse, R6, R5 ;  /* 0x0000000600027224 */ /* 0x040fe200078e0205 */
[----:B------:R-:W-:Y:S01]  /*48b0*/  ISETP.GT.U32.AND P1, PT, R0, R17, PT ;  /* 0x000000110000720c */ /* 0x000fe20003f24070 */
[----:B0-----:R-:W-:-:S02]  /*48c0*/  IMAD.MOV.U32 R3, RZ, RZ, R13 ;  /* 0x000000ffff037224 */ /* 0x001fc400078e000d */
[----:B------:R-:W-:-:S04]  /*48d0*/  IMAD.HI.U32 R13, R20, R7, RZ ;  /* 0x00000007140d7227 */ /* 0x000fc800078e00ff */
[----:B-1----:R-:W-:Y:S02]  /*48e0*/  IMAD.MOV.U32 R14, RZ, RZ, R8 ;  /* 0x000000ffff0e7224 */ /* 0x002fe400078e0008 */
[----:B------:R-:W-:Y:S02]  /*48f0*/  @!P0 IMAD.IADD R10, R10, 0x1, -R0 ;  /* 0x000000010a0a8824 */ /* 0x000fe400078e0a00 */
[----:B------:R-:W-:Y:S01]  /*4900*/  @!P6 IMAD.MOV R14, RZ, RZ, -R14 ;  /* 0x000000ffff0ee224 */ /* 0x000fe200078e0a0e */
[C---:B------:R-:W-:Y:S01]  /*4910*/  ISETP.GT.U32.AND P6, PT, R0.reuse, R2, PT ;  /* 0x000000020000720c */ /* 0x040fe20003fc4070 */
[----:B------:R-:W-:Y:S01]  /*4920*/  @!P2 IMAD.MOV R3, RZ, RZ, -R3 ;  /* 0x000000ffff03a224 */ /* 0x000fe200078e0a03 */
[----:B------:R-:W-:Y:S01]  /*4930*/  ISETP.GT.U32.AND P0, PT, R0, R10, PT ;  /* 0x0000000a0000720c */ /* 0x000fe20003f04070 */
[----:B------:R-:W-:Y:S01]  /*4940*/  IMAD.MOV R13, RZ, RZ, -R13 ;  /* 0x000000ffff0d7224 */ /* 0x000fe200078e0a0d */
[----:B------:R-:W-:Y:S01]  /*4950*/  ISETP.GE.AND P2, PT, R12, RZ, PT ;  /* 0x000000ff0c00720c */ /* 0x000fe20003f46270 */
[----:B------:R-:W-:Y:S01]  /*4960*/  VIADD R5, R21, 0x84 ;  /* 0x0000008415057836 */ /* 0x000fe20000000000 */
[----:B------:R0:W-:Y:S01]  /*4970*/  STL [R1+0x1c0], R3 ;  /* 0x0001c00301007387 */ /* 0x0001e20000100800 */
[----:B------:R-:W-:-:S02]  /*4980*/  IMAD R7, R0, R13, R7 ;  /* 0x0000000d00077224 */ /* 0x000fc400078e0207 */
[--C-:B------:R-:W-:Y:S01]  /*4990*/  @!P1 IMAD.IADD R17, R17, 0x1, -R0.reuse ;  /* 0x0000000111119824 */ /* 0x100fe200078e0a00 */
[----:B------:R-:W-:Y:S01]  /*49a0*/  IABS R8, R5 ;  /* 0x0000000500087213 */ /* 0x000fe20000000000 */
[----:B------:R-:W-:Y:S01]  /*49b0*/  VIADD R6, R21, 0x82 ;  /* 0x0000008215067836 */ /* 0x000fe20000000000 */
[----:B------:R-:W-:Y:S01]  /*49c0*/  STL [R1+0x1a4], R14 ;  /* 0x0001a40e01007387 */ /* 0x000fe20000100800 */
[--C-:B------:R-:W-:Y:S01]  /*49d0*/  @!P6 IMAD.IADD R2, R2, 0x1, -R0.reuse ;  /* 0x000000010202e824 */ /* 0x100fe200078e0a00 */
[----:B------:R-:W-:Y:S01]  /*49e0*/  ISETP.GT.U32.AND P1, PT, R0, R17, PT ;  /* 0x000000110000720c */ /* 0x000fe20003f24070 */
[----:B------:R-:W-:Y:S01]  /*49f0*/  @!P0 IMAD.IADD R10, R10, 0x1, -R0 ;  /* 0x000000010a0a8824 */ /* 0x000fe200078e0a00 */
[----:B------:R-:W-:Y:S01]  /*4a00*/  ISETP.GE.AND P0, PT, R9, RZ, PT ;  /* 0x000000ff0900720c */ /* 0x000fe20003f06270 */
[----:B0-----:R-:W-:Y:S01]  /*4a10*/  IMAD.MOV.U32 R3, RZ, RZ, R4 ;  /* 0x000000ffff037224 */ /* 0x001fe200078e0004 */
[----:B------:R-:W-:Y:S01]  /*4a20*/  ISETP.GT.U32.AND P6, PT, R0, R2, PT ;  /* 0x000000020000720c */ /* 0x000fe20003fc4070 */
[----:B------:R-:W-:Y:S01]  /*4a30*/  IMAD.HI.U32 R9, R20, R8, RZ ;  /* 0x0000000814097227 */ /* 0x000fe200078e00ff */
[----:B------:R-:W-:-:S03]  /*4a40*/  IABS R4, R6 ;  /* 0x0000000600047213 */ /* 0x000fc60000000000 */
[----:B------:R-:W-:Y:S01]  /*4a50*/  @!P4 IMAD.MOV R3, RZ, RZ, -R3 ;  /* 0x000000ffff03c224 */ /* 0x000fe200078e0a03 */
[C---:B------:R-:W-:Y:S01]  /*4a60*/  ISETP.GT.U32.AND P4, PT, R0.reuse, R7, PT ;  /* 0x000000070000720c */ /* 0x040fe20003f84070 */
[----:B------:R-:W-:Y:S02]  /*4a70*/  IMAD.MOV R9, RZ, RZ, -R9 ;  /* 0x000000ffff097224 */ /* 0x000fe400078e0a09 */
[----:B------:R-:W-:Y:S01]  /*4a80*/  @!P1 IMAD.IADD R17, R17, 0x1, -R0 ;  /* 0x0000000111119824 */ /* 0x000fe200078e0a00 */
[----:B------:R-:W-:Y:S01]  /*4a90*/  ISETP.GE.AND P1, PT, R5, RZ, PT ;  /* 0x000000ff0500720c */ /* 0x000fe20003f26270 */
[----:B------:R-:W-:Y:S01]  /*4aa0*/  IMAD R8, R0, R9, R8 ;  /* 0x0000000900087224 */ /* 0x000fe200078e0208 */
[----:B------:R0:W-:Y:S01]  /*4ab0*/  STL [R1+0x1b0], R3 ;  /* 0x0001b00301007387 */ /* 0x0001e20000100800 */
[----:B------:R-:W-:Y:S02]  /*4ac0*/  VIADD R12, R21, 0x80 ;  /* 0x00000080150c7836 */ /* 0x000fe40000000000 */
[----:B------:R-:W-:-:S03]  /*4ad0*/  IMAD.HI.U32 R5, R20, R4, RZ ;  /* 0x0000000414057227 */ /* 0x000fc600078e00ff */
[----:B------:R-:W-:Y:S01]  /*4ae0*/  IABS R16, R12 ;  /* 0x0000000c00107213 */ /* 0x000fe20000000000 */
[--C-:B------:R-:W-:Y:S02]  /*4af0*/  @!P4 IMAD.IADD R7, R7, 0x1, -R0.reuse ;  /* 0x000000010707c824 */ /* 0x100fe400078e0a00 */
[----:B------:R-:W-:Y:S01]  /*4b00*/  @!P6 IMAD.IADD R2, R2, 0x1, -R0 ;  /* 0x000000010202e824 */ /* 0x000fe200078e0a00 */
[C---:B------:R-:W-:Y:S01]  /*4b10*/  ISETP.GT.U32.AND P6, PT, R0.reuse, R8, PT ;  /* 0x000000080000720c */ /* 0x040fe20003fc4070 */
[----:B0-----:R-:W-:Y:S01]  /*4b20*/  IMAD.MOV.U32 R3, RZ, RZ, R10 ;  /* 0x000000ffff037224 */ /* 0x001fe200078e000a */
[----:B------:R-:W-:Y:S01]  /*4b30*/  ISETP.GT.U32.AND P4, PT, R0, R7, PT ;  /* 0x000000070000720c */ /* 0x000fe20003f84070 */
[----:B------:R-:W-:Y:S02]  /*4b40*/  IMAD.MOV R5, RZ, RZ, -R5 ;  /* 0x000000ffff057224 */ /* 0x000fe400078e0a05 */
[----:B------:R-:W-:Y:S01]  /*4b50*/  @!P2 IMAD.MOV R3, RZ, RZ, -R3 ;  /* 0x000000ffff03a224 */ /* 0x000fe200078e0a03 */
[----:B------:R-:W-:Y:S01]  /*4b60*/  ISETP.GE.AND P2, PT, R6, RZ, PT ;  /* 0x000000ff0600720c */ /* 0x000fe20003f46270 */
[----:B------:R-:W-:-:S02]  /*4b70*/  IMAD R4, R0, R5, R4 ;  /* 0x0000000500047224 */ /* 0x000fc400078e0204 */
[----:B------:R-:W-:Y:S01]  /*4b80*/  VIADD R9, R21, 0x7e ;  /* 0x0000007e15097836 */ /* 0x000fe20000000000 */
[----:B------:R0:W-:Y:S01]  /*4b90*/  STL [R1+0x1a8], R3 ;  /* 0x0001a80301007387 */ /* 0x0001e20000100800 */
[----:B------:R-:W-:-:S03]  /*4ba0*/  IMAD.HI.U32 R6, R20, R16, RZ ;  /* 0x0000001014067227 */ /* 0x000fc600078e00ff */
[----:B------:R-:W-:Y:S01]  /*4bb0*/  IABS R14, R9 ;  /* 0x00000009000e7213 */ /* 0x000fe20000000000 */
[----:B------:R-:W-:Y:S01]  /*4bc0*/  @!P4 IMAD.IADD R7, R7, 0x1, -R0 ;  /* 0x000000010707c824 */ /* 0x000fe200078e0a00 */
[----:B------:R-:W-:Y:S01]  /*4bd0*/  ISETP.GT.U32.AND P4, PT, R0, R4, PT ;  /* 0x000000040000720c */ /* 0x000fe20003f84070 */
[----:B------:R-:W-:Y:S02]  /*4be0*/  IMAD.MOV R6, RZ, RZ, -R6 ;  /* 0x000000ffff067224 */ /* 0x000fe400078e0a06 */
[----:B------:R-:W-:Y:S02]  /*4bf0*/  @!P6 IMAD.IADD R8, R8, 0x1, -R0 ;  /* 0x000000010808e824 */ /* 0x000fe400078e0a00 */
[----:B0-----:R-:W-:Y:S02]  /*4c00*/  IMAD.MOV.U32 R3, RZ, RZ, R17 ;  /* 0x000000ffff037224 */ /* 0x001fe400078e0011 */
[----:B------:R-:W-:Y:S02]  /*4c10*/  VIADD R10, R21, 0x7c ;  /* 0x0000007c150a7836 */ /* 0x000fe40000000000 */
[----:B------:R-:W-:-:S02]  /*4c20*/  IMAD R16, R0, R6, R16 ;  /* 0x0000000600107224 */ /* 0x000fc400078e0210 */
[----:B------:R-:W-:Y:S01]  /*4c30*/  @!P3 IMAD.MOV R3, RZ, RZ, -R3 ;  /* 0x000000ffff03b224 */ /* 0x000fe200078e0a03 */
[----:B------:R-:W-:Y:S01]  /*4c40*/  ISETP.GT.U32.AND P3, PT, R0, R8, PT ;  /* 0x000000080000720c */ /* 0x000fe20003f64070 */
[----:B------:R-:W-:Y:S01]  /*4c50*/  VIADD R5, R21, 0x7a ;  /* 0x0000007a15057836 */ /* 0x000fe20000000000 */
[----:B------:R-:W-:Y:S01]  /*4c60*/  IABS R13, R10 ;  /* 0x0000000a000d7213 */ /* 0x000fe20000000000 */
[----:B------:R-:W-:Y:S01]  /*4c70*/  IMAD.HI.U32 R18, R20, R14, RZ ;  /* 0x0000000e14127227 */ /* 0x000fe200078e00ff */
[----:B------:R-:W-:Y:S01]  /*4c80*/  ISETP.GT.U32.AND P6, PT, R0, R16, PT ;  /* 0x000000100000720c */ /* 0x000fe20003fc4070 */
[----:B------:R0:W-:Y:S01]  /*4c90*/  STL [R1+0x194], R3 ;  /* 0x0001940301007387 */ /* 0x0001e20000100800 */
[----:B------:R-:W-:Y:S01]  /*4ca0*/  IABS R11, R5 ;  /* 0x00000005000b7213 */ /* 0x000fe20000000000 */
[----:B------:R-:W-:Y:S02]  /*4cb0*/  IMAD.MOV R18, RZ, RZ, -R18 ;  /* 0x000000ffff127224 */ /* 0x000fe400078e0a12 */
[----:B------:R-:W-:Y:S01]  /*4cc0*/  @!P4 IMAD.IADD R4, R4, 0x1, -R0 ;  /* 0x000000010404c824 */ /* 0x000fe200078e0a00 */
[----:B------:R-:W-:Y:S01]  /*4cd0*/  ISETP.GE.AND P4, PT, R12, RZ, PT ;  /* 0x000000ff0c00720c */ /* 0x000fe20003f86270 */
[----:B------:R-:W-:-:S04]  /*4ce0*/  IMAD.HI.U32 R15, R20, R13, RZ ;  /* 0x0000000d140f7227 */ /* 0x000fc800078e00ff */
[----:B0-----:R-:W-:Y:S02]  /*4cf0*/  IMAD.MOV.U32 R3, RZ, RZ, R2 ;  /* 0x000000ffff037224 */ /* 0x001fe400078e0002 */
[----:B------:R-:W-:Y:S02]  /*4d00*/  IMAD R12, R0, R18, R14 ;  /* 0x00000012000c7224 */ /* 0x000fe400078e020e */
[----:B------:R-:W-:Y:S02]  /*4d10*/  IMAD.MOV.U32 R17, RZ, RZ, R11 ;  /* 0x000000ffff117224 */ /* 0x000fe400078e000b */
[----:B------:R-:W-:Y:S02]  /*4d20*/  @!P5 IMAD.MOV R3, RZ, RZ, -R3 ;  /* 0x000000ffff03d224 */ /* 0x000fe400078e0a03 */
[----:B------:R-:W-:Y:S02]  /*4d30*/  IMAD.MOV R15, RZ, RZ, -R15 ;  /* 0x000000ffff0f7224 */ /* 0x000fe400078e0a0f */
[----:B------:R-:W-:Y:S01]  /*4d40*/  @!P3 IMAD.IADD R8, R8, 0x1, -R0 ;  /* 0x000000010808b824 */ /* 0x000fe200078e0a00 */
[----:B------:R-:W-:Y:S01]  /*4d50*/  ISETP.GT.U32.AND P3, PT, R0, R12, PT ;  /* 0x0000000c0000720c */ /* 0x000fe20003f64070 */
[----:B------:R-:W-:Y:S01]  /*4d60*/  IMAD.HI.U32 R2, R20, R17, RZ ;  /* 0x0000001114027227 */ /* 0x000fe200078e00ff */
[----:B------:R0:W-:Y:S03]  /*4d70*/  STL [R1+0x17c], R3 ;  /* 0x00017c0301007387 */ /* 0x0001e60000100800 */
[----:B------:R-:W-:-:S02]  /*4d80*/  IMAD R11, R0, R15, R13 ;  /* 0x0000000f000b7224 */ /* 0x000fc400078e020d */
[----:B------:R-:W-:Y:S01]  /*4d90*/  @!P6 IMAD.IADD R16, R16, 0x1, -R0 ;  /* 0x000000011010e824 */ /* 0x000fe200078e0a00 */
[C---:B------:R-:W-:Y:S01]  /*4da0*/  ISETP.GT.U32.AND P6, PT, R0.reuse, R4, PT ;  /* 0x000000040000720c */ /* 0x040fe20003fc4070 */
[----:B------:R-:W-:Y:S02]  /*4db0*/  IMAD.MOV R2, RZ, RZ, -R2 ;  /* 0x000000ffff027224 */ /* 0x000fe400078e0a02 */
[----:B------:R-:W-:Y:S01]  /*4dc0*/  IMAD.MOV.U32 R13, RZ, RZ, R7 ;  /* 0x000000ffff0d7224 */ /* 0x000fe200078e0007 */
[C---:B------:R-:W-:Y:S01]  /*4dd0*/  ISETP.GT.U32.AND P5, PT, R0.reuse, R16, PT ;  /* 0x000000100000720c */ /* 0x040fe20003fa4070 */
[----:B0-----:R-:W-:Y:S02]  /*4de0*/  IMAD.MOV.U32 R3, RZ, RZ, R8 ;  /* 0x000000ffff037224 */ /* 0x001fe400078e0008 */
[C---:B------:R-:W-:Y:S02]  /*4df0*/  IMAD R2, R0.reuse, R2, R17 ;  /* 0x0000000200027224 */ /* 0x040fe400078e0211 */
[----:B------:R-:W-:Y:S01]  /*4e00*/  @!P1 IMAD.MOV R3, RZ, RZ, -R3 ;  /* 0x000000ffff039224 */ /* 0x000fe200078e0a03 */
[----:B------:R-:W-:Y:S01]  /*4e10*/  ISETP.GT.U32.AND P1, PT, R0, R11, PT ;  /* 0x0000000b0000720c */ /* 0x000fe20003f24070 */
[----:B------:R-:W-:Y:S01]  /*4e20*/  @!P3 IMAD.IADD R12, R12, 0x1, -R0 ;  /* 0x000000010c0cb824 */ /* 0x000fe200078e0a00 */
[----:B------:R-:W-:Y:S01]  /*4e30*/  ISETP.GT.U32.AND P3, PT, R0, R2, PT ;  /* 0x000000020000720c */ /* 0x000fe20003f64070 */
[----:B------:R-:W-:Y:S01]  /*4e40*/  @!P0 IMAD.MOV R13, RZ, RZ, -R13 ;  /* 0x000000ffff0d8224 */ /* 0x000fe200078e0a0d */
[----:B------:R-:W-:Y:S01]  /*4e50*/  ISETP.GE.AND P0, PT, R9, RZ, PT ;  /* 0x000000ff0900720c */ /* 0x000fe20003f06270 */
[----:B------:R-:W-:-:S02]  /*4e60*/  VIADD R6, R21, 0x78 ;  /* 0x0000007815067836 */ /* 0x000fc40000000000 */
[--C-:B------:R-:W-:Y:S01]  /*4e70*/  @!P6 IMAD.IADD R4, R4, 0x1, -R0.reuse ;  /* 0x000000010404e824 */ /* 0x100fe200078e0a00 */
[----:B------:R-:W-:Y:S01]  /*4e80*/  STL [R1+0x174], R13 ;  /* 0x0001740d01007387 */ /* 0x000fe20000100800 */
[--C-:B------:R-:W-:Y:S01]  /*4e90*/  @!P5 IMAD.IADD R16, R16, 0x1, -R0.reuse ;  /* 0x000000011010d824 */ /* 0x100fe200078e0a00 */
[----:B------:R-:W-:Y:S01]  /*4ea0*/  ISETP.GE.AND P5, PT, R5, RZ, PT ;  /* 0x000000ff0500720c */ /* 0x000fe20003fa6270 */
[----:B------:R-:W-:Y:S01]  /*4eb0*/  VIADD R5, R21, 0x76 ;  /* 0x0000007615057836 */ /* 0x000fe20000000000 */
[----:B------:R0:W-:Y:S01]  /*4ec0*/  STL [R1+0x168], R3 ;  /* 0x0001680301007387 */ /* 0x0001e20000100800 */
[--C-:B------:R-:W-:Y:S01]  /*4ed0*/  @!P1 IMAD.IADD R11, R11, 0x1, -R0.reuse ;  /* 0x000000010b0b9824 */ /* 0x100fe200078e0a00 */
[----:B------:R-:W-:Y:S01]  /*4ee0*/  IABS R14, R6 ;  /* 0x00000006000e7213 */ /* 0x000fe20000000000 */
[----:B------:R-:W-:Y:S01]  /*4ef0*/  @!P3 IMAD.IADD R2, R2, 0x1, -R0 ;  /* 0x000000010202b824 */ /* 0x000fe200078e0a00 */
[----:B------:R-:W-:Y:S01]  /*4f00*/  IABS R8, R5 ;  /* 0x0000000500087213 */ /* 0x000fe20000000000 */
[----:B------:R-:W-:Y:S01]  /*4f10*/  VIADD R15, R21, 0x74 ;  /* 0x00000074150f7836 */ /* 0x000fe20000000000 */
[----:B------:R-:W-:Y:S01]  /*4f20*/  ISETP.GT.U32.AND P1, PT, R0, R11, PT ;  /* 0x0000000b0000720c */ /* 0x000fe20003f24070 */
[----:B------:R-:W-:Y:S01]  /*4f30*/  IMAD.HI.U32 R7, R20, R14, RZ ;  /* 0x0000000e14077227 */ /* 0x000fe200078e00ff */
[----:B------:R-:W-:-:S02]  /*4f40*/  ISETP.GT.U32.AND P3, PT, R0, R2, PT ;  /* 0x000000020000720c */ /* 0x000fc40003f64070 */
[----:B------:R-:W-:Y:S01]  /*4f50*/  ISETP.GE.AND P6, PT, R10, RZ, PT ;  /* 0x000000ff0a00720c */ /* 0x000fe20003fc6270 */
[----:B0-----:R-:W-:Y:S01]  /*4f60*/  IMAD.MOV.U32 R3, RZ, RZ, R4 ;  /* 0x000000ffff037224 */ /* 0x001fe200078e0004 */
[----:B------:R-:W-:Y:S01]  /*4f70*/  IABS R17, R15 ;  /* 0x0000000f00117213 */ /* 0x000fe20000000000 */
[----:B------:R-:W-:Y:S02]  /*4f80*/  IMAD.MOV R7, RZ, RZ, -R7 ;  /* 0x000000ffff077224 */ /* 0x000fe400078e0a07 */
[----:B------:R-:W-:Y:S01]  /*4f90*/  @!P2 IMAD.MOV R3, RZ, RZ, -R3 ;  /* 0x000000ffff03a224 */ /* 0x000fe200078e0a03 */
[----:B------:R-:W-:Y:S01]  /*4fa0*/  ISETP.GT.U32.AND P2, PT, R0, R12, PT ;  /* 0x0000000c0000720c */ /* 0x000fe20003f44070 */
[----:B------:R-:W-:-:S03]  /*4fb0*/  IMAD.HI.U32 R9, R20, R8, RZ ;  /* 0x0000000814097227 */ /* 0x000fc600078e00ff */
[----:B------:R0:W-:Y:S01]  /*4fc0*/  STL [R1+0x154], R3 ;  /* 0x0001540301007387 */ /* 0x0001e20000100800 */
[----:B------:R-:W-:Y:S02]  /*4fd0*/  IMAD R10, R0, R7, R14 ;  /* 0x00000007000a7224 */ /* 0x000fe400078e020e */
[----:B------:R-:W-:Y:S02]  /*4fe0*/  IMAD.MOV R9, RZ, RZ, -R9 ;  /* 0x000000ffff097224 */ /* 0x000fe400078e0a09 */
[----:B------:R-:W-:Y:S01]  /*4ff0*/  @!P1 IMAD.IADD R11, R11, 0x1, -R0 ;  /* 0x000000010b0b9824 */ /* 0x000fe200078e0a00 */
[----:B------:R-:W-:Y:S01]  /*5000*/  ISETP.GE.AND P1, PT, R6, RZ, PT ;  /* 0x000000ff0600720c */ /* 0x000fe20003f26270 */
[----:B------:R-:W-:Y:S02]  /*5010*/  IMAD R6, R0, R9, R8 ;  /* 0x0000000900067224 */ /* 0x000fe400078e0208 */
[--C-:B------:R-:W-:Y:S01]  /*5020*/  @!P2 IMAD.IADD R12, R12, 0x1, -R0.reuse ;  /* 0x000000010c0ca824 */ /* 0x100fe200078e0a00 */
[----:B------:R-:W-:Y:S01]  /*5030*/  ISETP.GT.U32.AND P2, PT, R0, R10, PT ;  /* 0x0000000a0000720c */ /* 0x000fe20003f44070 */
[----:B------:R-:W-:Y:S01]  /*5040*/  @!P3 IMAD.IADD R2, R2, 0x1, -R0 ;  /* 0x000000010202b824 */ /* 0x000fe200078e0a00 */
[----:B------:R-:W-:Y:S01]  /*5050*/  ISETP.GT.U32.AND P3, PT, R0, R6, PT ;  /* 0x000000060000720c */ /* 0x000fe20003f64070 */
[----:B------:R-:W-:-:S02]  /*5060*/  VIADD R13, R21, 0x72 ;  /* 0x00000072150d7836 */ /* 0x000fc40000000000 */
[----:B------:R-:W-:Y:S02]  /*5070*/  VIADD R14, R21, 0x70 ;  /* 0x00000070150e7836 */ /* 0x000fe40000000000 */
[----:B------:R-:W-:Y:S01]  /*5080*/  IMAD.HI.U32 R18, R20, R17, RZ ;  /* 0x0000001114127227 */ /* 0x000fe200078e00ff */
[----:B------:R-:W-:Y:S02]  /*5090*/  IABS R4, R13 ;  /* 0x0000000d00047213 */ /* 0x000fe40000000000 */
[----:B------:R-:W-:Y:S01]  /*50a0*/  IABS R7, R14 ;  /* 0x0000000e00077213 */ /* 0x000fe20000000000 */
[----:B0-----:R-:W-:Y:S02]  /*50b0*/  IMAD.MOV.U32 R3, RZ, RZ, R12 ;  /* 0x000000ffff037224 */ /* 0x001fe400078e000c */
[----:B------:R-:W-:Y:S01]  /*50c0*/  @!P2 IMAD.IADD R10, R10, 0x1, -R0 ;  /* 0x000000010a0aa824 */ /* 0x000fe200078e0a00 */
[----:B------:R-:W-:Y:S01]  /*50d0*/  ISETP.GE.AND P2, PT, R5, RZ, PT ;  /* 0x000000ff0500720c */ /* 0x000fe20003f46270 */
[----:B------:R-:W-:-:S04]  /*50e0*/  IMAD.HI.U32 R8, R20, R4, RZ ;  /* 0x0000000414087227 */ /* 0x000fc800078e00ff */
[----:B------:R-:W-:Y:S01]  /*50f0*/  @!P3 IMAD.IADD R6, R6, 0x1, -R0 ;  /* 0x000000010606b824 */ /* 0x000fe200078e0a00 */
[C---:B------:R-:W-:Y:S01]  /*5100*/  ISETP.GT.U32.AND P3, PT, R0.reuse, R10, PT ;  /* 0x0000000a0000720c */ /* 0x040fe20003f64070 */
[----:B------:R-:W-:Y:S02]  /*5110*/  IMAD.MOV R8, RZ, RZ, -R8 ;  /* 0x000000ffff087224 */ /* 0x000fe400078e0a08 */
[----:B------:R-:W-:Y:S01]  /*5120*/  @!P4 IMAD.MOV R16, RZ, RZ, -R16 ;  /* 0x000000ffff10c224 */ /* 0x000fe200078e0a10 */
[----:B------:R-:W-:Y:S01]  /*5130*/  ISETP.GT.U32.AND P4, PT, R0, R6, PT ;  /* 0x000000060000720c */ /* 0x000fe20003f84070 */
[----:B------:R-:W-:-:S03]  /*5140*/  IMAD.HI.U32 R9, R20, R7, RZ ;  /* 0x0000000714097227 */ /* 0x000fc600078e00ff */
[----:B------:R-:W-:Y:S01]  /*5150*/  STL [R1+0x140], R16 ;  /* 0x0001401001007387 */ /* 0x000fe20000100800 */
[----:B------:R-:W-:Y:S02]  /*5160*/  IMAD.MOV R18, RZ, RZ, -R18 ;  /* 0x000000ffff127224 */ /* 0x000fe400078e0a12 */
[----:B------:R-:W-:Y:S02]  /*5170*/  @!P0 IMAD.MOV R3, RZ, RZ, -R3 ;  /* 0x000000ffff038224 */ /* 0x000fe400078e0a03 */
[C---:B------:R-:W-:Y:S02]  /*5180*/  IMAD R4, R0.reuse, R8, R4 ;  /* 0x0000000800047224 */ /* 0x040fe400078e0204 */
[----:B------:R-:W-:Y:S01]  /*5190*/  IMAD.MOV R9, RZ, RZ, -R9 ;  /* 0x000000ffff097224 */ /* 0x000fe200078e0a09 */
[----:B------:R0:W-:Y:S01]  /*51a0*/  STL [R1+0x13c], R3 ;  /* 0x00013c0301007387 */ /* 0x0001e20000100800 */
[----:B------:R-:W-:Y:S02]  /*51b0*/  IMAD R5, R0, R18, R17 ;  /* 0x0000001200057224 */ /* 0x000fe400078e0211 */
[----:B------:R-:W-:-:S02]  /*51c0*/  VIADD R8, R21, 0x6e ;  /* 0x0000006e15087836 */ /* 0x000fc40000000000 */
[C---:B------:R-:W-:Y:S01]  /*51d0*/  IMAD R7, R0.reuse, R9, R7 ;  /* 0x0000000900077224 */ /* 0x040fe200078e0207 */
[----:B------:R-:W-:Y:S01]  /*51e0*/  ISETP.GT.U32.AND P0, PT, R0, R5, PT ;  /* 0x000000050000720c */ /* 0x000fe20003f04070 */
[----:B------:R-:W-:Y:S01]  /*51f0*/  @!P6 IMAD.MOV R11, RZ, RZ, -R11 ;  /* 0x000000ffff0be224 */ /* 0x000fe200078e0a0b */
[----:B------:R-:W-:Y:S01]  /*5200*/  IABS R17, R8 ;  /* 0x0000000800117213 */ /* 0x000fe20000000000 */
[----:B------:R-:W-:Y:S01]  /*5210*/  @!P3 IMAD.IADD R10, R10, 0x1, -R0 ;  /* 0x000000010a0ab824 */ /* 0x000fe200078e0a00 */
[C---:B------:R-:W-:Y:S01]  /*5220*/  ISETP.GT.U32.AND P6, PT, R0.reuse, R4, PT ;  /* 0x000000040000720c */ /* 0x040fe20003fc4070 */
[----:B0-----:R-:W-:Y:S01]  /*5230*/  IMAD.MOV.U32 R3, RZ, RZ, R2 ;  /* 0x000000ffff037224 */ /* 0x001fe200078e0002 */
[----:B------:R-:W-:Y:S01]  /*5240*/  ISETP.GT.U32.AND P3, PT, R0, R7, PT ;  /* 0x000000070000720c */ /* 0x000fe20003f64070 */
[----:B------:R-:W-:Y:S01]  /*5250*/  VIADD R9, R21, 0x6c ;  /* 0x0000006c15097836 */ /* 0x000fe20000000000 */
[----:B------:R-:W-:Y:S01]  /*5260*/  STL [R1+0x138], R11 ;  /* 0x0001380b01007387 */ /* 0x000fe20000100800 */
[----:B------:R-:W-:Y:S01]  /*5270*/  @!P5 IMAD.MOV R3, RZ, RZ, -R3 ;  /* 0x000000ffff03d224 */ /* 0x000fe200078e0a03 */
[----:B------:R-:W-:Y:S01]  /*5280*/  ISETP.GE.AND P5, PT, R15, RZ, PT ;  /* 0x000000ff0f00720c */ /* 0x000fe20003fa6270 */
[----:B------:R-:W-:Y:S01]  /*5290*/  IMAD.MOV.U32 R12, RZ, RZ, R17 ;  /* 0x000000ffff0c7224 */ /* 0x000fe200078e0011 */
[----:B------:R-:W-:Y:S01]  /*52a0*/  IABS R16, R9 ;  /* 0x0000000900107213 */ /* 0x000fe20000000000 */
[----:B------:R-:W-:Y:S01]  /*52b0*/  @!P4 IMAD.IADD R6, R6, 0x1, -R0 ;  /* 0x000000010606c824 */ /* 0x000fe200078e0a00 */
[----:B------:R0:W-:Y:S01]  /*52c0*/  STL [R1+0x134], R3 ;  /* 0x0001340301007387 */ /* 0x0001e20000100800 */
[----:B------:R-:W-:Y:S01]  /*52d0*/  IMAD.HI.U32 R2, R20, R12, RZ ;  /* 0x0000000c14027227 */ /* 0x000fe200078e00ff */
[----:B------:R-:W-:-:S03]  /*52e0*/  ISETP.GE.AND P4, PT, R13, RZ, PT ;  /* 0x000000ff0d00720c */ /* 0x000fc60003f86270 */
[----:B------:R-:W-:Y:S02]  /*52f0*/  IMAD.MOV R2, RZ, RZ, -R2 ;  /* 0x000000ffff027224 */ /* 0x000fe400078e0a02 */
[--C-:B------:R-:W-:Y:S01]  /*5300*/  @!P0 IMAD.IADD R5, R5, 0x1, -R0.reuse ;  /* 0x0000000105058824 */ /* 0x100fe200078e0a00 */
[----:B------:R-:W-:Y:S01]  /*5310*/  ISETP.GE.AND P0, PT, R14, RZ, PT ;  /* 0x000000ff0e00720c */ /* 0x000fe20003f06270 */
[----:B------:R-:W-:Y:S02]  /*5320*/  @!P6 IMAD.IADD R4, R4, 0x1, -R0 ;  /* 0x000000010404e824 */ /* 0x000fe400078e0a00 */
[----:B0-----:R-:W-:Y:S01]  /*5330*/  IMAD.MOV.U32 R3, RZ, RZ, R10 ;  /* 0x000000ffff037224 */ /* 0x001fe200078e000a */
[----:B------:R-:W-:Y:S01]  /*5340*/  ISETP.GT.U32.AND P6, PT, R0, R5, PT ;  /* 0x000000050000720c */ /* 0x000fe20003fc4070 */
[----:B------:R-:W-:Y:S02]  /*5350*/  IMAD.MOV.U32 R11, RZ, RZ, R16 ;  /* 0x000000ffff0b7224 */ /* 0x000fe400078e0010 */
[----:B------:R-:W-:-:S02]  /*5360*/  @!P1 IMAD.MOV R3, RZ, RZ, -R3 ;  /* 0x000000ffff039224 */ /* 0x000fc400078e0a03 */
[C---:B------:R-:W-:Y:S02]  /*5370*/  IMAD R2, R0.reuse, R2, R12 ;  /* 0x0000000200027224 */ /* 0x040fe400078e020c */
[----:B------:R-:W-:Y:S01]  /*5380*/  @!P3 IMAD.IADD R7, R7, 0x1, -R0 ;  /* 0x000000010707b824 */ /* 0x000fe200078e0a00 */
[----:B------:R0:W-:Y:S01]  /*5390*/  STL [R1+0x11c], R3 ;  /* 0x00011c0301007387 */ /* 0x0001e20000100800 */
[----:B------:R-:W-:Y:S01]  /*53a0*/  ISETP.GT.U32.AND P3, PT, R0, R4, PT ;  /* 0x000000040000720c */ /* 0x000fe20003f64070 */
[----:B------:R-:W-:Y:S02]  /*53b0*/  IMAD.HI.U32 R13, R20, R11, RZ ;  /* 0x0000000b140d7227 */ /* 0x000fe400078e00ff */
[----:B------:R-:W-:Y:S02]  /*53c0*/  ISETP.GT.U32.AND P1, PT, R0, R7, PT ;  /* 0x000000070000720c */ /* 0x000fe40003f24070 */
[----:B------:R-:W-:Y:S02]  /*53d0*/  IMAD.MOV R10, RZ, RZ, -R13 ;  /* 0x000000ffff0a7224 */ /* 0x000fe400078e0a0d */
[----:B------:R-:W-:-:S02]  /*53e0*/  VIADD R13, R21, 0x6a ;  /* 0x0000006a150d7836 */ /* 0x000fc40000000000 */
[----:B0-----:R-:W-:Y:S02]  /*53f0*/  IMAD.MOV.U32 R3, RZ, RZ, R6 ;  /* 0x000000ffff037224 */ /* 0x001fe400078e0006 */
[C---:B------:R-:W-:Y:S01]  /*5400*/  IMAD R6, R0.reuse, R10, R11 ;  /* 0x0000000a00067224 */ /* 0x040fe200078e020b */
[----:B------:R-:W-:Y:S01]  /*5410*/  IABS R12, R13 ;  /* 0x0000000d000c7213 */ /* 0x000fe20000000000 */
[----:B------:R-:W-:Y:S01]  /*5420*/  @!P2 IMAD.MOV R3, RZ, RZ, -R3 ;  /* 0x000000ffff03a224 */ /* 0x000fe200078e0a03 */
[----:B------:R-:W-:Y:S01]  /*5430*/  ISETP.GT.U32.AND P2, PT, R0, R2, PT ;  /* 0x000000020000720c */ /* 0x000fe20003f44070 */
[----:B------:R-:W-:Y:S02]  /*5440*/  VIADD R10, R21, 0x68 ;  /* 0x00000068150a7836 */ /* 0x000fe40000000000 */
[--C-:B------:R-:W-:Y:S01]  /*5450*/  @!P6 IMAD.IADD R5, R5, 0x1, -R0.reuse ;  /* 0x000000010505e824 */ /* 0x100fe200078e0a00 */
[----:B------:R0:W-:Y:S01]  /*5460*/  STL [R1+0x114], R3 ;  /* 0x0001140301007387 */ /* 0x0001e20000100800 */
[----:B------:R-:W-:Y:S01]  /*5470*/  @!P3 IMAD.IADD R4, R4, 0x1, -R0 ;  /* 0x000000010404b824 */ /* 0x000fe200078e0a00 */
[----:B------:R-:W-:Y:S01]  /*5480*/  ISETP.GT.U32.AND P3, PT, R0, R6, PT ;  /* 0x000000060000720c */ /* 0x000fe20003f64070 */
[----:B------:R-:W-:Y:S01]  /*5490*/  IMAD.HI.U32 R15, R20, R12, RZ ;  /* 0x0000000c140f7227 */ /* 0x000fe200078e00ff */
[----:B------:R-:W-:-:S02]  /*54a0*/  IABS R11, R10 ;  /* 0x0000000a000b7213 */ /* 0x000fc40000000000 */
[----:B------:R-:W-:Y:S01]  /*54b0*/  ISETP.GE.AND P6, PT, R8, RZ, PT ;  /* 0x000000ff0800720c */ /* 0x000fe20003fc6270 */
[--C-:B------:R-:W-:Y:S01]  /*54c0*/  @!P1 IMAD.IADD R7, R7, 0x1, -R0.reuse ;  /* 0x0000000107079824 */ /* 0x100fe200078e0a00 */
[----:B------:R-:W-:Y:S01]  /*54d0*/  ISETP.GE.AND P1, PT, R9, RZ, PT ;  /* 0x000000ff0900720c */ /* 0x000fe20003f26270 */
[----:B------:R-:W-:Y:S01]  /*54e0*/  @!P2 IMAD.IADD R2, R2, 0x1, -R0 ;  /* 0x000000010202a824 */ /* 0x000fe200078e0a00 */
[----:B------:R-:W-:Y:S01]  /*54f0*/  ISETP.GE.AND P2, PT, R13, RZ, PT ;  /* 0x000000ff0d00720c */ /* 0x000fe20003f46270 */
[----:B0-----:R-:W-:Y:S02]  /*5500*/  IMAD.MOV.U32 R3, RZ, RZ, R5 ;  /* 0x000000ffff037224 */ /* 0x001fe400078e0005 */
[----:B------:R-:W-:-:S04]  /*5510*/  IMAD.HI.U32 R14, R20, R11, RZ ;  /* 0x0000000b140e7227 */ /* 0x000fc800078e00ff */
[----:B------:R-:W-:Y:S01]  /*5520*/  @!P5 IMAD.MOV R3, RZ, RZ, -R3 ;  /* 0x000000ffff03d224 */ /* 0x000fe200078e0a03 */
[----:B------:R-:W-:Y:S01]  /*5530*/  ISETP.GT.U32.AND P5, PT, R0, R2, PT ;  /* 0x000000020000720c */ /* 0x000fe20003fa4070 */
[----:B------:R-:W-:Y:S02]  /*5540*/  IMAD.MOV R15, RZ, RZ, -R15 ;  /* 0x000000ffff0f7224 */ /* 0x000fe400078e0a0f */
[----:B------:R-:W-:Y:S01]  /*5550*/  IMAD.MOV R13, RZ, RZ, -R14 ;  /* 0x000000ffff0d7224 */ /* 0x000fe200078e0a0e */
[----:B------:R0:W-:Y:S01]  /*5560*/  STL [R1+0xfc], R3 ;  /* 0x0000fc0301007387 */ /* 0x0001e20000100800 */
[----:B------:R-:W-:Y:S02]  /*5570*/  @!P3 IMAD.IADD R6, R6, 0x1, -R0 ;  /* 0x000000010606b824 */ /* 0x000fe400078e0a00 */
[----:B------:R-:W-:Y:S02]  /*5580*/  IMAD.MOV.U32 R14, RZ, RZ, R4 ;  /* 0x000000ffff0e7224 */ /* 0x000fe400078e0004 */
[C---:B------:R-:W-:Y:S01]  /*5590*/  IMAD R5, R0.reuse, R15, R12 ;  /* 0x0000000f00057224 */ /* 0x040fe200078e020c */
[----:B------:R-:W-:Y:S01]  /*55a0*/  ISETP.GT.U32.AND P3, PT, R0, R6, PT ;  /* 0x000000060000720c */ /* 0x000fe20003f64070 */
[----:B------:R-:W-:-:S02]  /*55b0*/  VIADD R8, R21, 0x66 ;  /* 0x0000006615087836 */ /* 0x000fc40000000000 */
[C---:B------:R-:W-:Y:S02]  /*55c0*/  IMAD R4, R0.reuse, R13, R11 ;  /* 0x0000000d00047224 */ /* 0x040fe400078e020b */
[----:B0-----:R-:W-:Y:S01]  /*55d0*/  IMAD.MOV.U32 R3, RZ, RZ, R7 ;  /* 0x000000ffff037224 */ /* 0x001fe200078e0007 */
[----:B------:R-:W-:Y:S01]  /*55e0*/  IABS R9, R8 ;  /* 0x0000000800097213 */ /* 0x000fe20000000000 */
[----:B------:R-:W-:Y:S01]  /*55f0*/  @!P4 IMAD.MOV R14, RZ, RZ, -R14 ;  /* 0x000000ffff0ec224 */ /* 0x000fe200078e0a0e */
[----:B------:R-:W-:Y:S01]  /*5600*/  ISETP.GT.U32.AND P4, PT, R0, R5, PT ;  /* 0x000000050000720c */ /* 0x000fe20003f84070 */
[----:B------:R-:W-:Y:S01]  /*5610*/  @!P0 IMAD.MOV R3, RZ, RZ, -R3 ;  /* 0x000000ffff038224 */ /* 0x000fe200078e0a03 */
[----:B------:R-:W-:Y:S01]  /*5620*/  ISETP.GE.AND P0, PT, R10, RZ, PT ;  /* 0x000000ff0a00720c */ /* 0x000fe20003f06270 */
[----:B------:R-:W-:Y:S01]  /*5630*/  @!P5 IMAD.IADD R2, R2, 0x1, -R0 ;  /* 0x000000010202d824 */ /* 0x000fe200078e0a00 */
[----:B------:R-:W-:Y:S01]  /*5640*/  ISETP.GT.U32.AND P5, PT, R0, R4, PT ;  /* 0x000000040000720c */ /* 0x000fe20003fa4070 */
[----:B------:R0:W-:Y:S01]  /*5650*/  STL [R1+0xf8], R14 ;  /* 0x0000f80e01007387 */ /* 0x0001e20000100800 */
[----:B------:R-:W-:-:S03]  /*5660*/  IMAD.HI.U32 R7, R20, R9, RZ ;  /* 0x0000000914077227 */ /* 0x000fc600078e00ff */
[----:B------:R1:W-:Y:S01]  /*5670*/  STL [R1+0xf4], R3 ;  /* 0x0000f40301007387 */ /* 0x0003e20000100800 */
[----:B------:R-:W-:Y:S02]  /*5680*/  IMAD.MOV R7, RZ, RZ, -R7 ;  /* 0x000000ffff077224 */ /* 0x000fe400078e0a07 */
[--C-:B------:R-:W-:Y:S01]  /*5690*/  @!P3 IMAD.IADD R6, R6, 0x1, -R0.reuse ;  /* 0x000000010606b824 */ /* 0x100fe200078e0a00 */
[----:B------:R-:W-:Y:S01]  /*56a0*/  ISETP.GE.AND P3, PT, R8, RZ, PT ;  /* 0x000000ff0800720c */ /* 0x000fe20003f66270 */
[--C-:B------:R-:W-:Y:S01]  /*56b0*/  @!P4 IMAD.IADD R5, R5, 0x1, -R0.reuse ;  /* 0x000000010505c824 */ /* 0x100fe200078e0a00 */
[----:B0-----:R-:W-:Y:S01]  /*56c0*/  IABS R14, R22 ;  /* 0x00000016000e7213 */ /* 0x001fe20000000000 */
[----:B------:R-:W-:Y:S02]  /*56d0*/  IMAD R9, R0, R7, R9 ;  /* 0x0000000700097224 */ /* 0x000fe400078e0209 */
[----:B------:R-:W-:Y:S01]  /*56e0*/  @!P5 IMAD.IADD R4, R4, 0x1, -R0 ;  /* 0x000000010404d824 */ /* 0x000fe200078e0a00 */
[----:B------:R-:W-:Y:S01]  /*56f0*/  ISETP.GT.U32.AND P4, PT, R0, R5, PT ;  /* 0x000000050000720c */ /* 0x000fe20003f84070 */
[----:B-1----:R-:W-:-:S02]  /*5700*/  IMAD.MOV.U32 R3, RZ, RZ, R2 ;  /* 0x000000ffff037224 */ /* 0x002fc400078e0002 */
[C---:B------:R-:W-:Y:S01]  /*5710*/  VIADD R8, R21.reuse, 0x64 ;  /* 0x0000006415087836 */ /* 0x040fe20000000000 */
[----:B------:R-:W-:Y:S01]  /*5720*/  ISETP.GT.U32.AND P5, PT, R0, R4, PT ;  /* 0x000000040000720c */ /* 0x000fe20003fa4070 */
[----:B------:R-:W-:Y:S02]  /*5730*/  @!P6 IMAD.MOV R3, RZ, RZ, -R3 ;  /* 0x000000ffff03e224 */ /* 0x000fe400078e0a03 */
[C---:B------:R-:W-:Y:S01]  /*5740*/  VIADD R10, R21.reuse, 0x62 ;  /* 0x00000062150a7836 */ /* 0x040fe20000000000 */
[----:B------:R-:W-:Y:S01]  /*5750*/  ISETP.GE.AND P6, PT, R8, RZ, PT ;  /* 0x000000ff0800720c */ /* 0x000fe20003fc6270 */
[C---:B------:R-:W-:Y:S01]  /*5760*/  VIADD R2, R21.reuse, 0x60 ;  /* 0x0000006015027836 */ /* 0x040fe20000000000 */
[----:B------:R0:W-:Y:S01]  /*5770*/  STL [R1+0x12c], R3 ;  /* 0x00012c0301007387 */ /* 0x0001e20000100800 */
[----:B------:R-:W-:Y:S01]  /*5780*/  IABS R8, R8 ;  /* 0x0000000800087213 */ /* 0x000fe20000000000 */
[----:B------:R-:W-:Y:S01]  /*5790*/  VIADD R15, R21, 0x5e ;  /* 0x0000005e150f7836 */ /* 0x000fe20000000000 */
[----:B------:R-:W-:Y:S01]  /*57a0*/  IABS R16, R10 ;  /* 0x0000000a00107213 */ /* 0x000fe20000000000 */
[----:B------:R-:W-:Y:S01]  /*57b0*/  @!P4 IMAD.IADD R5, R5, 0x1, -R0 ;  /* 0x000000010505c824 */ /* 0x000fe200078e0a00 */
[----:B------:R-:W-:Y:S01]  /*57c0*/  ISETP.GE.AND P4, PT, R10, RZ, PT ;  /* 0x000000ff0a00720c */ /* 0x000fe20003f86270 */
[----:B------:R-:W-:Y:S01]  /*57d0*/  IMAD.HI.U32 R11, R20, R8, RZ ;  /* 0x00000008140b7227 */ /* 0x000fe200078e00ff */
[----:B------:R-:W-:-:S03]  /*57e0*/  IABS R17, R2 ;  /* 0x0000000200117213 */ /* 0x000fc60000000000 */
[----:B0-----:R-:W-:Y:S02]  /*57f0*/  IMAD.MOV.U32 R3, RZ, RZ, R6 ;  /* 0x000000ffff037224 */ /* 0x001fe400078e0006 */
[----:B------:R-:W-:Y:S02]  /*5800*/  IMAD.MOV R10, RZ, RZ, -R11 ;  /* 0x000000ffff0a7224 */ /* 0x000fe400078e0a0b */
[----:B------:R-:W-:Y:S01]  /*5810*/  @!P1 IMAD.MOV R3, RZ, RZ, -R3 ;  /* 0x000000ffff039224 */ /* 0x000fe200078e0a03 */
[----:B------:R-:W-:Y:S01]  /*5820*/  ISETP.GT.U32.AND P1, PT, R0, R9, PT ;  /* 0x000000090000720c */ /* 0x000fe20003f24070 */
[----:B------:R-:W-:Y:S01]  /*5830*/  @!P5 IMAD.IADD R4, R4, 0x1, -R0 ;  /* 0x000000010404d824 */ /* 0x000fe200078e0a00 */
[----:B------:R-:W-:Y:S01]  /*5840*/  ISETP.GE.AND P5, PT, R2, RZ, PT ;  /* 0x000000ff0200720c */ /* 0x000fe20003fa6270 */
[----:B------:R-:W-:Y:S01]  /*5850*/  IMAD R2, R0, R10, R8 ;  /* 0x0000000a00027224 */ /* 0x000fe200078e0208 */
[----:B------:R0:W-:Y:S01]  /*5860*/  STL [R1+0x130], R3 ;  /* 0x0001300301007387 */ /* 0x0001e20000100800 */
[----:B------:R-:W-:-:S04]  /*5870*/  IMAD.HI.U32 R7, R20, R16, RZ ;  /* 0x0000001014077227 */ /* 0x000fc800078e00ff */
[----:B------:R-:W-:Y:S02]  /*5880*/  IMAD.MOV R7, RZ, RZ, -R7 ;  /* 0x000000ffff077224 */ /* 0x000fe400078e0a07 */
[----:B------:R-:W-:Y:S02]  /*5890*/  IMAD.MOV.U32 R12, RZ, RZ, R5 ;  /* 0x000000ffff0c7224 */ /* 0x000fe400078e0005 */
[----:B------:R-:W-:Y:S02]  /*58a0*/  @!P1 IMAD.IADD R9, R9, 0x1, -R0 ;  /* 0x0000000109099824 */ /* 0x000fe400078e0a00 */
[----:B0-----:R-:W-:Y:S02]  /*58b0*/  IMAD.MOV.U32 R3, RZ, RZ, R4 ;  /* 0x000000ffff037224 */ /* 0x001fe400078e0004 */
[C---:B------:R-:W-:Y:S01]  /*58c0*/  IMAD R16, R0.reuse, R7, R16 ;  /* 0x0000000700107224 */ /* 0x040fe200078e0210 */
[C---:B------:R-:W-:Y:S01]  /*58d0*/  ISETP.GT.U32.AND P1, PT, R0.reuse, R9, PT ;  /* 0x000000090000720c */ /* 0x040fe20003f24070 */
[----:B------:R-:W-:Y:S01]  /*58e0*/  @!P0 IMAD.MOV R3, RZ, RZ, -R3 ;  /* 0x000000ffff038224 */ /* 0x000fe200078e0a03 */
[----:B------:R-:W-:Y:S01]  /*58f0*/  ISETP.GT.U32.AND P0, PT, R0, R2, PT ;  /* 0x000000020000720c */ /* 0x000fe20003f04070 */
[----:B------:R-:W-:-:S04]  /*5900*/  IMAD.HI.U32 R6, R20, R17, RZ ;  /* 0x0000001114067227 */ /* 0x000fc800078e00ff */
[----:B------:R-:W-:Y:S01]  /*5910*/  @!P2 IMAD.MOV R12, RZ, RZ, -R12 ;  /* 0x000000ffff0ca224 */ /* 0x000fe200078e0a0c */
[----:B------:R-:W-:Y:S01]  /*5920*/  ISETP.GE.AND P2, PT, R15, RZ, PT ;  /* 0x000000ff0f00720c */ /* 0x000fe20003f46270 */
[----:B------:R-:W-:Y:S01]  /*5930*/  IMAD.MOV R6, RZ, RZ, -R6 ;  /* 0x000000ffff067224 */ /* 0x000fe200078e0a06 */
[----:B------:R-:W-:Y:S01]  /*5940*/  IABS R15, R15 ;  /* 0x0000000f000f7213 */ /* 0x000fe20000000000 */
[----:B------:R-:W-:Y:S01]  /*5950*/  VIADD R10, R21, 0x5a ;  /* 0x0000005a150a7836 */ /* 0x000fe20000000000 */
[----:B------:R-:W-:Y:S01]  /*5960*/  STL [R1+0x124], R12 ;  /* 0x0001240c01007387 */ /* 0x000fe20000100800 */
[--C-:B------:R-:W-:Y:S01]  /*5970*/  @!P1 IMAD.IADD R9, R9, 0x1, -R0.reuse ;  /* 0x0000000109099824 */ /* 0x100fe200078e0a00 */
[----:B------:R-:W-:Y:S01]  /*5980*/  ISETP.GT.U32.AND P1, PT, R0, R16, PT ;  /* 0x000000100000720c */ /* 0x000fe20003f24070 */
[----:B------:R-:W-:Y:S01]  /*5990*/  @!P0 IMAD.IADD R2, R2, 0x1, -R0 ;  /* 0x0000000102028824 */ /* 0x000fe200078e0a00 */
[----:B------:R0:W-:Y:S01]  /*59a0*/  STL [R1+0x128], R3 ;  /* 0x0001280301007387 */ /* 0x0001e20000100800 */
[----:B------:R-:W-:Y:S01]  /*59b0*/  IMAD R17, R0, R6, R17 ;  /* 0x0000000600117224 */ /* 0x000fe200078e0211 */
[----:B------:R-:W-:Y:S01]  /*59c0*/  IABS R13, R10 ;  /* 0x0000000a000d7213 */ /* 0x000fe20000000000 */
[----:B------:R-:W-:Y:S01]  /*59d0*/  IMAD.HI.U32 R11, R20, R15, RZ ;  /* 0x0000000f140b7227 */ /* 0x000fe200078e00ff */
[----:B------:R-:W-:-:S03]  /*59e0*/  ISETP.GT.U32.AND P0, PT, R0, R2, PT ;  /* 0x000000020000720c */ /* 0x000fc60003f04070 */
[----:B------:R-:W-:Y:S02]  /*59f0*/  IMAD.MOV R11, RZ, RZ, -R11 ;  /* 0x000000ffff0b7224 */ /* 0x000fe400078e0a0b */
[----:B------:R-:W-:-:S04]  /*5a00*/  IMAD.HI.U32 R5, R20, R13, RZ ;  /* 0x0000000d14057227 */ /* 0x000fc800078e00ff */
[----:B0-----:R-:W-:Y:S02]  /*5a10*/  IMAD.MOV.U32 R3, RZ, RZ, R9 ;  /* 0x000000ffff037224 */ /* 0x001fe400078e0009 */
[----:B------:R-:W-:Y:S02]  /*5a20*/  @!P1 IMAD.IADD R16, R16, 0x1, -R0 ;  /* 0x0000000110109824 */ /* 0x000fe400078e0a00 */
[----:B------:R-:W-:Y:S01]  /*5a30*/  @!P3 IMAD.MOV R3, RZ, RZ, -R3 ;  /* 0x000000ffff03b224 */ /* 0x000fe200078e0a03 */
[C---:B------:R-:W-:Y:S01]  /*5a40*/  ISETP.GT.U32.AND P3, PT, R0.reuse, R17, PT ;  /* 0x000000110000720c */ /* 0x040fe20003f64070 */
[C---:B------:R-:W-:Y:S01]  /*5a50*/  IMAD R15, R0.reuse, R11, R15 ;  /* 0x0000000b000f7224 */ /* 0x040fe200078e020f */
[----:B------:R-:W-:Y:S01]  /*5a60*/  ISETP.GT.U32.AND P1, PT, R0, R16, PT ;  /* 0x000000100000720c */ /* 0x000fe20003f24070 */
[----:B------:R-:W-:Y:S01]  /*5a70*/  IMAD.HI.U32 R6, R20, R14, RZ ;  /* 0x0000000e14067227 */ /* 0x000fe200078e00ff */
[----:B------:R0:W-:Y:S03]  /*5a80*/  STL [R1+0x104], R3 ;  /* 0x0001040301007387 */ /* 0x0001e60000100800 */
[----:B------:R-:W-:-:S02]  /*5a90*/  IMAD.MOV R9, RZ, RZ, -R5 ;  /* 0x000000ffff097224 */ /* 0x000fc400078e0a05 */
[----:B------:R-:W-:Y:S01]  /*5aa0*/  @!P0 IMAD.IADD R2, R2, 0x1, -R0 ;  /* 0x0000000102028824 */ /* 0x000fe200078e0a00 */
[C---:B------:R-:W-:Y:S01]  /*5ab0*/  ISETP.GT.U32.AND P0, PT, R0.reuse, R15, PT ;  /* 0x0000000f0000720c */ /* 0x040fe20003f04070 */
[----:B------:R-:W-:Y:S02]  /*5ac0*/  VIADD R18, R21, 0x58 ;  /* 0x0000005815127836 */ /* 0x000fe40000000000 */
[----:B------:R-:W-:Y:S02]  /*5ad0*/  IMAD.MOV R6, RZ, RZ, -R6 ;  /* 0x000000ffff067224 */ /* 0x000fe400078e0a06 */
[C---:B------:R-:W-:Y:S01]  /*5ae0*/  IMAD R13, R0.reuse, R9, R13 ;  /* 0x00000009000d7224 */ /* 0x040fe200078e020d */
[----:B------:R-:W-:Y:S01]  /*5af0*/  IABS R7, R18 ;  /* 0x0000001200077213 */ /* 0x000fe20000000000 */
[C---:B------:R-:W-:Y:S02]  /*5b00*/  IMAD R14, R0.reuse, R6, R14 ;  /* 0x00000006000e7224 */ /* 0x040fe400078e020e */
[--C-:B------:R-:W-:Y:S01]  /*5b10*/  @!P3 IMAD.IADD R17, R17, 0x1, -R0.reuse ;  /* 0x000000011111b824 */ /* 0x100fe200078e0a00 */
[----:B------:R-:W-:Y:S01]  /*5b20*/  ISETP.GT.U32.AND P3, PT, R0, R13, PT ;  /* 0x0000000d0000720c */ /* 0x000fe20003f64070 */
[----:B------:R-:W-:Y:S01]  /*5b30*/  @!P1 IMAD.IADD R16, R16, 0x1, -R0 ;  /* 0x0000000110109824 */ /* 0x000fe200078e0a00 */
[----:B------:R-:W-:Y:S01]  /*5b40*/  ISETP.GT.U32.AND P1, PT, R0, R14, PT ;  /* 0x0000000e0000720c */ /* 0x000fe20003f24070 */
[----:B------:R-:W-:-:S04]  /*5b50*/  IMAD.HI.U32 R6, R20, R7, RZ ;  /* 0x0000000714067227 */ /* 0x000fc800078e00ff */
[----:B------:R-:W-:Y:S01]  /*5b60*/  @!P0 IMAD.IADD R15, R15, 0x1, -R0 ;  /* 0x000000010f0f8824 */ /* 0x000fe200078e0a00 */
[C---:B------:R-:W-:Y:S01]  /*5b70*/  ISETP.GT.U32.AND P0, PT, R0.reuse, R17, PT ;  /* 0x000000110000720c */ /* 0x040fe20003f04070 */
[----:B------:R-:W-:Y:S02]  /*5b80*/  IMAD.MOV R6, RZ, RZ, -R6 ;  /* 0x000000ffff067224 */ /* 0x000fe400078e0a06 */
[----:B------:R-:W-:Y:S02]  /*5b90*/  VIADD R11, R21, 0x54 ;  /* 0x00000054150b7836 */ /* 0x000fe40000000000 */
[----:B------:R-:W-:Y:S02]  /*5ba0*/  IMAD R7, R0, R6, R7 ;  /* 0x0000000600077224 */ /* 0x000fe400078e0207 */
[----:B------:R-:W-:Y:S01]  /*5bb0*/  @!P3 IMAD.IADD R13, R13, 0x1, -R0 ;  /* 0x000000010d0db824 */ /* 0x000fe200078e0a00 */
[----:B------:R-:W-:Y:S01]  /*5bc0*/  IABS R6, R11 ;  /* 0x0000000b00067213 */ /* 0x000fe20000000000 */
[----:B0-----:R-:W-:-:S02]  /*5bd0*/  IMAD.MOV.U32 R3, RZ, RZ, R2 ;  /* 0x000000ffff037224 */ /* 0x001fc400078e0002 */
[----:B------:R-:W-:Y:S01]  /*5be0*/  VIADD R8, R21, 0x56 ;  /* 0x0000005615087836 */ /* 0x000fe20000000000 */
[----:B------:R-:W-:Y:S01]  /*5bf0*/  ISETP.GT.U32.AND P3, PT, R0, R13, PT ;  /* 0x0000000d0000720c */ /* 0x000fe20003f64070 */
[--C-:B------:R-:W-:Y:S01]  /*5c00*/  @!P1 IMAD.IADD R14, R14, 0x1, -R0.reuse ;  /* 0x000000010e0e9824 */ /* 0x100fe200078e0a00 */
[----:B------:R-:W-:Y:S01]  /*5c10*/  ISETP.GT.U32.AND P1, PT, R0, R15, PT ;  /* 0x0000000f0000720c */ /* 0x000fe20003f24070 */
[----:B------:R-:W-:Y:S01]  /*5c20*/  @!P6 IMAD.MOV R3, RZ, RZ, -R3 ;  /* 0x000000ffff03e224 */ /* 0x000fe200078e0a03 */
[----:B------:R-:W-:Y:S01]  /*5c30*/  IABS R4, R8 ;  /* 0x0000000800047213 */ /* 0x000fe20000000000 */
[----:B------:R-:W-:Y:S01]  /*5c40*/  IMAD.HI.U32 R23, R20, R6, RZ ;  /* 0x0000000614177227 */ /* 0x000fe200078e00ff */
[C---:B------:R-:W-:Y:S02]  /*5c50*/  ISETP.GT.U32.AND P6, PT, R0.reuse, R14, PT ;  /* 0x0000000e0000720c */ /* 0x040fe40003fc4070 */
[----:B------:R0:W-:Y:S01]  /*5c60*/  STL [R1+0xe4], R3 ;  /* 0x0000e40301007387 */ /* 0x0001e20000100800 */
[----:B------:R-:W-:Y:S01]  /*5c70*/  @!P0 IMAD.IADD R17, R17, 0x1, -R0 ;  /* 0x0000000111118824 */ /* 0x000fe200078e0a00 */
[----:B------:R-:W-:Y:S01]  /*5c80*/  ISETP.GT.U32.AND P0, PT, R0, R7, PT ;  /* 0x000000070000720c */ /* 0x000fe20003f04070 */
[----:B------:R-:W-:-:S02]  /*5c90*/  IMAD.MOV R23, RZ, RZ, -R23 ;  /* 0x000000ffff177224 */ /* 0x000fc400078e0a17 */
[----:B------:R-:W-:-:S04]  /*5ca0*/  IMAD.HI.U32 R5, R20, R4, RZ ;  /* 0x0000000414057227 */ /* 0x000fc800078e00ff */
[----:B------:R-:W-:Y:S02]  /*5cb0*/  VIADD R9, R21, 0x50 ;  /* 0x0000005015097836 */ /* 0x000fe40000000000 */
[----:B0-----:R-:W-:Y:S02]  /*5cc0*/  IMAD.MOV.U32 R3, RZ, RZ, R16 ;  /* 0x000000ffff037224 */ /* 0x001fe400078e0010 */
[C---:B------:R-:W-:Y:S01]  /*5cd0*/  IMAD R6, R0.reuse, R23, R6 ;  /* 0x0000001700067224 */ /* 0x040fe200078e0206 */
[----:B------:R-:W-:Y:S01]  /*5ce0*/  IABS R2, R9 ;  /* 0x0000000900027213 */ /* 0x000fe20000000000 */
[----:B------:R-:W-:Y:S02]  /*5cf0*/  @!P4 IMAD.MOV R3, RZ, RZ, -R3 ;  /* 0x000000ffff03c224 */ /* 0x000fe400078e0a03 */
[----:B------:R-:W-:Y:S02]  /*5d00*/  IMAD.MOV R5, RZ, RZ, -R5 ;  /* 0x000000ffff057224 */ /* 0x000fe400078e0a05 */
[--C-:B------:R-:W-:Y:S01]  /*5d10*/  @!P1 IMAD.IADD R15, R15, 0x1, -R0.reuse ;  /* 0x000000010f0f9824 */ /* 0x100fe200078e0a00 */
[----:B------:R0:W-:Y:S01]  /*5d20*/  STL [R1+0xd8], R3 ;  /* 0x0000d80301007387 */ /* 0x0001e20000100800 */
[----:B------:R-:W-:Y:S01]  /*5d30*/  @!P3 IMAD.IADD R13, R13, 0x1, -R0 ;  /* 0x000000010d0db824 */ /* 0x000fe200078e0a00 */
[----:B------:R-:W-:Y:S01]  /*5d40*/  ISETP.GT.U32.AND P3, PT, R0, R6, PT ;  /* 0x000000060000720c */ /* 0x000fe20003f64070 */
[----:B------:R-:W-:-:S02]  /*5d50*/  IMAD.MOV.U32 R19, RZ, RZ, R17 ;  /* 0x000000ffff137224 */ /* 0x000fc400078e0011 */
[----:B------:R-:W-:Y:S02]  /*5d60*/  IMAD R4, R0, R5, R4 ;  /* 0x0000000500047224 */ /* 0x000fe400078e0204 */
[----:B------:R-:W-:Y:S02]  /*5d70*/  VIADD R12, R21, 0x52 ;  /* 0x00000052150c7836 */ /* 0x000fe40000000000 */
[--C-:B------:R-:W-:Y:S01]  /*5d80*/  @!P6 IMAD.IADD R14, R14, 0x1, -R0.reuse ;  /* 0x000000010e0ee824 */ /* 0x100fe200078e0a00 */
[----:B------:R-:W-:Y:S01]  /*5d90*/  ISETP.GE.AND P6, PT, R22, RZ, PT ;  /* 0x000000ff1600720c */ /* 0x000fe20003fc6270 */
[----:B------:R-:W-:Y:S01]  /*5da0*/  @!P0 IMAD.IADD R7, R7, 0x1, -R0 ;  /* 0x0000000107078824 */ /* 0x000fe200078e0a00 */
[----:B------:R-:W-:Y:S01]  /*5db0*/  ISETP.GE.AND P0, PT, R10, RZ, PT ;  /* 0x000000ff0a00720c */ /* 0x000fe20003f06270 */
[----:B0-----:R-:W-:Y:S01]  /*5dc0*/  IMAD.MOV.U32 R3, RZ, RZ, R15 ;  /* 0x000000ffff037224 */ /* 0x001fe200078e000f */
[----:B------:R-:W-:Y:S01]  /*5dd0*/  IABS R5, R12 ;  /* 0x0000000c00057213 */ /* 0x000fe20000000000 */
[----:B------:R-:W-:Y:S01]  /*5de0*/  IMAD.HI.U32 R22, R20, R2, RZ ;  /* 0x0000000214167227 */ /* 0x000fe200078e00ff */
[----:B------:R-:W-:-:S03]  /*5df0*/  ISETP.GT.U32.AND P1, PT, R0, R4, PT ;  /* 0x000000040000720c */ /* 0x000fc60003f24070 */
[----:B------:R-:W-:Y:S02]  /*5e00*/  @!P5 IMAD.MOV R19, RZ, RZ, -R19 ;  /* 0x000000ffff13d224 */ /* 0x000fe400078e0a13 */
[----:B------:R-:W-:Y:S02]  /*5e10*/  @!P2 IMAD.MOV R3, RZ, RZ, -R3 ;  /* 0x000000ffff03a224 */ /* 0x000fe400078e0a03 */
[----:B------:R-:W-:Y:S01]  /*5e20*/  IMAD.MOV R22, RZ, RZ, -R22 ;  /* 0x000000ffff167224 */ /* 0x000fe200078e0a16 */
[----:B------:R-:W-:Y:S01]  /*5e30*/  STL [R1+0xcc], R19 ;  /* 0x0000cc1301007387 */ /* 0x000fe20000100800 */
[----:B------:R-:W-:-:S03]  /*5e40*/  IMAD.HI.U32 R23, R20, R5, RZ ;  /* 0x0000000514177227 */ /* 0x000fc600078e00ff */
[----:B------:R0:W-:Y:S01]  /*5e50*/  STL [R1+0xc8], R3 ;  /* 0x0000c80301007387 */ /* 0x0001e20000100800 */
[----:B------:R-:W-:Y:S02]  /*5e60*/  IMAD R2, R0, R22, R2 ;  /* 0x0000001600027224 */ /* 0x000fe400078e0202 */
[--C-:B------:R-:W-:Y:S01]  /*5e70*/  @!P3 IMAD.IADD R6, R6, 0x1, -R0.reuse ;  /* 0x000000010606b824 */ /* 0x100fe200078e0a00 */
[----:B------:R-:W-:Y:S01]  /*5e80*/  ISETP.GT.U32.AND P3, PT, R0, R7, PT ;  /* 0x000000070000720c */ /* 0x000fe20003f64070 */
[----:B------:R-:W-:Y:S02]  /*5e90*/  IMAD.MOV R23, RZ, RZ, -R23 ;  /* 0x000000ffff177224 */ /* 0x000fe400078e0a17 */
[----:B------:R-:W-:Y:S01]  /*5ea0*/  @!P1 IMAD.IADD R4, R4, 0x1, -R0 ;  /* 0x0000000104049824 */ /* 0x000fe200078e0a00 */
[----:B------:R-:W-:Y:S01]  /*5eb0*/  ISETP.GE.AND P1, PT, R18, RZ, PT ;  /* 0x000000ff1200720c */ /* 0x000fe20003f26270 */
[C---:B------:R-:W-:Y:S01]  /*5ec0*/  IMAD R5, R0.reuse, R23, R5 ;  /* 0x0000001700057224 */ /* 0x040fe200078e0205 */
[C---:B------:R-:W-:Y:S01]  /*5ed0*/  ISETP.GT.U32.AND P5, PT, R0.reuse, R6, PT ;  /* 0x000000060000720c */ /* 0x040fe20003fa4070 */
[----:B0-----:R-:W-:Y:S01]  /*5ee0*/  IMAD.MOV.U32 R3, RZ, RZ, R13 ;  /* 0x000000ffff037224 */ /* 0x001fe200078e000d */
[C---:B------:R-:W-:Y:S01]  /*5ef0*/  ISETP.GT.U32.AND P4, PT, R0.reuse, R4, PT ;  /* 0x000000040000720c */ /* 0x040fe20003f84070 */
[----:B------:R-:W-:Y:S01]  /*5f00*/  @!P6 IMAD.MOV R14, RZ, RZ, -R14 ;  /* 0x000000ffff0ee224 */ /* 0x000fe200078e0a0e */
[C---:B------:R-:W-:Y:S01]  /*5f10*/  ISETP.GT.U32.AND P2, PT, R0.reuse, R5, PT ;  /* 0x000000050000720c */ /* 0x040fe20003f44070 */
[----:B------:R-:W-:Y:S01]  /*5f20*/  @!P0 IMAD.MOV R3, RZ, RZ, -R3 ;  /* 0x000000ffff038224 */ /* 0x000fe200078e0a03 */
[----:B------:R-:W-:Y:S01]  /*5f30*/  ISETP.GT.U32.AND P0, PT, R0, R2, PT ;  /* 0x000000020000720c */ /* 0x000fe20003f04070 */
[----:B------:R-:W-:Y:S01]  /*5f40*/  VIADD R10, R21, 0x4e ;  /* 0x0000004e150a7836 */ /* 0x000fe20000000000 */
[----:B------:R-:W-:Y:S01]  /*5f50*/  STL [R1+0xc4], R14 ;  /* 0x0000c40e01007387 */ /* 0x000fe20000100800 */
[--C-:B------:R-:W-:Y:S01]  /*5f60*/  @!P3 IMAD.IADD R7, R7, 0x1, -R0.reuse ;  /* 0x000000010707b824 */ /* 0x100fe200078e0a00 */
[----:B------:R-:W-:Y:S01]  /*5f70*/  ISETP.GE.AND P6, PT, R8, RZ, PT ;  /* 0x000000ff0800720c */ /* 0x000fe20003fc6270 */
[----:B------:R-:W-:Y:S01]  /*5f80*/  VIADD R23, R21, 0x1c ;  /* 0x0000001c15177836 */ /* 0x000fe20000000000 */
[----:B------:R0:W-:Y:S01]  /*5f90*/  STL [R1+0xb8], R3 ;  /* 0x0000b80301007387 */ /* 0x0001e20000100800 */
[----:B------:R-:W-:Y:S01]  /*5fa0*/  IABS R18, R10 ;  /* 0x0000000a00127213 */ /* 0x000fe20000000000 */
[--C-:B------:R-:W-:Y:S01]  /*5fb0*/  @!P5 IMAD.IADD R6, R6, 0x1, -R0.reuse ;  /* 0x000000010606d824 */ /* 0x100fe200078e0a00 */
[----:B------:R-:W-:Y:S01]  /*5fc0*/  ISETP.GE.AND P3, PT, R11, RZ, PT ;  /* 0x000000ff0b00720c */ /* 0x000fe20003f66270 */
[----:B------:R-:W-:Y:S01]  /*5fd0*/  @!P4 IMAD.IADD R4, R4, 0x1, -R0 ;  /* 0x000000010404c824 */ /* 0x000fe200078e0a00 */
[----:B------:R-:W-:Y:S01]  /*5fe0*/  ISETP.GE.AND P5, PT, R9, RZ, PT ;  /* 0x000000ff0900720c */ /* 0x000fe20003fa6270 */
[----:B------:R-:W-:Y:S01]  /*5ff0*/  IMAD.HI.U32 R8, R20, R18, RZ ;  /* 0x0000001214087227 */ /* 0x000fe200078e00ff */
[----:B------:R-:W-:-:S03]  /*6000*/  ISETP.GE.AND P4, PT, R12, RZ, PT ;  /* 0x000000ff0c00720c */ /* 0x000fc60003f86270 */
[----:B0-----:R-:W-:Y:S02]  /*6010*/  IMAD.MOV.U32 R3, RZ, RZ, R7 ;  /* 0x000000ffff037224 */ /* 0x001fe400078e0007 */
[--C-:B------:R-:W-:Y:S02]  /*6020*/  @!P0 IMAD.IADD R2, R2, 0x1, -R0.reuse ;  /* 0x0000000102028824 */ /* 0x100fe400078e0a00 */
[----:B------:R-:W-:Y:S02]  /*6030*/  @!P1 IMAD.MOV R3, RZ, RZ, -R3 ;  /* 0x000000ffff039224 */ /* 0x000fe400078e0a03 */
[----:B------:R-:W-:Y:S01]  /*6040*/  @!P2 IMAD.IADD R5, R5, 0x1, -R0 ;  /* 0x000000010505a824 */ /* 0x000fe200078e0a00 */
[C---:B------:R-:W-:Y:S01]  /*6050*/  ISETP.GT.U32.AND P1, PT, R0.reuse, R2, PT ;  /* 0x000000020000720c */ /* 0x040fe20003f24070 */
[----:B------:R-:W-:Y:S01]  /*6060*/  IMAD.MOV R8, RZ, RZ, -R8 ;  /* 0x000000ffff087224 */ /* 0x000fe200078e0a08 */
[----:B------:R0:W-:Y:S01]  /*6070*/  STL [R1+0xb0], R3 ;  /* 0x0000b00301007387 */ /* 0x0001e20000100800 */
[C---:B------:R-:W-:Y:S01]  /*6080*/  VIADD R9, R21.reuse, 0x4a ;  /* 0x0000004a15097836 */ /* 0x040fe20000000000 */
[C---:B------:R-:W-:Y:S01]  /*6090*/  ISETP.GT.U32.AND P0, PT, R0.reuse, R5, PT ;  /* 0x000000050000720c */ /* 0x040fe20003f04070 */
[----:B------:R-:W-:Y:S01]  /*60a0*/  IMAD R13, R0, R8, R18 ;  /* 0x00000008000d7224 */ /* 0x000fe200078e0212 */
[----:B------:R-:W-:Y:S01]  /*60b0*/  ISETP.GE.AND P2, PT, R10, RZ, PT ;  /* 0x000000ff0a00720c */ /* 0x000fe20003f46270 */
[C---:B------:R-:W-:Y:S01]  /*60c0*/  VIADD R8, R21.reuse, 0x4c ;  /* 0x0000004c15087836 */ /* 0x040fe20000000000 */
[----:B------:R-:W-:Y:S01]  /*60d0*/  IABS R16, R9 ;  /* 0x0000000900107213 */ /* 0x000fe20000000000 */
[----:B------:R-:W-:-:S02]  /*60e0*/  VIADD R7, R21, 0x48 ;  /* 0x0000004815077836 */ /* 0x000fc40000000000 */
[----:B------:R-:W-:Y:S01]  /*60f0*/  IMAD.MOV.U32 R10, RZ, RZ, R4 ;  /* 0x000000ffff0a7224 */ /* 0x000fe200078e0004 */
[----:B------:R-:W-:Y:S01]  /*6100*/  IABS R14, R8 ;  /* 0x00000008000e7213 */ /* 0x000fe20000000000 */
[----:B------:R-:W-:Y:S01]  /*6110*/  @!P1 IMAD.IADD R2, R2, 0x1, -R0 ;  /* 0x0000000102029824 */ /* 0x000fe200078e0a00 */
[----:B------:R-:W-:Y:S01]  /*6120*/  ISETP.GT.U32.AND P1, PT, R0, R13, PT ;  /* 0x0000000d0000720c */ /* 0x000fe20003f24070 */
[----:B0-----:R-:W-:Y:S01]  /*6130*/  IMAD.MOV.U32 R3, RZ, RZ, R6 ;  /* 0x000000ffff037224 */ /* 0x001fe200078e0006 */
[----:B------:R-:W-:Y:S01]  /*6140*/  IABS R15, R7 ;  /* 0x00000007000f7213 */ /* 0x000fe20000000000 */
[----:B------:R-:W-:Y:S01]  /*6150*/  @!P0 IMAD.IADD R5, R5, 0x1, -R0 ;  /* 0x0000000105058824 */ /* 0x000fe200078e0a00 */
[----:B------:R-:W-:Y:S01]  /*6160*/  ISETP.GE.AND P0, PT, R7, RZ, PT ;  /* 0x000000ff0700720c */ /* 0x000fe20003f06270 */
[----:B------:R-:W-:Y:S01]  /*6170*/  @!P3 IMAD.MOV R3, RZ, RZ, -R3 ;  /* 0x000000ffff03b224 */ /* 0x000fe200078e0a03 */
[----:B------:R-:W-:Y:S01]  /*6180*/  ISETP.GE.AND P3, PT, R9, RZ, PT ;  /* 0x000000ff0900720c */ /* 0x000fe20003f66270 */
[----:B------:R-:W-:-:S04]  /*6190*/  IMAD.HI.U32 R7, R20, R16, RZ ;  /* 0x0000001014077227 */ /* 0x000fc800078e00ff */
[----:B------:R-:W-:Y:S01]  /*61a0*/  @!P6 IMAD.MOV R10, RZ, RZ, -R10 ;  /* 0x000000ffff0ae224 */ /* 0x000fe200078e0a0a */
[----:B------:R-:W-:Y:S01]  /*61b0*/  ISETP.GE.AND P6, PT, R8, RZ, PT ;  /* 0x000000ff0800720c */ /* 0x000fe20003fc6270 */
[----:B------:R-:W-:-:S03]  /*61c0*/  IMAD.HI.U32 R9, R20, R14, RZ ;  /* 0x0000000e14097227 */ /* 0x000fc600078e00ff */
[----:B------:R-:W-:Y:S01]  /*61d0*/  STL [R1+0xa0], R10 ;  /* 0x0000a00a01007387 */ /* 0x000fe20000100800 */
[----:B------:R-:W-:Y:S02]  /*61e0*/  IMAD.MOV R7, RZ, RZ, -R7 ;  /* 0x000000ffff077224 */ /* 0x000fe400078e0a07 */
[----:B------:R-:W-:Y:S01]  /*61f0*/  @!P1 IMAD.IADD R13, R13, 0x1, -R0 ;  /* 0x000000010d0d9824 */ /* 0x000fe200078e0a00 */
[----:B------:R0:W-:Y:S01]  /*6200*/  STL [R1+0x94], R3 ;  /* 0x0000940301007387 */ /* 0x0001e20000100800 */
[----:B------:R-:W-:Y:S02]  /*6210*/  VIADD R4, R21, 0x46 ;  /* 0x0000004615047836 */ /* 0x000fe40000000000 */
[----:B------:R-:W-:Y:S01]  /*6220*/  IMAD.MOV R9, RZ, RZ, -R9 ;  /* 0x000000ffff097224 */ /* 0x000fe200078e0a09 */
[C---:B------:R-:W-:Y:S01]  /*6230*/  ISETP.GT.U32.AND P1, PT, R0.reuse, R13, PT ;  /* 0x0000000d0000720c */ /* 0x040fe20003f24070 */
[----:B------:R-:W-:Y:S01]  /*6240*/  IMAD R16, R0, R7, R16 ;  /* 0x0000000700107224 */ /* 0x000fe200078e0210 */
[----:B------:R-:W-:Y:S01]  /*6250*/  IABS R12, R4 ;  /* 0x00000004000c7213 */ /* 0x000fe20000000000 */
[----:B------:R-:W-:-:S04]  /*6260*/  IMAD.HI.U32 R6, R20, R15, RZ ;  /* 0x0000000f14067227 */ /* 0x000fc800078e00ff */
[----:B0-----:R-:W-:Y:S02]  /*6270*/  IMAD.MOV.U32 R3, RZ, RZ, R2 ;  /* 0x000000ffff037224 */ /* 0x001fe400078e0002 */
[C---:B------:R-:W-:Y:S02]  /*6280*/  IMAD R14, R0.reuse, R9, R14 ;  /* 0x00000009000e7224 */ /* 0x040fe400078e020e */
[----:B------:R-:W-:Y:S02]  /*6290*/  IMAD.MOV.U32 R11, RZ, RZ, R5 ;  /* 0x000000ffff0b7224 */ /* 0x000fe400078e0005 */
[----:B------:R-:W-:Y:S01]  /*62a0*/  @!P5 IMAD.MOV R3, RZ, RZ, -R3 ;  /* 0x000000ffff03d224 */ /* 0x000fe200078e0a03 */
[----:B------:R-:W-:Y:S01]  /*62b0*/  ISETP.GT.U32.AND P5, PT, R0, R16, PT ;  /* 0x000000100000720c */ /* 0x000fe20003fa4070 */
[----:B------:R-:W-:Y:S02]  /*62c0*/  VIADD R8, R21, 0x44 ;  /* 0x0000004415087836 */ /* 0x000fe40000000000 */
[----:B------:R-:W-:-:S02]  /*62d0*/  IMAD.MOV R6, RZ, RZ, -R6 ;  /* 0x000000ffff067224 */ /* 0x000fc400078e0a06 */
[----:B------:R-:W-:Y:S01]  /*62e0*/  @!P4 IMAD.MOV R11, RZ, RZ, -R11 ;  /* 0x000000ffff0bc224 */ /* 0x000fe200078e0a0b */
[----:B------:R-:W-:Y:S01]  /*62f0*/  ISETP.GT.U32.AND P4, PT, R0, R14, PT ;  /* 0x0000000e0000720c */ /* 0x000fe20003f84070 */
[----:B------:R-:W-:Y:S01]  /*6300*/  IMAD.HI.U32 R7, R20, R12, RZ ;  /* 0x0000000c14077227 */ /* 0x000fe200078e00ff */
[----:B------:R-:W-:Y:S02]  /*6310*/  IABS R10, R8 ;  /* 0x00000008000a7213 */ /* 0x000fe40000000000 */
[----:B------:R-:W-:Y:S01]  /*6320*/  STL [R1+0x90], R11 ;  /* 0x0000900b01007387 */ /* 0x000fe20000100800 */
[----:B------:R-:W-:Y:S02]  /*6330*/  IMAD R15, R0, R6, R15 ;  /* 0x00000006000f7224 */ /* 0x000fe400078e020f */
[----:B------:R-:W-:Y:S01]  /*6340*/  IMAD.MOV R5, RZ, RZ, -R7 ;  /* 0x000000ffff057224 */ /* 0x000fe200078e0a07 */
[----:B------:R0:W-:Y:S01]  /*6350*/  STL [R1+0x84], R3 ;  /* 0x0000840301007387 */ /* 0x0001e20000100800 */
[----:B------:R-:W-:-:S02]  /*6360*/  VIADD R2, R21, 0x42 ;  /* 0x0000004215027836 */ /* 0x000fc40000000000 */
[----:B------:R-:W-:Y:S01]  /*6370*/  @!P1 IMAD.IADD R13, R13, 0x1, -R0 ;  /* 0x000000010d0d9824 */ /* 0x000fe200078e0a00 */
[----:B------:R-:W-:Y:S01]  /*6380*/  ISETP.GT.U32.AND P1, PT, R0, R15, PT ;  /* 0x0000000f0000720c */ /* 0x000fe20003f24070 */
[----:B------:R-:W-:-:S04]  /*6390*/  IMAD.HI.U32 R6, R20, R10, RZ ;  /* 0x0000000a14067227 */ /* 0x000fc800078e00ff */
[----:B------:R-:W-:Y:S01]  /*63a0*/  IMAD R12, R0, R5, R12 ;  /* 0x00000005000c7224 */ /* 0x000fe200078e020c */
[----:B------:R-:W-:Y:S01]  /*63b0*/  IABS R5, R2 ;  /* 0x0000000200057213 */ /* 0x000fe20000000000 */
[----:B------:R-:W-:Y:S02]  /*63c0*/  @!P5 IMAD.IADD R16, R16, 0x1, -R0 ;  /* 0x000000011010d824 */ /* 0x000fe400078e0a00 */
[----:B0-----:R-:W-:Y:S02]  /*63d0*/  IMAD.MOV.U32 R3, RZ, RZ, R13 ;  /* 0x000000ffff037224 */ /* 0x001fe400078e000d */
[----:B------:R-:W-:Y:S02]  /*63e0*/  IMAD.MOV R6, RZ, RZ, -R6 ;  /* 0x000000ffff067224 */ /* 0x000fe400078e0a06 */
[----:B------:R-:W-:Y:S01]  /*63f0*/  @!P4 IMAD.IADD R14, R14, 0x1, -R0 ;  /* 0x000000010e0ec824 */ /* 0x000fe200078e0a00 */
[C---:B------:R-:W-:Y:S01]  /*6400*/  ISETP.GT.U32.AND P4, PT, R0.reuse, R12, PT ;  /* 0x0000000c0000720c */ /* 0x040fe20003f84070 */
[----:B------:R-:W-:Y:S01]  /*6410*/  @!P2 IMAD.MOV R3, RZ, RZ, -R3 ;  /* 0x000000ffff03a224 */ /* 0x000fe200078e0a03 */
[C---:B------:R-:W-:Y:S01]  /*6420*/  ISETP.GT.U32.AND P2, PT, R0.reuse, R16, PT ;  /* 0x000000100000720c */ /* 0x040fe20003f44070 */
[C---:B------:R-:W-:Y:S01]  /*6430*/  IMAD R10, R0.reuse, R6, R10 ;  /* 0x00000006000a7224 */ /* 0x040fe200078e020a */
[----:B------:R-:W-:Y:S01]  /*6440*/  ISETP.GT.U32.AND P5, PT, R0, R14, PT ;  /* 0x0000000e0000720c */ /* 0x000fe20003fa4070 */
[----:B------:R-:W-:Y:S01]  /*6450*/  IMAD.HI.U32 R6, R20, R5, RZ ;  /* 0x0000000514067227 */ /* 0x000fe200078e00ff */
[----:B------:R0:W-:Y:S03]  /*6460*/  STL [R1+0x7c], R3 ;  /* 0x00007c0301007387 */ /* 0x0001e60000100800 */
[----:B------:R-:W-:-:S02]  /*6470*/  IMAD.MOV R6, RZ, RZ, -R6 ;  /* 0x000000ffff067224 */ /* 0x000fc400078e0a06 */
[--C-:B------:R-:W-:Y:S02]  /*6480*/  @!P1 IMAD.IADD R15, R15, 0x1, -R0.reuse ;  /* 0x000000010f0f9824 */ /* 0x100fe400078e0a00 */
[----:B------:R-:W-:Y:S02]  /*6490*/  VIADD R11, R21, 0x40 ;  /* 0x00000040150b7836 */ /* 0x000fe40000000000 */
[C---:B------:R-:W-:Y:S01]  /*64a0*/  IMAD R5, R0.reuse, R6, R5 ;  /* 0x0000000600057224 */ /* 0x040fe200078e0205 */
[----:B------:R-:W-:Y:S01]  /*64b0*/  ISETP.GT.U32.AND P1, PT, R0, R15, PT ;  /* 0x0000000f0000720c */ /* 0x000fe20003f24070 */
[--C-:B------:R-:W-:Y:S01]  /*64c0*/  @!P4 IMAD.IADD R12, R12, 0x1, -R0.reuse ;  /* 0x000000010c0cc824 */ /* 0x100fe200078e0a00 */
[----:B------:R-:W-:Y:S01]  /*64d0*/  IABS R7, R11 ;  /* 0x0000000b00077213 */ /* 0x000fe20000000000 */
[--C-:B------:R-:W-:Y:S01]  /*64e0*/  @!P2 IMAD.IADD R16, R16, 0x1, -R0.reuse ;  /* 0x000000011010a824 */ /* 0x100fe200078e0a00 */
[----:B------:R-:W-:Y:S01]  /*64f0*/  ISETP.GT.U32.AND P2, PT, R0, R5, PT ;  /* 0x000000050000720c */ /* 0x000fe20003f44070 */
[----:B------:R-:W-:Y:S01]  /*6500*/  @!P5 IMAD.IADD R14, R14, 0x1, -R0 ;  /* 0x000000010e0ed824 */ /* 0x000fe200078e0a00 */
[----:B------:R-:W-:Y:S01]  /*6510*/  ISETP.GT.U32.AND P4, PT, R0, R12, PT ;  /* 0x0000000c0000720c */ /* 0x000fe20003f84070 */
[----:B------:R-:W-:Y:S01]  /*6520*/  IMAD.HI.U32 R13, R20, R7, RZ ;  /* 0x00000007140d7227 */ /* 0x000fe200078e00ff */
[----:B------:R-:W-:-:S03]  /*6530*/  ISETP.GT.U32.AND P5, PT, R0, R10, PT ;  /* 0x0000000a0000720c */ /* 0x000fc60003fa4070 */
[----:B------:R-:W-:Y:S02]  /*6540*/  IMAD.MOV R13, RZ, RZ, -R13 ;  /* 0x000000ffff0d7224 */ /* 0x000fe400078e0a0d */
[----:B------:R-:W-:Y:S02]  /*6550*/  VIADD R6, R21, 0x3c ;  /* 0x0000003c15067836 */ /* 0x000fe40000000000 */
[----:B------:R-:W-:Y:S01]  /*6560*/  @!P1 IMAD.IADD R15, R15, 0x1, -R0 ;  /* 0x000000010f0f9824 */ /* 0x000fe200078e0a00 */
[----:B------:R-:W-:Y:S01]  /*6570*/  ISETP.GE.AND P1, PT, R4, RZ, PT ;  /* 0x000000ff0400720c */ /* 0x000fe20003f26270 */
[----:B------:R-:W-:Y:S02]  /*6580*/  IMAD.MOV.U32 R19, RZ, RZ, R14 ;  /* 0x000000ffff137224 */ /* 0x000fe400078e000e */
[----:B------:R-:W-:Y:S01]  /*6590*/  IMAD R4, R0, R13, R7 ;  /* 0x0000000d00047224 */ /* 0x000fe200078e0207 */
[----:B------:R-:W-:Y:S01]  /*65a0*/  IABS R13, R6 ;  /* 0x00000006000d7213 */ /* 0x000fe20000000000 */
[----:B0-----:R-:W-:-:S02]  /*65b0*/  IMAD.MOV.U32 R3, RZ, RZ, R16 ;  /* 0x000000ffff037224 */ /* 0x001fc400078e0010 */
[--C-:B------:R-:W-:Y:S01]  /*65c0*/  @!P2 IMAD.IADD R5, R5, 0x1, -R0.reuse ;  /* 0x000000010505a824 */ /* 0x100fe200078e0a00 */
[----:B------:R-:W-:Y:S01]  /*65d0*/  ISETP.GE.AND P2, PT, R2, RZ, PT ;  /* 0x000000ff0200720c */ /* 0x000fe20003f46270 */
[----:B------:R-:W-:Y:S02]  /*65e0*/  @!P6 IMAD.MOV R19, RZ, RZ, -R19 ;  /* 0x000000ffff13e224 */ /* 0x000fe400078e0a13 */
[----:B------:R-:W-:Y:S01]  /*65f0*/  @!P4 IMAD.IADD R12, R12, 0x1, -R0 ;  /* 0x000000010c0cc824 */ /* 0x000fe200078e0a00 */
[C---:B------:R-:W-:Y:S01]  /*6600*/  ISETP.GT.U32.AND P4, PT, R0.reuse, R4, PT ;  /* 0x000000040000720c */ /* 0x040fe20003f84070 */
[----:B------:R-:W-:Y:S01]  /*6610*/  @!P3 IMAD.MOV R3, RZ, RZ, -R3 ;  /* 0x000000ffff03b224 */ /* 0x000fe200078e0a03 */
[----:B------:R-:W-:Y:S01]  /*6620*/  ISETP.GT.U32.AND P3, PT, R0, R5, PT ;  /* 0x000000050000720c */ /* 0x000fe20003f64070 */
[----:B------:R-:W-:Y:S01]  /*6630*/  VIADD R9, R21, 0x3e ;  /* 0x0000003e15097836 */ /* 0x000fe20000000000 */
[----:B------:R-:W-:Y:S01]  /*6640*/  STL [R1+0x70], R19 ;  /* 0x0000701301007387 */ /* 0x000fe20000100800 */
[----:B------:R-:W-:-:S03]  /*6650*/  IMAD.HI.U32 R14, R20, R13, RZ ;  /* 0x0000000d140e7227 */ /* 0x000fc600078e00ff */
[----:B------:R0:W-:Y:S01]  /*6660*/  STL [R1+0x6c], R3 ;  /* 0x00006c0301007387 */ /* 0x0001e20000100800 */
[----:B------:R-:W-:Y:S01]  /*6670*/  IMAD.MOV R14, RZ, RZ, -R14 ;  /* 0x000000ffff0e7224 */ /* 0x000fe200078e0a0e */
[----:B------:R-:W-:Y:S01]  /*6680*/  IABS R17, R9 ;  /* 0x0000000900117213 */ /* 0x000fe20000000000 */
[--C-:B------:R-:W-:Y:S01]  /*6690*/  @!P5 IMAD.IADD R10, R10, 0x1, -R0.reuse ;  /* 0x000000010a0ad824 */ /* 0x100fe200078e0a00 */
[----:B------:R-:W-:Y:S01]  /*66a0*/  ISETP.GE.AND P5, PT, R8, RZ, PT ;  /* 0x000000ff0800720c */ /* 0x000fe20003fa6270 */
[----:B------:R-:W-:Y:S02]  /*66b0*/  @!P4 IMAD.IADD R4, R4, 0x1, -R0 ;  /* 0x000000010404c824 */ /* 0x000fe400078e0a00 */
[----:B------:R-:W-:Y:S01]  /*66c0*/  IMAD.HI.U32 R18, R20, R17, RZ ;  /* 0x0000001114127227 */ /* 0x000fe200078e00ff */
[C---:B------:R-:W-:Y:S02]  /*66d0*/  ISETP.GT.U32.AND P4, PT, R0.reuse, R10, PT ;  /* 0x0000000a0000720c */ /* 0x040fe40003f84070 */
[----:B------:R-:W-:Y:S01]  /*66e0*/  ISETP.GT.U32.AND P6, PT, R0, R4, PT ;  /* 0x000000040000720c */ /* 0x000fe20003fc4070 */
[----:B0-----:R-:W-:-:S02]  /*66f0*/  IMAD.MOV.U32 R3, RZ, RZ, R12 ;  /* 0x000000ffff037224 */ /* 0x001fc400078e000c */
[----:B------:R-:W-:Y:S02]  /*6700*/  @!P3 IMAD.IADD R5, R5, 0x1, -R0 ;  /* 0x000000010505b824 */ /* 0x000fe400078e0a00 */
[----:B------:R-:W-:Y:S01]  /*6710*/  @!P1 IMAD.MOV R3, RZ, RZ, -R3 ;  /* 0x000000ffff039224 */ /* 0x000fe200078e0a03 */
[----:B------:R-:W-:Y:S01]  /*6720*/  ISETP.GE.AND P1, PT, R11, RZ, PT ;  /* 0x000000ff0b00720c */ /* 0x000fe20003f26270 */
[C---:B------:R-:W-:Y:S02]  /*6730*/  IMAD R11, R0.reuse, R14, R13 ;  /* 0x0000000e000b7224 */ /* 0x040fe400078e020d */
[----:B------:R-:W-:Y:S02]  /*6740*/  IMAD.MOV R18, RZ, RZ, -R18 ;  /* 0x000000ffff127224 */ /* 0x000fe400078e0a12 */
[----:B------:R-:W-:Y:S01]  /*6750*/  VIADD R7, R21, 0x3a ;  /* 0x0000003a15077836 */ /* 0x000fe20000000000 */
[C---:B------:R-:W-:Y:S01]  /*6760*/  ISETP.GT.U32.AND P3, PT, R0.reuse, R11, PT ;  /* 0x0000000b0000720c */ /* 0x040fe20003f64070 */
[----:B------:R-:W-:-:S02]  /*6770*/  IMAD R2, R0, R18, R17 ;  /* 0x0000001200027224 */ /* 0x000fc400078e0211 */
[----:B------:R-:W-:Y:S01]  /*6780*/  @!P0 IMAD.MOV R15, RZ, RZ, -R15 ;  /* 0x000000ffff0f8224 */ /* 0x000fe200078e0a0f */
[----:B------:R-:W-:Y:S01]  /*6790*/  IABS R8, R7 ;  /* 0x0000000700087213 */ /* 0x000fe20000000000 */
[--C-:B------:R-:W-:Y:S01]  /*67a0*/  @!P4 IMAD.IADD R10, R10, 0x1, -R0.reuse ;  /* 0x000000010a0ac824 */ /* 0x100fe200078e0a00 */
[----:B------:R-:W-:Y:S01]  /*67b0*/  ISETP.GT.U32.AND P0, PT, R0, R2, PT ;  /* 0x000000020000720c */ /* 0x000fe20003f04070 */
[--C-:B------:R-:W-:Y:S01]  /*67c0*/  @!P6 IMAD.IADD R4, R4, 0x1, -R0.reuse ;  /* 0x000000010404e824 */ /* 0x100fe200078e0a00 */
[----:B------:R-:W-:Y:S01]  /*67d0*/  ISETP.GE.AND P4, PT, R9, RZ, PT ;  /* 0x000000ff0900720c */ /* 0x000fe20003f86270 */
[----:B------:R-:W-:Y:S01]  /*67e0*/  IMAD.MOV.U32 R9, RZ, RZ, R5 ;  /* 0x000000ffff097224 */ /* 0x000fe200078e0005 */
[----:B------:R0:W-:Y:S01]  /*67f0*/  STL [R1+0x64], R15 ;  /* 0x0000640f01007387 */ /* 0x0001e20000100800 */
[----:B------:R-:W-:Y:S01]  /*6800*/  IMAD.HI.U32 R12, R20, R8, RZ ;  /* 0x00000008140c7227 */ /* 0x000fe200078e00ff */
[----:B------:R-:W-:Y:S02]  /*6810*/  ISETP.GE.AND P6, PT, R6, RZ, PT ;  /* 0x000000ff0600720c */ /* 0x000fe40003fc6270 */
[----:B------:R1:W-:Y:S01]  /*6820*/  STL [R1+0x5c], R3 ;  /* 0x00005c0301007387 */ /* 0x0003e20000100800 */
[----:B------:R-:W-:-:S02]  /*6830*/  @!P3 IMAD.IADD R11, R11, 0x1, -R0 ;  /* 0x000000010b0bb824 */ /* 0x000fc400078e0a00 */
[----:B------:R-:W-:Y:S02]  /*6840*/  @!P2 IMAD.MOV R9, RZ, RZ, -R9 ;  /* 0x000000ffff09a224 */ /* 0x000fe400078e0a09 */
[----:B------:R-:W-:Y:S01]  /*6850*/  IMAD.MOV R12, RZ, RZ, -R12 ;  /* 0x000000ffff0c7224 */ /* 0x000fe200078e0a0c */
[----:B------:R-:W-:Y:S01]  /*6860*/  ISETP.GT.U32.AND P2, PT, R0, R11, PT ;  /* 0x0000000b0000720c */ /* 0x000fe20003f44070 */
[----:B------:R-:W-:Y:S01]  /*6870*/  @!P0 IMAD.IADD R2, R2, 0x1, -R0 ;  /* 0x0000000102028824 */ /* 0x000fe200078e0a00 */
[----:B0-----:R-:W-:Y:S01]  /*6880*/  IABS R15, R23 ;  /* 0x00000017000f7213 */ /* 0x001fe20000000000 */
[C---:B------:R-:W-:Y:S02]  /*6890*/  VIADD R6, R21.reuse, 0x36 ;  /* 0x0000003615067836 */ /* 0x040fe40000000000 */
[----:B-1----:R-:W-:Y:S01]  /*68a0*/  IMAD.MOV.U32 R3, RZ, RZ, R10 ;  /* 0x000000ffff037224 */ /* 0x002fe200078e000a */
[----:B------:R-:W-:Y:S01]  /*68b0*/  ISETP.GT.U32.AND P0, PT, R0, R2, PT ;  /* 0x000000020000720c */ /* 0x000fe20003f04070 */
[----:B------:R-:W-:-:S02]  /*68c0*/  VIADD R5, R21, 0x34 ;  /* 0x0000003415057836 */ /* 0x000fc40000000000 */
[----:B------:R-:W-:Y:S01]  /*68d0*/  @!P5 IMAD.MOV R3, RZ, RZ, -R3 ;  /* 0x000000ffff03d224 */ /* 0x000fe200078e0a03 */
[----:B------:R-:W-:Y:S01]  /*68e0*/  ISETP.GE.AND P5, PT, R7, RZ, PT ;  /* 0x000000ff0700720c */ /* 0x000fe20003fa6270 */
[C---:B------:R-:W-:Y:S02]  /*68f0*/  IMAD R7, R0.reuse, R12, R8 ;  /* 0x0000000c00077224 */ /* 0x040fe400078e0208 */
[----:B------:R-:W-:Y:S01]  /*6900*/  VIADD R8, R21, 0x38 ;  /* 0x0000003815087836 */ /* 0x000fe20000000000 */
[----:B------:R0:W-:Y:S01]  /*6910*/  STL [R1+0x54], R3 ;  /* 0x0000540301007387 */ /* 0x0001e20000100800 */
[--C-:B------:R-:W-:Y:S01]  /*6920*/  @!P2 IMAD.IADD R11, R11, 0x1, -R0.reuse ;  /* 0x000000010b0ba824 */ /* 0x100fe200078e0a00 */
[----:B------:R-:W-:Y:S01]  /*6930*/  ISETP.GT.U32.AND P2, PT, R0, R7, PT ;  /* 0x000000070000720c */ /* 0x000fe20003f44070 */
[----:B------:R-:W-:Y:S01]  /*6940*/  VIADD R10, R21, 0x30 ;  /* 0x00000030150a7836 */ /* 0x000fe20000000000 */
[----:B------:R-:W-:Y:S01]  /*6950*/  IABS R14, R8 ;  /* 0x00000008000e7213 */ /* 0x000fe20000000000 */
[----:B------:R-:W-:Y:S01]  /*6960*/  @!P0 IMAD.IADD R2, R2, 0x1, -R0 ;  /* 0x0000000102028824 */ /* 0x000fe200078e0a00 */
[----:B------:R-:W-:Y:S01]  /*6970*/  ISETP.GE.AND P3, PT, R8, RZ, PT ;  /* 0x000000ff0800720c */ /* 0x000fe20003f66270 */
[----:B------:R1:W-:Y:S01]  /*6980*/  STL [R1+0x48], R9 ;  /* 0x0000480901007387 */ /* 0x0003e20000100800 */
[----:B------:R-:W-:Y:S01]  /*6990*/  IABS R8, R6 ;  /* 0x0000000600087213 */ /* 0x000fe20000000000 */
[----:B------:R-:W-:Y:S01]  /*69a0*/  IMAD.HI.U32 R13, R20, R14, RZ ;  /* 0x0000000e140d7227 */ /* 0x000fe200078e00ff */
[----:B------:R-:W-:-:S02]  /*69b0*/  ISETP.GE.AND P0, PT, R5, RZ, PT ;  /* 0x000000ff0500720c */ /* 0x000fc40003f06270 */
[----:B------:R-:W-:Y:S01]  /*69c0*/  IABS R27, R10 ;  /* 0x0000000a001b7213 */ /* 0x000fe20000000000 */
[----:B0-----:R-:W-:Y:S02]  /*69d0*/  IMAD.MOV.U32 R3, RZ, RZ, R4 ;  /* 0x000000ffff037224 */ /* 0x001fe400078e0004 */
[----:B------:R-:W-:Y:S02]  /*69e0*/  IMAD.MOV R13, RZ, RZ, -R13 ;  /* 0x000000ffff0d7224 */ /* 0x000fe400078e0a0d */
[----:B------:R-:W-:Y:S01]  /*69f0*/  @!P1 IMAD.MOV R3, RZ, RZ, -R3 ;  /* 0x000000ffff039224 */ /* 0x000fe200078e0a03 */
[----:B------:R-:W-:Y:S01]  /*6a00*/  ISETP.GE.AND P1, PT, R6, RZ, PT ;  /* 0x000000ff0600720c */ /* 0x000fe20003f26270 */
[C---:B------:R-:W-:Y:S01]  /*6a10*/  IMAD R14, R0.reuse, R13, R14 ;  /* 0x0000000d000e7224 */ /* 0x040fe200078e020e */
[----:B------:R-:W-:Y:S01]  /*6a20*/  IABS R6, R5 ;  /* 0x0000000500067213 */ /* 0x000fe20000000000 */
[----:B------:R-:W-:Y:S01]  /*6a30*/  @!P2 IMAD.IADD R7, R7, 0x1, -R0 ;  /* 0x000000010707a824 */ /* 0x000fe200078e0a00 */
[----:B------:R0:W-:Y:S01]  /*6a40*/  STL [R1+0x8c], R3 ;  /* 0x00008c0301007387 */ /* 0x0001e20000100800 */
[----:B-1----:R-:W-:Y:S01]  /*6a50*/  VIADD R9, R21, 0x32 ;  /* 0x0000003215097836 */ /* 0x002fe20000000000 */
[----:B------:R-:W-:Y:S01]  /*6a60*/  ISETP.GT.U32.AND P2, PT, R0, R14, PT ;  /* 0x0000000e0000720c */ /* 0x000fe20003f44070 */
[----:B------:R-:W-:-:S03]  /*6a70*/  IMAD.HI.U32 R4, R20, R6, RZ ;  /* 0x0000000614047227 */ /* 0x000fc600078e00ff */
[----:B------:R-:W-:Y:S01]  /*6a80*/  IABS R5, R9 ;  /* 0x0000000900057213 */ /* 0x000fe20000000000 */
[----:B------:R-:W-:Y:S02]  /*6a90*/  IMAD.MOV R4, RZ, RZ, -R4 ;  /* 0x000000ffff047224 */ /* 0x000fe400078e0a04 */
[----:B------:R-:W-:-:S04]  /*6aa0*/  IMAD.HI.U32 R12, R20, R8, RZ ;  /* 0x00000008140c7227 */ /* 0x000fc800078e00ff */
[----:B0-----:R-:W-:Y:S02]  /*6ab0*/  IMAD.MOV.U32 R3, RZ, RZ, R2 ;  /* 0x000000ffff037224 */ /* 0x001fe400078e0002 */
[C---:B------:R-:W-:Y:S02]  /*6ac0*/  IMAD R6, R0.reuse, R4, R6 ;  /* 0x0000000400067224 */ /* 0x040fe400078e0206 */
[----:B------:R-:W-:Y:S01]  /*6ad0*/  @!P4 IMAD.MOV R3, RZ, RZ, -R3 ;  /* 0x000000ffff03c224 */ /* 0x000fe200078e0a03 */
[----:B------:R-:W-:Y:S01]  /*6ae0*/  ISETP.GT.U32.AND P4, PT, R0, R7, PT ;  /* 0x000000070000720c */ /* 0x000fe20003f84070 */
[----:B------:R-:W-:-:S03]  /*6af0*/  IMAD.HI.U32 R4, R20, R5, RZ ;  /* 0x0000000514047227 */ /* 0x000fc600078e00ff */
[----:B------:R0:W-:Y:S01]  /*6b00*/  STL [R1+0x30], R3 ;  /* 0x0000300301007387 */ /* 0x0001e20000100800 */
[----:B------:R-:W-:Y:S02]  /*6b10*/  IMAD.MOV R4, RZ, RZ, -R4 ;  /* 0x000000ffff047224 */ /* 0x000fe400078e0a04 */
[----:B------:R-:W-:Y:S02]  /*6b20*/  @!P2 IMAD.IADD R14, R14, 0x1, -R0 ;  /* 0x000000010e0ea824 */ /* 0x000fe400078e0a00 */
[C---:B------:R-:W-:Y:S02]  /*6b30*/  IMAD R5, R0.reuse, R4, R5 ;  /* 0x0000000400057224 */ /* 0x040fe400078e0205 */
[----:B------:R-:W-:Y:S01]  /*6b40*/  IMAD.MOV R12, RZ, RZ, -R12 ;  /* 0x000000ffff0c7224 */ /* 0x000fe200078e0a0c */
[C---:B------:R-:W-:Y:S01]  /*6b50*/  ISETP.GT.U32.AND P2, PT, R0.reuse, R14, PT ;  /* 0x0000000e0000720c */ /* 0x040fe20003f44070 */
[----:B------:R-:W-:Y:S01]  /*6b60*/  @!P4 IMAD.IADD R7, R7, 0x1, -R0 ;  /* 0x000000010707c824 */ /* 0x000fe200078e0a00 */
[----:B------:R-:W-:Y:S01]  /*6b70*/  ISETP.GT.U32.AND P4, PT, R0, R6, PT ;  /* 0x000000060000720c */ /* 0x000fe20003f84070 */
[----:B0-----:R-:W-:-:S02]  /*6b80*/  IMAD.MOV.U32 R3, RZ, RZ, R11 ;  /* 0x000000ffff037224 */ /* 0x001fc400078e000b */
[----:B------:R-:W-:Y:S02]  /*6b90*/  IMAD R8, R0, R12, R8 ;  /* 0x0000000c00087224 */ /* 0x000fe400078e0208 */
[----:B------:R-:W-:Y:S02]  /*6ba0*/  @!P6 IMAD.MOV R3, RZ, RZ, -R3 ;  /* 0x000000ffff03e224 */ /* 0x000fe400078e0a03 */
[----:B------:R-:W-:Y:S01]  /*6bb0*/  IMAD.HI.U32 R2, R20, R27, RZ ;  /* 0x0000001b14027227 */ /* 0x000fe200078e00ff */
[----:B------:R-:W-:Y:S02]  /*6bc0*/  ISETP.GT.U32.AND P6, PT, R0, R8, PT ;  /* 0x000000080000720c */ /* 0x000fe40003fc4070 */
[----:B------:R0:W-:Y:S01]  /*6bd0*/  STL [R1+0x28], R3 ;  /* 0x0000280301007387 */ /* 0x0001e20000100800 */
[----:B------:R-:W-:Y:S02]  /*6be0*/  VIADD R11, R21, 0x2e ;  /* 0x0000002e150b7836 */ /* 0x000fe40000000000 */
[----:B------:R-:W-:-:S02]  /*6bf0*/  IMAD.MOV R2, RZ, RZ, -R2 ;  /* 0x000000ffff027224 */ /* 0x000fc400078e0a02 */
[----:B------:R-:W-:Y:S01]  /*6c00*/  @!P2 IMAD.IADD R14, R14, 0x1, -R0 ;  /* 0x000000010e0ea824 */ /* 0x000fe200078e0a00 */
[----:B------:R-:W-:Y:S01]  /*6c10*/  IABS R26, R11 ;  /* 0x0000000b001a7213 */ /* 0x000fe20000000000 */
[C---:B------:R-:W-:Y:S02]  /*6c20*/  IMAD R27, R0.reuse, R2, R27 ;  /* 0x00000002001b7224 */ /* 0x040fe400078e021b */
[----:B------:R-:W-:Y:S02]  /*6c30*/  VIADD R2, R21, 0x2c ;  /* 0x0000002c15027836 */ /* 0x000fe40000000000 */
[----:B0-----:R-:W-:Y:S01]  /*6c40*/  IMAD.MOV.U32 R3, RZ, RZ, R7 ;  /* 0x000000ffff037224 */ /* 0x001fe200078e0007 */
[----:B------:R-:W-:Y:S01]  /*6c50*/  ISETP.GT.U32.AND P2, PT, R0, R27, PT ;  /* 0x0000001b0000720c */ /* 0x000fe20003f44070 */
[----:B------:R-:W-:Y:S01]  /*6c60*/  IMAD.HI.U32 R12, R20, R26, RZ ;  /* 0x0000001a140c7227 */ /* 0x000fe200078e00ff */
[----:B------:R-:W-:-:S03]  /*6c70*/  IABS R25, R2 ;  /* 0x0000000200197213 */ /* 0x000fc60000000000 */
[----:B------:R-:W-:Y:S01]  /*6c80*/  @!P5 IMAD.MOV R3, RZ, RZ, -R3 ;  /* 0x000000ffff03d224 */ /* 0x000fe200078e0a03 */
[----:B------:R-:W-:Y:S01]  /*6c90*/  ISETP.GT.U32.AND P5, PT, R0, R5, PT ;  /* 0x000000050000720c */ /* 0x000fe20003fa4070 */
[----:B------:R-:W-:Y:S02]  /*6ca0*/  VIADD R4, R21, 0x2a ;  /* 0x0000002a15047836 */ /* 0x000fe40000000000 */
[----:B------:R-:W-:Y:S01]  /*6cb0*/  IMAD.MOV R12, RZ, RZ, -R12 ;  /* 0x000000ffff0c7224 */ /* 0x000fe200078e0a0c */
[----:B------:R0:W-:Y:S01]  /*6cc0*/  STL [R1+0x24], R3 ;  /* 0x0000240301007387 */ /* 0x0001e20000100800 */
[----:B------:R-:W-:Y:S01]  /*6cd0*/  @!P6 IMAD.IADD R8, R8, 0x1, -R0 ;  /* 0x000000010808e824 */ /* 0x000fe200078e0a00 */
[----:B------:R-:W-:Y:S01]  /*6ce0*/  IABS R7, R4 ;  /* 0x0000000400077213 */ /* 0x000fe20000000000 */
[----:B------:R-:W-:Y:S02]  /*6cf0*/  IMAD R26, R0, R12, R26 ;  /* 0x0000000c001a7224 */ /* 0x000fe400078e021a */
[----:B------:R-:W-:Y:S01]  /*6d00*/  IMAD.HI.U32 R12, R20, R25, RZ ;  /* 0x00000019140c7227 */ /* 0x000fe200078e00ff */
[----:B------:R-:W-:-:S03]  /*6d10*/  ISETP.GT.U32.AND P6, PT, R0, R8, PT ;  /* 0x000000080000720c */ /* 0x000fc60003fc4070 */
[----:B------:R-:W-:Y:S01]  /*6d20*/  @!P5 IMAD.IADD R5, R5, 0x1, -R0 ;  /* 0x000000010505d824 */ /* 0x000fe200078e0a00 */
[----:B------:R-:W-:Y:S01]  /*6d30*/  ISETP.GE.AND P5, PT, R9, RZ, PT ;  /* 0x000000ff0900720c */ /* 0x000fe20003fa6270 */
[----:B0-----:R-:W-:Y:S02]  /*6d40*/  IMAD.MOV.U32 R3, RZ, RZ, R14 ;  /* 0x000000ffff037224 */ /* 0x001fe400078e000e */
[----:B------:R-:W-:Y:S02]  /*6d50*/  @!P4 IMAD.IADD R6, R6, 0x1, -R0 ;  /* 0x000000010606c824 */ /* 0x000fe400078e0a00 */
        /* <DEDUP_REMOVED lines=8> */
[C---:B------:R-:W-:Y:S02]  /*6de0*/  IMAD R7, R0.reuse, R13, R7 ;  /* 0x0000000d00077224 */ /* 0x040fe400078e0207 */
[--C-:B------:R-:W-:Y:S01]  /*6df0*/  @!P3 IMAD.IADD R5, R5, 0x1, -R0.reuse ;  /* 0x000000010505b824 */ /* 0x100fe200078e0a00 */
[----:B------:R-:W-:Y:S01]  /*6e00*/  ISETP.GT.U32.AND P3, PT, R0, R25, PT ;  /* 0x000000190000720c */ /* 0x000fe20003f64070 */
[----:B------:R-:W-:Y:S01]  /*6e10*/  @!P6 IMAD.IADD R8, R8, 0x1, -R0 ;  /* 0x000000010808e824 */ /* 0x000fe200078e0a00 */
[----:B------:R-:W-:Y:S01]  /*6e20*/  ISETP.GT.U32.AND P6, PT, R0, R26, PT ;  /* 0x0000001a0000720c */ /* 0x000fe20003fc4070 */
[----:B------:R-:W-:-:S02]  /*6e30*/  IMAD.MOV.U32 R29, RZ, RZ, R5 ;  /* 0x000000ffff1d7224 */ /* 0x000fc400078e0005 */
[--C-:B------:R-:W-:Y:S01]  /*6e40*/  @!P4 IMAD.IADD R6, R6, 0x1, -R0.reuse ;  /* 0x000000010606c824 */ /* 0x100fe200078e0a00 */
[----:B------:R-:W-:Y:S01]  /*6e50*/  ISETP.GE.AND P4, PT, R10, RZ, PT ;  /* 0x000000ff0a00720c */ /* 0x000fe20003f86270 */
[----:B------:R-:W-:Y:S01]  /*6e60*/  @!P5 IMAD.MOV R29, RZ, RZ, -R29 ;  /* 0x000000ffff1dd224 */ /* 0x000fe200078e0a1d */
[----:B------:R-:W-:Y:S01]  /*6e70*/  ISETP.GT.U32.AND P5, PT, R0, R7, PT ;  /* 0x000000070000720c */ /* 0x000fe20003fa4070 */
[----:B------:R-:W-:Y:S02]  /*6e80*/  VIADD R9, R21, 0x28 ;  /* 0x0000002815097836 */ /* 0x000fe40000000000 */
[----:B------:R-:W-:Y:S01]  /*6e90*/  @!P2 IMAD.IADD R27, R27, 0x1, -R0 ;  /* 0x000000011b1ba824 */ /* 0x000fe200078e0a00 */
[----:B------:R-:W-:Y:S01]  /*6ea0*/  ISETP.GE.AND P2, PT, R11, RZ, PT ;  /* 0x000000ff0b00720c */ /* 0x000fe20003f46270 */
[----:B------:R-:W-:Y:S01]  /*6eb0*/  IMAD.MOV.U32 R28, RZ, RZ, R6 ;  /* 0x000000ffff1c7224 */ /* 0x000fe200078e0006 */
[----:B------:R-:W-:Y:S01]  /*6ec0*/  IABS R6, R9 ;  /* 0x0000000900067213 */ /* 0x000fe20000000000 */
[----:B------:R-:W-:-:S02]  /*6ed0*/  @!P3 IMAD.IADD R25, R25, 0x1, -R0 ;  /* 0x000000011919b824 */ /* 0x000fc400078e0a00 */
[----:B------:R-:W-:Y:S01]  /*6ee0*/  @!P6 IMAD.IADD R26, R26, 0x1, -R0 ;  /* 0x000000011a1ae824 */ /* 0x000fe200078e0a00 */
[----:B------:R-:W-:Y:S01]  /*6ef0*/  ISETP.GT.U32.AND P6, PT, R0, R27, PT ;  /* 0x0000001b0000720c */ /* 0x000fe20003fc4070 */
[----:B------:R-:W-:Y:S01]  /*6f00*/  @!P0 IMAD.MOV R28, RZ, RZ, -R28 ;  /* 0x000000ffff1c8224 */ /* 0x000fe200078e0a1c */
[----:B------:R-:W-:Y:S01]  /*6f10*/  ISETP.GE.AND P0, PT, R2, RZ, PT ;  /* 0x000000ff0200720c */ /* 0x000fe20003f06270 */
[----:B------:R-:W-:Y:S01]  /*6f20*/  @!P5 IMAD.IADD R7, R7, 0x1, -R0 ;  /* 0x000000010707d824 */ /* 0x000fe200078e0a00 */
[----:B------:R-:W-:Y:S01]  /*6f30*/  ISETP.GT.U32.AND P5, PT, R0, R25, PT ;  /* 0x000000190000720c */ /* 0x000fe20003fa4070 */
[----:B------:R-:W-:-:S04]  /*6f40*/  IMAD.HI.U32 R2, R20, R6, RZ ;  /* 0x0000000614027227 */ /* 0x000fc800078e00ff */
[----:B0-----:R-:W-:Y:S02]  /*6f50*/  IMAD.MOV.U32 R3, RZ, RZ, R8 ;  /* 0x000000ffff037224 */ /* 0x001fe400078e0008 */
[----:B------:R-:W-:Y:S02]  /*6f60*/  VIADD R8, R21, 0x26 ;  /* 0x0000002615087836 */ /* 0x000fe40000000000 */
[----:B------:R-:W-:Y:S02]  /*6f70*/  IMAD.MOV R2, RZ, RZ, -R2 ;  /* 0x000000ffff027224 */ /* 0x000fe400078e0a02 */
[----:B------:R-:W-:Y:S01]  /*6f80*/  @!P1 IMAD.MOV R3, RZ, RZ, -R3 ;  /* 0x000000ffff039224 */ /* 0x000fe200078e0a03 */
[----:B------:R-:W-:Y:S01]  /*6f90*/  IABS R10, R8 ;  /* 0x00000008000a7213 */ /* 0x000fe20000000000 */
[----:B------:R-:W-:Y:S01]  /*6fa0*/  @!P6 IMAD.IADD R27, R27, 0x1, -R0 ;  /* 0x000000011b1be824 */ /* 0x000fe200078e0a00 */
[----:B------:R-:W-:Y:S01]  /*6fb0*/  ISETP.GE.AND P3, PT, R8, RZ, PT ;  /* 0x000000ff0800720c */ /* 0x000fe20003f66270 */
[C---:B------:R-:W-:Y:S01]  /*6fc0*/  IMAD R8, R0.reuse, R2, R6 ;  /* 0x0000000200087224 */ /* 0x040fe200078e0206 */
[----:B------:R-:W-:Y:S01]  /*6fd0*/  ISETP.GT.U32.AND P1, PT, R0, R26, PT ;  /* 0x0000001a0000720c */ /* 0x000fe20003f24070 */
[--C-:B------:R-:W-:Y:S01]  /*6fe0*/  @!P5 IMAD.IADD R25, R25, 0x1, -R0.reuse ;  /* 0x000000011919d824 */ /* 0x100fe200078e0a00 */
[----:B------:R-:W-:Y:S01]  /*6ff0*/  ISETP.GE.AND P6, PT, R4, RZ, PT ;  /* 0x000000ff0400720c */ /* 0x000fe20003fc6270 */
[----:B------:R-:W-:Y:S01]  /*7000*/  @!P4 IMAD.MOV R27, RZ, RZ, -R27 ;  /* 0x000000ffff1bc224 */ /* 0x000fe200078e0a1b */
[C---:B------:R-:W-:Y:S01]  /*7010*/  ISETP.GT.U32.AND P5, PT, R0.reuse, R8, PT ;  /* 0x000000080000720c */ /* 0x040fe20003fa4070 */
[C---:B------:R-:W-:Y:S01]  /*7020*/  VIADD R11, R21.reuse, 0x24 ;  /* 0x00000024150b7836 */ /* 0x040fe20000000000 */
[----:B------:R-:W-:Y:S01]  /*7030*/  ISETP.GT.U32.AND P4, PT, R0, R7, PT ;  /* 0x000000070000720c */ /* 0x000fe20003f84070 */
[----:B------:R-:W-:Y:S01]  /*7040*/  IMAD.HI.U32 R4, R20, R10, RZ ;  /* 0x0000000a14047227 */ /* 0x000fe200078e00ff */
[----:B------:R-:W-:Y:S03]  /*7050*/  STL [R1+0x1c], R3 ;  /* 0x00001c0301007387 */ /* 0x000fe60000100800 */
[----:B------:R-:W-:Y:S01]  /*7060*/  VIADD R12, R21, 0x22 ;  /* 0x00000022150c7836 */ /* 0x000fe20000000000 */
[----:B------:R-:W-:Y:S01]  /*7070*/  STL [R1+0x137c], R28 ;  /* 0x00137c1c01007387 */ /* 0x000fe20000100800 */
[----:B------:R-:W-:Y:S01]  /*7080*/  @!P1 IMAD.IADD R26, R26, 0x1, -R0 ;  /* 0x000000011a1a9824 */ /* 0x000fe200078e0a00 */
[----:B------:R-:W-:Y:S01]  /*7090*/  ISETP.GE.AND P1, PT, R9, RZ, PT ;  /* 0x000000ff0900720c */ /* 0x000fe20003f26270 */
[----:B------:R-:W-:Y:S01]  /*70a0*/  IMAD.MOV R4, RZ, RZ, -R4 ;  /* 0x000000ffff047224 */ /* 0x000fe200078e0a04 */
[----:B------:R-:W-:Y:S01]  /*70b0*/  STL [R1+0x1380], R29 ;  /* 0x0013801d01007387 */ /* 0x000fe20000100800 */
[----:B------:R-:W-:Y:S01]  /*70c0*/  @!P2 IMAD.MOV R26, RZ, RZ, -R26 ;  /* 0x000000ffff1aa224 */ /* 0x000fe200078e0a1a */
[----:B------:R-:W-:Y:S01]  /*70d0*/  ISETP.GE.AND P2, PT, R11, RZ, PT ;  /* 0x000000ff0b00720c */ /* 0x000fe20003f46270 */
[--C-:B------:R-:W-:Y:S01]  /*70e0*/  @!P5 IMAD.IADD R8, R8, 0x1, -R0.reuse ;  /* 0x000000010808d824 */ /* 0x100fe200078e0a00 */
[----:B------:R-:W-:Y:S01]  /*70f0*/  IABS R11, R11 ;  /* 0x0000000b000b7213 */ /* 0x000fe20000000000 */
[----:B------:R-:W-:Y:S01]  /*7100*/  @!P4 IMAD.IADD R7, R7, 0x1, -R0 ;  /* 0x000000010707c824 */ /* 0x000fe200078e0a00 */
[----:B------:R-:W-:Y:S01]  /*7110*/  ISETP.GE.AND P4, PT, R12, RZ, PT ;  /* 0x000000ff0c00720c */ /* 0x000fe20003f86270 */
[----:B------:R-:W-:Y:S01]  /*7120*/  IMAD R10, R0, R4, R10 ;  /* 0x00000004000a7224 */ /* 0x000fe200078e020a */
[----:B------:R-:W-:Y:S01]  /*7130*/  IABS R12, R12 ;  /* 0x0000000c000c7213 */ /* 0x000fe20000000000 */
[----:B------:R-:W-:Y:S01]  /*7140*/  IMAD.HI.U32 R4, R20, R11, RZ ;  /* 0x0000000b14047227 */ /* 0x000fe200078e00ff */
[----:B------:R-:W-:Y:S01]  /*7150*/  ISETP.GT.U32.AND P5, PT, R0, R8, PT ;  /* 0x000000080000720c */ /* 0x000fe20003fa4070 */
[----:B------:R-:W-:Y:S02]  /*7160*/  STL [R1+0x1384], R27 ;  /* 0x0013841b01007387 */ /* 0x000fe40000100800 */
[----:B------:R-:W-:-:S02]  /*7170*/  IMAD.HI.U32 R2, R20, R12, RZ ;  /* 0x0000000c14027227 */ /* 0x000fc400078e00ff */
[----:B------:R0:W-:Y:S02]  /*7180*/  STL [R1+0x1388], R26 ;  /* 0x0013881a01007387 */ /* 0x0001e40000100800 */
[----:B------:R-:W-:Y:S02]  /*7190*/  IMAD.MOV R4, RZ, RZ, -R4 ;  /* 0x000000ffff047224 */ /* 0x000fe400078e0a04 */
[----:B------:R-:W-:Y:S02]  /*71a0*/  IMAD.MOV R2, RZ, RZ, -R2 ;  /* 0x000000ffff027224 */ /* 0x000fe400078e0a02 */
[C---:B------:R-:W-:Y:S02]  /*71b0*/  IMAD R11, R0.reuse, R4, R11 ;  /* 0x00000004000b7224 */ /* 0x040fe400078e020b */
[----:B------:R-:W-:Y:S02]  /*71c0*/  IMAD R12, R0, R2, R12 ;  /* 0x00000002000c7224 */ /* 0x000fe400078e020c */
[----:B------:R-:W-:Y:S01]  /*71d0*/  @!P5 IMAD.IADD R8, R8, 0x1, -R0 ;  /* 0x000000010808d824 */ /* 0x000fe200078e0a00 */
[----:B------:R-:W-:Y:S01]  /*71e0*/  ISETP.GT.U32.AND P5, PT, R0, R11, PT ;  /* 0x0000000b0000720c */ /* 0x000fe20003fa4070 */
[----:B------:R-:W-:-:S02]  /*71f0*/  VIADD R6, R21, 0x1e ;  /* 0x0000001e15067836 */ /* 0x000fc40000000000 */
[----:B------:R-:W-:Y:S01]  /*7200*/  @!P1 IMAD.MOV R8, RZ, RZ, -R8 ;  /* 0x000000ffff089224 */ /* 0x000fe200078e0a08 */
[C---:B------:R-:W-:Y:S01]  /*7210*/  ISETP.GT.U32.AND P1, PT, R0.reuse, R12, PT ;  /* 0x0000000c0000720c */ /* 0x040fe20003f24070 */
[----:B------:R-:W-:Y:S01]  /*7220*/  @!P6 IMAD.MOV R7, RZ, RZ, -R7 ;  /* 0x000000ffff07e224 */ /* 0x000fe200078e0a07 */
[----:B------:R-:W-:Y:S01]  /*7230*/  ISETP.GT.U32.AND P6, PT, R0, R10, PT ;  /* 0x0000000a0000720c */ /* 0x000fe20003fc4070 */
[----:B------:R-:W-:Y:S01]  /*7240*/  VIADD R13, R21, 0x20 ;  /* 0x00000020150d7836 */ /* 0x000fe20000000000 */
[----:B------:R-:W-:Y:S01]  /*7250*/  IABS R14, R6 ;  /* 0x00000006000e7213 */ /* 0x000fe20000000000 */
[----:B------:R-:W-:-:S04]  /*7260*/  IMAD.HI.U32 R2, R20, R15, RZ ;  /* 0x0000000f14027227 */ /* 0x000fc800078e00ff */
[----:B------:R-:W-:Y:S02]  /*7270*/  @!P5 IMAD.IADD R11, R11, 0x1, -R0 ;  /* 0x000000010b0bd824 */ /* 0x000fe400078e0a00 */
[----:B------:R-:W-:-:S03]  /*7280*/  IMAD.HI.U32 R4, R20, R14, RZ ;  /* 0x0000000e14047227 */ /* 0x000fc600078e00ff */
[----:B------:R-:W-:Y:S01]  /*7290*/  ISETP.GT.U32.AND P5, PT, R0, R11, PT ;  /* 0x0000000b0000720c */ /* 0x000fe20003fa4070 */
[----:B------:R-:W-:Y:S02]  /*72a0*/  @!P1 IMAD.IADD R12, R12, 0x1, -R0 ;  /* 0x000000010c0c9824 */ /* 0x000fe400078e0a00 */
[----:B------:R-:W-:Y:S02]  /*72b0*/  IMAD.MOV R4, RZ, RZ, -R4 ;  /* 0x000000ffff047224 */ /* 0x000fe400078e0a04 */
[----:B------:R-:W-:Y:S01]  /*72c0*/  @!P0 IMAD.MOV R25, RZ, RZ, -R25 ;  /* 0x000000ffff198224 */ /* 0x000fe200078e0a19 */
[----:B------:R-:W-:Y:S01]  /*72d0*/  ISETP.GT.U32.AND P1, PT, R0, R12, PT ;  /* 0x0000000c0000720c */ /* 0x000fe20003f24070 */
[----:B------:R-:W-:Y:S01]  /*72e0*/  @!P6 IMAD.IADD R10, R10, 0x1, -R0 ;  /* 0x000000010a0ae824 */ /* 0x000fe200078e0a00 */
[----:B------:R-:W-:Y:S01]  /*72f0*/  ISETP.GE.AND P0, PT, R13, RZ, PT ;  /* 0x000000ff0d00720c */ /* 0x000fe20003f06270 */
[----:B------:R-:W-:Y:S01]  /*7300*/  IMAD.MOV R2, RZ, RZ, -R2 ;  /* 0x000000ffff027224 */ /* 0x000fe200078e0a02 */
[----:B------:R-:W-:Y:S01]  /*7310*/  IABS R13, R13 ;  /* 0x0000000d000d7213 */ /* 0x000fe20000000000 */
[C---:B------:R-:W-:Y:S01]  /*7320*/  IMAD R14, R0.reuse, R4, R14 ;  /* 0x00000004000e7224 */ /* 0x040fe200078e020e */
[C---:B------:R-:W-:Y:S01]  /*7330*/  ISETP.GT.U32.AND P6, PT, R0.reuse, R10, PT ;  /* 0x0000000a0000720c */ /* 0x040fe20003fc4070 */
[C---:B------:R-:W-:Y:S01]  /*7340*/  IMAD R15, R0.reuse, R2, R15 ;  /* 0x00000002000f7224 */ /* 0x040fe200078e020f */
[----:B------:R-:W-:Y:S01]  /*7350*/  STL [R1+0x138c], R25 ;  /* 0x00138c1901007387 */ /* 0x000fe20000100800 */
[--C-:B------:R-:W-:Y:S01]  /*7360*/  @!P5 IMAD.IADD R11, R11, 0x1, -R0.reuse ;  /* 0x000000010b0bd824 */ /* 0x100fe200078e0a00 */
[----:B------:R-:W-:Y:S01]  /*7370*/  ISETP.GT.U32.AND P5, PT, R0, R14, PT ;  /* 0x0000000e0000720c */ /* 0x000fe20003fa4070 */
[----:B------:R-:W-:Y:S01]  /*7380*/  IMAD.HI.U32 R5, R20, R13, RZ ;  /* 0x0000000d14057227 */ /* 0x000fe200078e00ff */
[----:B------:R-:W-:Y:S03]  /*7390*/  STL [R1+0x1390], R7 ;  /* 0x0013900701007387 */ /* 0x000fe60000100800 */
[----:B------:R-:W-:Y:S01]  /*73a0*/  @!P1 IMAD.IADD R12, R12, 0x1, -R0 ;  /* 0x000000010c0c9824 */ /* 0x000fe200078e0a00 */
[----:B------:R-:W-:Y:S01]  /*73b0*/  ISETP.GT.U32.AND P1, PT, R0, R15, PT ;  /* 0x0000000f0000720c */ /* 0x000fe20003f24070 */
[----:B------:R-:W-:Y:S01]  /*73c0*/  IMAD.MOV R5, RZ, RZ, -R5 ;  /* 0x000000ffff057224 */ /* 0x000fe200078e0a05 */
[----:B------:R-:W-:Y:S01]  /*73d0*/  STL [R1+0x1394], R8 ;  /* 0x0013940801007387 */ /* 0x000fe20000100800 */
[----:B------:R-:W-:-:S02]  /*73e0*/  VIADD R17, R21, 0x18 ;  /* 0x0000001815117836 */ /* 0x000fc40000000000 */
[----:B------:R-:W-:Y:S02]  /*73f0*/  IMAD R13, R0, R5, R13 ;  /* 0x00000005000d7224 */ /* 0x000fe400078e020d */
[----:B0-----:R-:W-:Y:S01]  /*7400*/  VIADD R26, R21, 0x1a ;  /* 0x0000001a151a7836 */ /* 0x001fe20000000000 */
[----:B------:R0:W-:Y:S01]  /*7410*/  STL [R1+0x78], R17 ;  /* 0x0000781101007387 */ /* 0x0001e20000100800 */
[--C-:B------:R-:W-:Y:S01]  /*7420*/  @!P6 IMAD.IADD R10, R10, 0x1, -R0.reuse ;  /* 0x000000010a0ae824 */ /* 0x100fe200078e0a00 */
[----:B------:R-:W-:Y:S01]  /*7430*/  ISETP.GT.U32.AND P6, PT, R0, R13, PT ;  /* 0x0000000d0000720c */ /* 0x000fe20003fc4070 */
[--C-:B------:R-:W-:Y:S01]  /*7440*/  @!P5 IMAD.IADD R14, R14, 0x1, -R0.reuse ;  /* 0x000000010e0ed824 */ /* 0x100fe200078e0a00 */
[----:B------:R-:W-:Y:S01]  /*7450*/  IABS R16, R26 ;  /* 0x0000001a00107213 */ /* 0x000fe20000000000 */
[----:B------:R-:W-:Y:S01]  /*7460*/  @!P1 IMAD.IADD R15, R15, 0x1, -R0 ;  /* 0x000000010f0f9824 */ /* 0x000fe200078e0a00 */
[----:B------:R-:W-:Y:S01]  /*7470*/  ISETP.GE.AND P5, PT, R6, RZ, PT ;  /* 0x000000ff0600720c */ /* 0x000fe20003fa6270 */
[----:B------:R-:W-:Y:S01]  /*7480*/  VIADD R19, R21, 0x14 ;  /* 0x0000001415137836 */ /* 0x000fe20000000000 */
[----:B------:R-:W-:Y:S01]  /*7490*/  ISETP.GT.U32.AND P1, PT, R0, R14, PT ;  /* 0x0000000e0000720c */ /* 0x000fe20003f24070 */
[----:B------:R-:W-:Y:S01]  /*74a0*/  IMAD.HI.U32 R4, R20, R16, RZ ;  /* 0x0000001014047227 */ /* 0x000fe200078e00ff */
[----:B0-----:R-:W-:-:S02]  /*74b0*/  IABS R17, R17 ;  /* 0x0000001100117213 */ /* 0x001fc40000000000 */
[----:B------:R-:W-:Y:S01]  /*74c0*/  IABS R2, R19 ;  /* 0x0000001300027213 */ /* 0x000fe20000000000 */
[----:B------:R-:W-:Y:S02]  /*74d0*/  VIADD R3, R21, 0x16 ;  /* 0x0000001615037836 */ /* 0x000fe40000000000 */
[----:B------:R-:W-:-:S03]  /*74e0*/  IMAD.HI.U32 R9, R20, R17, RZ ;  /* 0x0000001114097227 */ /* 0x000fc600078e00ff */
[----:B------:R-:W-:Y:S01]  /*74f0*/  IABS R18, R3 ;  /* 0x0000000300127213 */ /* 0x000fe20000000000 */
[----:B------:R-:W-:Y:S01]  /*7500*/  IMAD.MOV R9, RZ, RZ, -R9 ;  /* 0x000000ffff097224 */ /* 0x000fe200078e0a09 */
[----:B------:R0:W-:Y:S01]  /*7510*/  STL [R1+0x74], R3 ;  /* 0x0000740301007387 */ /* 0x0001e20000100800 */
[----:B------:R-:W-:Y:S02]  /*7520*/  IMAD.MOV R4, RZ, RZ, -R4 ;  /* 0x000000ffff047224 */ /* 0x000fe400078e0a04 */
[----:B------:R-:W-:Y:S01]  /*7530*/  @!P6 IMAD.IADD R13, R13, 0x1, -R0 ;  /* 0x000000010d0de824 */ /* 0x000fe200078e0a00 */
[----:B------:R-:W-:Y:S01]  /*7540*/  STL [R1+0x1410], R19 ;  /* 0x0014101301007387 */ /* 0x000fe20000100800 */
[C---:B------:R-:W-:Y:S02]  /*7550*/  IMAD R17, R0.reuse, R9, R17 ;  /* 0x0000000900117224 */ /* 0x040fe400078e0211 */
[C---:B------:R-:W-:Y:S01]  /*7560*/  IMAD R16, R0.reuse, R4, R16 ;  /* 0x0000000400107224 */ /* 0x040fe200078e0210 */
[----:B------:R-:W-:Y:S01]  /*7570*/  ISETP.GT.U32.AND P6, PT, R0, R13, PT ;  /* 0x0000000d0000720c */ /* 0x000fe20003fc4070 */
[----:B------:R-:W-:-:S04]  /*7580*/  IMAD.HI.U32 R4, R20, R2, RZ ;  /* 0x0000000214047227 */ /* 0x000fc800078e00ff */
[----:B------:R-:W-:Y:S01]  /*7590*/  @!P1 IMAD.IADD R14, R14, 0x1, -R0 ;  /* 0x000000010e0e9824 */ /* 0x000fe200078e0a00 */
[----:B------:R-:W-:Y:S01]  /*75a0*/  ISETP.GT.U32.AND P1, PT, R0, R17, PT ;  /* 0x000000110000720c */ /* 0x000fe20003f24070 */
[----:B------:R-:W-:Y:S02]  /*75b0*/  IMAD.MOV R4, RZ, RZ, -R4 ;  /* 0x000000ffff047224 */ /* 0x000fe400078e0a04 */
[----:B0-----:R-:W-:Y:S02]  /*75c0*/  VIADD R3, R21, 0x12 ;  /* 0x0000001215037836 */ /* 0x001fe40000000000 */
[----:B------:R-:W-:-:S04]  /*75d0*/  IMAD.HI.U32 R5, R20, R18, RZ ;  /* 0x0000001214057227 */ /* 0x000fc800078e00ff */
[C---:B------:R-:W-:Y:S01]  /*75e0*/  IMAD R2, R0.reuse, R4, R2 ;  /* 0x0000000400027224 */ /* 0x040fe200078e0202 */
[----:B------:R-:W-:Y:S01]  /*75f0*/  IABS R4, R3 ;  /* 0x0000000300047213 */ /* 0x000fe20000000000 */
[C---:B------:R-:W-:Y:S02]  /*7600*/  VIADD R28, R21.reuse, 0xc ;  /* 0x0000000c151c7836 */ /* 0x040fe40000000000 */
[----:B------:R-:W-:Y:S02]  /*7610*/  IMAD.MOV R5, RZ, RZ, -R5 ;  /* 0x000000ffff057224 */ /* 0x000fe400078e0a05 */
[----:B------:R-:W-:Y:S01]  /*7620*/  VIADD R27, R21, 0x10 ;  /* 0x00000010151b7836 */ /* 0x000fe20000000000 */
[----:B------:R-:W-:Y:S01]  /*7630*/  IABS R9, R28 ;  /* 0x0000001c00097213 */ /* 0x000fe20000000000 */
[----:B------:R-:W-:Y:S02]  /*7640*/  IMAD R18, R0, R5, R18 ;  /* 0x0000000500127224 */ /* 0x000fe400078e0212 */
[----:B------:R-:W-:Y:S01]  /*7650*/  IMAD.HI.U32 R22, R20, R4, RZ ;  /* 0x0000000414167227 */ /* 0x000fe200078e00ff */
[----:B------:R-:W-:-:S03]  /*7660*/  IABS R5, R27 ;  /* 0x0000001b00057213 */ /* 0x000fc60000000000 */
[--C-:B------:R-:W-:Y:S01]  /*7670*/  @!P6 IMAD.IADD R13, R13, 0x1, -R0.reuse ;  /* 0x000000010d0de824 */ /* 0x100fe200078e0a00 */
[----:B------:R-:W-:Y:S01]  /*7680*/  ISETP.GT.U32.AND P6, PT, R0, R16, PT ;  /* 0x000000100000720c */ /* 0x000fe20003fc4070 */
[----:B------:R-:W-:Y:S01]  /*7690*/  @!P1 IMAD.IADD R17, R17, 0x1, -R0 ;  /* 0x0000000111119824 */ /* 0x000fe200078e0a00 */
[----:B------:R-:W-:Y:S01]  /*76a0*/  ISETP.GE.AND P1, PT, R23, RZ, PT ;  /* 0x000000ff1700720c */ /* 0x000fe20003f26270 */
[----:B------:R-:W-:Y:S01]  /*76b0*/  @!P3 IMAD.MOV R10, RZ, RZ, -R10 ;  /* 0x000000ffff0ab224 */ /* 0x000fe200078e0a0a */
[----:B------:R-:W-:Y:S01]  /*76c0*/  STL [R1+0x141c], R13 ;  /* 0x00141c0d01007387 */ /* 0x000fe20000100800 */
[----:B------:R-:W-:Y:S02]  /*76d0*/  IMAD.MOV R22, RZ, RZ, -R22 ;  /* 0x000000ffff167224 */ /* 0x000fe400078e0a16 */
[C---:B------:R-:W-:Y:S01]  /*76e0*/  IMAD.HI.U32 R23, R20.reuse, R9, RZ ;  /* 0x0000000914177227 */ /* 0x040fe200078e00ff */
[----:B------:R0:W-:Y:S03]  /*76f0*/  STL [R1+0x1398], R10 ;  /* 0x0013980a01007387 */ /* 0x0001e60000100800 */
[----:B------:R-:W-:Y:S01]  /*7700*/  IMAD.HI.U32 R24, R20, R5, RZ ;  /* 0x0000000514187227 */ /* 0x000fe200078e00ff */
[----:B------:R-:W-:Y:S03]  /*7710*/  STL [R1+0x1414], R3 ;  /* 0x0014140301007387 */ /* 0x000fe60000100800 */
[----:B------:R-:W-:Y:S01]  /*7720*/  IMAD R4, R0, R22, R4 ;  /* 0x0000001600047224 */ /* 0x000fe200078e0204 */
[----:B------:R-:W-:Y:S01]  /*7730*/  STL [R1+0x1418], R27 ;  /* 0x0014181b01007387 */ /* 0x000fe20000100800 */
[----:B------:R-:W-:-:S02]  /*7740*/  IMAD.MOV R23, RZ, RZ, -R23 ;  /* 0x000000ffff177224 */ /* 0x000fc400078e0a17 */
[C---:B------:R-:W-:Y:S01]  /*7750*/  VIADD R25, R21.reuse, 0x8 ;  /* 0x0000000815197836 */ /* 0x040fe20000000000 */
[----:B------:R1:W-:Y:S01]  /*7760*/  STL [R1+0x1420], R14 ;  /* 0x0014200e01007387 */ /* 0x0003e20000100800 */
[----:B------:R-:W-:Y:S02]  /*7770*/  IMAD.MOV R22, RZ, RZ, -R24 ;  /* 0x000000ffff167224 */ /* 0x000fe400078e0a18 */
[----:B0-----:R-:W-:Y:S02]  /*7780*/  VIADD R10, R21, 0x6 ;  /* 0x00000006150a7836 */ /* 0x001fe40000000000 */
[C---:B------:R-:W-:Y:S01]  /*7790*/  IMAD R9, R0.reuse, R23, R9 ;  /* 0x0000001700097224 */ /* 0x040fe200078e0209 */
[----:B------:R-:W-:Y:S01]  /*77a0*/  IABS R23, R25 ;  /* 0x0000001900177213 */ /* 0x000fe20000000000 */
[----:B------:R-:W-:Y:S01]  /*77b0*/  IMAD R5, R0, R22, R5 ;  /* 0x0000001600057224 */ /* 0x000fe200078e0205 */
[----:B------:R-:W-:Y:S01]  /*77c0*/  IABS R22, R10 ;  /* 0x0000000a00167213 */ /* 0x000fe20000000000 */
[----:B------:R-:W-:Y:S01]  /*77d0*/  @!P6 IMAD.IADD R16, R16, 0x1, -R0 ;  /* 0x000000011010e824 */ /* 0x000fe200078e0a00 */
[----:B------:R-:W-:Y:S01]  /*77e0*/  ISETP.GT.U32.AND P6, PT, R0, R15, PT ;  /* 0x0000000f0000720c */ /* 0x000fe20003fc4070 */
[----:B-1----:R-:W-:-:S03]  /*77f0*/  IMAD.HI.U32 R14, R20, R23, RZ ;  /* 0x00000017140e7227 */ /* 0x002fc600078e00ff */
[----:B------:R-:W-:Y:S01]  /*7800*/  ISETP.GT.U32.AND P3, PT, R0, R16, PT ;  /* 0x000000100000720c */ /* 0x000fe20003f64070 */
[----:B------:R-:W-:-:S04]  /*7810*/  IMAD.HI.U32 R13, R20, R22, RZ ;  /* 0x00000016140d7227 */ /* 0x000fc800078e00ff */
[----:B------:R-:W-:Y:S02]  /*7820*/  IMAD.MOV R14, RZ, RZ, -R14 ;  /* 0x000000ffff0e7224 */ /* 0x000fe400078e0a0e */
[----:B------:R-:W-:Y:S02]  /*7830*/  IMAD.MOV R13, RZ, RZ, -R13 ;  /* 0x000000ffff0d7224 */ /* 0x000fe400078e0a0d */
[C---:B------:R-:W-:Y:S02]  /*7840*/  IMAD R23, R0.reuse, R14, R23 ;  /* 0x0000000e00177224 */ /* 0x040fe400078e0217 */
[----:B------:R-:W2:Y:S01]  /*7850*/  LDL.LU R14, [R1+0x1420] ;  /* 0x00142000010e7983 */ /* 0x000ea20000300800 */
[----:B------:R-:W-:Y:S02]  /*7860*/  IMAD R22, R0, R13, R22 ;  /* 0x0000000d00167224 */ /* 0x000fe400078e0216 */
[----:B------:R-:W-:Y:S01]  /*7870*/  @!P3 IMAD.IADD R16, R16, 0x1, -R0 ;  /* 0x000000011010b824 */ /* 0x000fe200078e0a00 */
[----:B------:R-:W3:Y:S01]  /*7880*/  LDL.LU R13, [R1+0x141c] ;  /* 0x00141c00010d7983 */ /* 0x000ee20000300800 */
[----:B------:R-:W-:Y:S01]  /*7890*/  ISETP.GT.U32.AND P3, PT, R0, R2, PT ;  /* 0x000000020000720c */ /* 0x000fe20003f64070 */
[----:B------:R-:W-:-:S02]  /*78a0*/  VIADD R29, R21, 0xe ;  /* 0x0000000e151d7836 */ /* 0x000fc40000000000 */
[----:B------:R-:W-:Y:S02]  /*78b0*/  VIADD R8, R21, 0x4 ;  /* 0x0000000415087836 */ /* 0x000fe40000000000 */
[----:B------:R-:W-:Y:S01]  /*78c0*/  @!P2 IMAD.MOV R11, RZ, RZ, -R11 ;  /* 0x000000ffff0ba224 */ /* 0x000fe200078e0a0b */
[----:B------:R-:W-:Y:S01]  /*78d0*/  IABS R6, R29 ;  /* 0x0000001d00067213 */ /* 0x000fe20000000000 */
[----:B------:R-:W-:Y:S01]  /*78e0*/  @!P6 IMAD.IADD R15, R15, 0x1, -R0 ;  /* 0x000000010f0fe824 */ /* 0x000fe200078e0a00 */
[----:B------:R-:W-:-:S03]  /*78f0*/  ISETP.GT.U32.AND P6, PT, R0, R18, PT ;  /* 0x000000120000720c */ /* 0x000fc60003fc4070 */
[----:B------:R-:W-:-:S04]  /*7900*/  IMAD.HI.U32 R7, R20, R6, RZ ;  /* 0x0000000614077227 */ /* 0x000fc800078e00ff */
[----:B------:R-:W-:Y:S01]  /*7910*/  @!P3 IMAD.IADD R2, R2, 0x1, -R0 ;  /* 0x000000010202b824 */ /* 0x000fe200078e0a00 */
[----:B------:R-:W-:Y:S01]  /*7920*/  ISETP.GE.AND P3, PT, R26, RZ, PT ;  /* 0x000000ff1a00720c */ /* 0x000fe20003f66270 */
[----:B------:R-:W-:Y:S02]  /*7930*/  IMAD.MOV R24, RZ, RZ, -R7 ;  /* 0x000000ffff187224 */ /* 0x000fe400078e0a07 */
[C---:B------:R-:W-:Y:S02]  /*7940*/  VIADD R26, R21.reuse, 0xa ;  /* 0x0000000a151a7836 */ /* 0x040fe40000000000 */
[----:B------:R-:W-:Y:S02]  /*7950*/  IMAD R6, R0, R24, R6 ;  /* 0x0000001800067224 */ /* 0x000fe400078e0206 */
[----:B------:R-:W-:Y:S01]  /*7960*/  VIADD R7, R21, 0x2 ;  /* 0x0000000215077836 */ /* 0x000fe20000000000 */
[----:B------:R-:W-:Y:S01]  /*7970*/  IABS R24, R26 ;  /* 0x0000001a00187213 */ /* 0x000fe20000000000 */
[----:B------:R-:W-:Y:S01]  /*7980*/  @!P4 IMAD.MOV R12, RZ, RZ, -R12 ;  /* 0x000000ffff0cc224 */ /* 0x000fe200078e0a0c */
[----:B------:R-:W-:Y:S01]  /*7990*/  IABS R21, R8 ;  /* 0x0000000800157213 */ /* 0x000fe20000000000 */
[----:B------:R-:W-:Y:S01]  /*79a0*/  @!P1 IMAD.MOV R15, RZ, RZ, -R15 ;  /* 0x000000ffff0f9224 */ /* 0x000fe200078e0a0f */
[----:B------:R-:W-:Y:S01]  /*79b0*/  IABS R19, R7 ;  /* 0x0000000700137213 */ /* 0x000fe20000000000 */
[----:B------:R-:W-:-:S04]  /*79c0*/  IMAD.HI.U32 R3, R20, R24, RZ ;  /* 0x0000001814037227 */ /* 0x000fc800078e00ff */
[----:B------:R-:W-:-:S04]  /*79d0*/  IMAD.HI.U32 R27, R20, R21, RZ ;  /* 0x00000015141b7227 */ /* 0x000fc800078e00ff */
[----:B------:R-:W-:Y:S02]  /*79e0*/  IMAD.MOV R3, RZ, RZ, -R3 ;  /* 0x000000ffff037224 */ /* 0x000fe400078e0a03 */
[----:B------:R-:W-:Y:S02]  /*79f0*/  IMAD.MOV R27, RZ, RZ, -R27 ;  /* 0x000000ffff1b7224 */ /* 0x000fe400078e0a1b */
[----:B------:R-:W-:Y:S02]  /*7a00*/  IMAD R24, R0, R3, R24 ;  /* 0x0000000300187224 */ /* 0x000fe400078e0218 */
[----:B------:R-:W-:-:S04]  /*7a10*/  IMAD.HI.U32 R3, R20, R19, RZ ;  /* 0x0000001314037227 */ /* 0x000fc800078e00ff */
[----:B------:R-:W-:Y:S02]  /*7a20*/  IMAD R20, R0, R27, R21 ;  /* 0x0000001b00147224 */ /* 0x000fe400078e0215 */
[----:B------:R-:W4:Y:S01]  /*7a30*/  LDL.LU R27, [R1+0x1418] ;  /* 0x00141800011b7983 */ /* 0x000f220000300800 */
[----:B------:R-:W-:Y:S02]  /*7a40*/  IMAD.MOV R21, RZ, RZ, -R3 ;  /* 0x000000ffff157224 */ /* 0x000fe400078e0a03 */
[--C-:B------:R-:W-:Y:S01]  /*7a50*/  @!P6 IMAD.IADD R18, R18, 0x1, -R0.reuse ;  /* 0x000000011212e824 */ /* 0x100fe200078e0a00 */
[----:B------:R-:W4:Y:S01]  /*7a60*/  LDL.LU R3, [R1+0x1414] ;  /* 0x0014140001037983 */ /* 0x000f220000300800 */
[C---:B------:R-:W-:Y:S01]  /*7a70*/  IMAD R21, R0.reuse, R21, R19 ;  /* 0x0000001500157224 */ /* 0x040fe200078e0213 */
[----:B------:R-:W-:Y:S02]  /*7a80*/  ISETP.GT.U32.AND P6, PT, R0, R4, PT ;  /* 0x000000040000720c */ /* 0x000fe40003fc4070 */
[----:B------:R0:W-:Y:S04]  /*7a90*/  STL [R1+0x139c], R11 ;  /* 0x00139c0b01007387 */ /* 0x0001e80000100800 */
[----:B0-----:R-:W4:Y:S07]  /*7aa0*/  LDL.LU R11, [R1+0x74] ;  /* 0x00007400010b7983 */ /* 0x001f2e0000300800 */
[----:B------:R-:W-:-:S02]  /*7ab0*/  @!P6 IMAD.IADD R4, R4, 0x1, -R0 ;  /* 0x000000010404e824 */ /* 0x000fc400078e0a00 */
[----:B--2---:R-:W-:Y:S01]  /*7ac0*/  @!P5 IMAD.MOV R14, RZ, RZ, -R14 ;  /* 0x000000ffff0ed224 */ /* 0x004fe200078e0a0e */
[----:B------:R0:W-:Y:S01]  /*7ad0*/  STL [R1+0x13a0], R12 ;  /* 0x0013a00c01007387 */ /* 0x0001e20000100800 */
[----:B---3--:R-:W-:Y:S01]  /*7ae0*/  @!P0 IMAD.MOV R13, RZ, RZ, -R13 ;  /* 0x000000ffff0d8224 */ /* 0x008fe200078e0a0d */
[C---:B------:R-:W-:Y:S02]  /*7af0*/  ISETP.GT.U32.AND P2, PT, R0.reuse, R17, PT ;  /* 0x000000110000720c */ /* 0x040fe40003f44070 */
[C---:B------:R-:W-:Y:S01]  /*7b00*/  ISETP.GT.U32.AND P6, PT, R0.reuse, R5, PT ;  /* 0x000000050000720c */ /* 0x040fe20003fc4070 */
[----:B0-----:R-:W2:Y:S04]  /*7b10*/  LDL.LU R12, [R1+0x78] ;  /* 0x00007800010c7983 */ /* 0x001ea80000300800 */
[----:B------:R-:W-:Y:S04]  /*7b20*/  STL [R1+0x13a4], R13 ;  /* 0x0013a40d01007387 */ /* 0x000fe80000100800 */
[----:B------:R-:W-:Y:S01]  /*7b30*/  STL [R1+0x13a8], R14 ;  /* 0x0013a80e01007387 */ /* 0x000fe20000100800 */
[----:B------:R-:W-:-:S02]  /*7b40*/  ISETP.GT.U32.AND P4, PT, R0, R18, PT ;  /* 0x000000120000720c */ /* 0x000fc40003f84070 */
[C---:B------:R-:W-:Y:S01]  /*7b50*/  ISETP.GT.U32.AND P0, PT, R0.reuse, R2, PT ;  /* 0x000000020000720c */ /* 0x040fe20003f04070 */
[----:B------:R-:W-:Y:S01]  /*7b60*/  STL [R1+0x13ac], R15 ;  /* 0x0013ac0f01007387 */ /* 0x000fe20000100800 */
[C---:B------:R-:W-:Y:S01]  /*7b70*/  ISETP.GT.U32.AND P5, PT, R0.reuse, R4, PT ;  /* 0x000000040000720c */ /* 0x040fe20003fa4070 */
[--C-:B------:R-:W-:Y:S02]  /*7b80*/  @!P2 IMAD.IADD R17, R17, 0x1, -R0.reuse ;  /* 0x000000011111a824 */ /* 0x100fe400078e0a00 */
[----:B------:R-:W3:Y:S01]  /*7b90*/  LDL.LU R19, [R1+0x1410] ;  /* 0x0014100001137983 */ /* 0x000ee20000300800 */
[--C-:B------:R-:W-:Y:S01]  /*7ba0*/  @!P6 IMAD.IADD R5, R5, 0x1, -R0.reuse ;  /* 0x000000010505e824 */ /* 0x100fe200078e0a00 */
[C---:B------:R-:W-:Y:S02]  /*7bb0*/  ISETP.GT.U32.AND P2, PT, R0.reuse, R24, PT ;  /* 0x000000180000720c */ /* 0x040fe40003f44070 */
[----:B------:R-:W-:Y:S02]  /*7bc0*/  ISETP.GT.U32.AND P6, PT, R0, R6, PT ;  /* 0x000000060000720c */ /* 0x000fe40003fc4070 */
[--C-:B------:R-:W-:Y:S01]  /*7bd0*/  @!P4 IMAD.IADD R18, R18, 0x1, -R0.reuse ;  /* 0x000000011212c824 */ /* 0x100fe200078e0a00 */
[----:B------:R-:W-:Y:S01]  /*7be0*/  ISETP.GT.U32.AND P4, PT, R0, R23, PT ;  /* 0x000000170000720c */ /* 0x000fe20003f84070 */
[----:B------:R-:W-:Y:S01]  /*7bf0*/  @!P0 IMAD.IADD R2, R2, 0x1, -R0 ;  /* 0x0000000102028824 */ /* 0x000fe200078e0a00 */
[C---:B------:R-:W-:Y:S01]  /*7c00*/  ISETP.GT.U32.AND P0, PT, R0.reuse, R22, PT ;  /* 0x000000160000720c */ /* 0x040fe20003f04070 */
[----:B------:R-:W-:Y:S01]  /*7c10*/  @!P3 IMAD.MOV R16, RZ, RZ, -R16 ;  /* 0x000000ffff10b224 */ /* 0x000fe200078e0a10 */
[----:B------:R-:W-:-:S02]  /*7c20*/  ISETP.GT.U32.AND P1, PT, R0, R5, PT ;  /* 0x000000050000720c */ /* 0x000fc40003f24070 */
[----:B------:R-:W-:Y:S01]  /*7c30*/  ISETP.GT.U32.AND P3, PT, R0, R9, PT ;  /* 0x000000090000720c */ /* 0x000fe20003f64070 */
[--C-:B------:R-:W-:Y:S01]  /*7c40*/  @!P5 IMAD.IADD R4, R4, 0x1, -R0.reuse ;  /* 0x000000010404d824 */ /* 0x100fe200078e0a00 */
[----:B------:R-:W-:Y:S01]  /*7c50*/  ISETP.GT.U32.AND P5, PT, R0, R20, PT ;  /* 0x000000140000720c */ /* 0x000fe20003fa4070 */
[--C-:B------:R-:W-:Y:S02]  /*7c60*/  @!P2 IMAD.IADD R24, R24, 0x1, -R0.reuse ;  /* 0x000000011818a824 */ /* 0x100fe400078e0a00 */
[--C-:B------:R-:W-:Y:S02]  /*7c70*/  @!P6 IMAD.IADD R6, R6, 0x1, -R0.reuse ;  /* 0x000000010606e824 */ /* 0x100fe400078e0a00 */
[--C-:B------:R-:W-:Y:S02]  /*7c80*/  @!P4 IMAD.IADD R23, R23, 0x1, -R0.reuse ;  /* 0x000000011717c824 */ /* 0x100fe400078e0a00 */
[--C-:B------:R-:W-:Y:S02]  /*7c90*/  @!P0 IMAD.IADD R22, R22, 0x1, -R0.reuse ;  /* 0x0000000116168824 */ /* 0x100fe400078e0a00 */
[----:B------:R-:W-:Y:S01]  /*7ca0*/  @!P1 IMAD.IADD R5, R5, 0x1, -R0 ;  /* 0x0000000105059824 */ /* 0x000fe200078e0a00 */
[----:B----4-:R-:W-:-:S02]  /*7cb0*/  ISETP.GE.AND P0, PT, R27, RZ, PT ;  /* 0x000000ff1b00720c */ /* 0x010fc40003f06270 */
[----:B------:R-:W-:Y:S01]  /*7cc0*/  ISETP.GE.AND P4, PT, R3, RZ, PT ;  /* 0x000000ff0300720c */ /* 0x000fe20003f86270 */
[--C-:B------:R-:W-:Y:S01]  /*7cd0*/  @!P3 IMAD.IADD R9, R9, 0x1, -R0.reuse ;  /* 0x000000010909b824 */ /* 0x100fe200078e0a00 */
[----:B------:R-:W-:Y:S01]  /*7ce0*/  ISETP.GT.U32.AND P6, PT, R0, R6, PT ;  /* 0x000000060000720c */ /* 0x000fe20003fc4070 */
[----:B------:R-:W-:Y:S01]  /*7cf0*/  @!P5 IMAD.IADD R20, R20, 0x1, -R0 ;  /* 0x000000011414d824 */ /* 0x000fe200078e0a00 */
[----:B------:R-:W-:Y:S02]  /*7d00*/  ISETP.GE.AND P5, PT, R29, RZ, PT ;  /* 0x000000ff1d00720c */ /* 0x000fe40003fa6270 */
[----:B------:R-:W-:-:S07]  /*7d10*/  ISETP.GE.AND P3, PT, R11, RZ, PT ;  /* 0x000000ff0b00720c */ /* 0x000fce0003f66270 */
[----:B------:R-:W-:Y:S01]  /*7d20*/  @!P4 IMAD.MOV R4, RZ, RZ, -R4 ;  /* 0x000000ffff04c224 */ /* 0x000fe200078e0a04 */
[C---:B------:R-:W-:Y:S01]  /*7d30*/  ISETP.GT.U32.AND P4, PT, R0.reuse, R22, PT ;  /* 0x000000160000720c */ /* 0x040fe20003f84070 */
[----:B------:R-:W-:Y:S01]  /*7d40*/  @!P0 IMAD.MOV R5, RZ, RZ, -R5 ;  /* 0x000000ffff058224 */ /* 0x000fe200078e0a05 */
[----:B------:R-:W-:Y:S01]  /*7d50*/  ISETP.GT.U32.AND P0, PT, R0, R20, PT ;  /* 0x000000140000720c */ /* 0x000fe20003f04070 */
[----:B------:R-:W-:Y:S01]  /*7d60*/  STL [R1+0x13b0], R16 ;  /* 0x0013b01001007387 */ /* 0x000fe20000100800 */
[----:B------:R-:W-:Y:S02]  /*7d70*/  @!P6 IMAD.IADD R6, R6, 0x1, -R0 ;  /* 0x000000010606e824 */ /* 0x000fe400078e0a00 */
[----:B------:R-:W-:Y:S01]  /*7d80*/  @!P3 IMAD.MOV R18, RZ, RZ, -R18 ;  /* 0x000000ffff12b224 */ /* 0x000fe200078e0a12 */
[----:B------:R-:W-:Y:S01]  /*7d90*/  ISETP.GT.U32.AND P3, PT, R0, R24, PT ;  /* 0x000000180000720c */ /* 0x000fe20003f64070 */
[----:B------:R-:W-:-:S05]  /*7da0*/  @!P5 IMAD.MOV R6, RZ, RZ, -R6 ;  /* 0x000000ffff06d224 */ /* 0x000fca00078e0a06 */
[--C-:B------:R-:W-:Y:S01]  /*7db0*/  @!P4 IMAD.IADD R22, R22, 0x1, -R0.reuse ;  /* 0x000000011616c824 */ /* 0x100fe200078e0a00 */
[----:B------:R-:W-:Y:S01]  /*7dc0*/  ISETP.GE.AND P4, PT, R8, RZ, PT ;  /* 0x000000ff0800720c */ /* 0x000fe20003f86270 */
[----:B------:R-:W-:Y:S01]  /*7dd0*/  @!P0 IMAD.IADD R20, R20, 0x1, -R0 ;  /* 0x0000000114148824 */ /* 0x000fe200078e0a00 */
[----:B------:R-:W-:-:S04]  /*7de0*/  ISETP.GE.AND P0, PT, R7, RZ, PT ;  /* 0x000000ff0700720c */ /* 0x000fc80003f06270 */
[----:B------:R-:W-:Y:S01]  /*7df0*/  @!P3 IMAD.IADD R24, R24, 0x1, -R0 ;  /* 0x000000011818b824 */ /* 0x000fe200078e0a00 */
[----:B------:R-:W-:Y:S02]  /*7e00*/  ISETP.GE.AND P3, PT, R25, RZ, PT ;  /* 0x000000ff1900720c */ /* 0x000fe40003f66270 */
[----:B--2---:R-:W-:Y:S02]  /*7e10*/  ISETP.GE.AND P1, PT, R12, RZ, PT ;  /* 0x000000ff0c00720c */ /* 0x004fe40003f26270 */
[----:B---3--:R-:W-:-:S11]  /*7e20*/  ISETP.GE.AND P2, PT, R19, RZ, PT ;  /* 0x000000ff1300720c */ /* 0x008fd60003f46270 */
[----:B------:R-:W-:Y:S01]  /*7e30*/  @!P1 IMAD.MOV R17, RZ, RZ, -R17 ;  /* 0x000000ffff119224 */ /* 0x000fe200078e0a11 */
[----:B------:R-:W2:Y:S01]  /*7e40*/  LDL.LU R19, [R1+0x140c] ;  /* 0x00140c0001137983 */ /* 0x000ea20000300800 */
[----:B------:R-:W-:-:S03]  /*7e50*/  ISETP.GT.U32.AND P1, PT, R0, R9, PT ;  /* 0x000000090000720c */ /* 0x000fc60003f24070 */
[----:B------:R-:W3:Y:S01]  /*7e60*/  LDL.LU R3, [R1+0x1408] ;  /* 0x0014080001037983 */ /* 0x000ee20000300800 */
[----:B------:R-:W-:Y:S01]  /*7e70*/  @!P2 IMAD.MOV R2, RZ, RZ, -R2 ;  /* 0x000000ffff02a224 */ /* 0x000fe200078e0a02 */
[----:B------:R-:W-:Y:S02]  /*7e80*/  ISETP.GT.U32.AND P2, PT, R0, R23, PT ;  /* 0x000000170000720c */ /* 0x000fe40003f44070 */
[----:B------:R-:W-:Y:S04]  /*7e90*/  STL [R1+0x13b4], R17 ;  /* 0x0013b41101007387 */ /* 0x000fe80000100800 */
[----:B------:R-:W-:Y:S04]  /*7ea0*/  STL [R1+0x13b8], R18 ;  /* 0x0013b81201007387 */ /* 0x000fe80000100800 */
[----:B------:R0:W-:Y:S04]  /*7eb0*/  STL [R1+0x13bc], R2 ;  /* 0x0013bc0201007387 */ /* 0x0001e80000100800 */
[----:B------:R2:W-:Y:S01]  /*7ec0*/  STL [R1+0x13c0], R4 ;  /* 0x0013c00401007387 */ /* 0x0005e20000100800 */
[----:B------:R-:W-:Y:S01]  /*7ed0*/  @!P2 IMAD.IADD R23, R23, 0x1, -R0 ;  /* 0x000000011717a824 */ /* 0x000fe200078e0a00 */
[----:B------:R-:W-:-:S02]  /*7ee0*/  ISETP.GE.AND P2, PT, R10, RZ, PT ;  /* 0x000000ff0a00720c */ /* 0x000fc40003f46270 */
[----:B------:R-:W-:Y:S04]  /*7ef0*/  STL [R1+0x13c4], R5 ;  /* 0x0013c40501007387 */ /* 0x000fe80000100800 */
[----:B------:R-:W-:Y:S04]  /*7f00*/  STL [R1+0x13c8], R6 ;  /* 0x0013c80601007387 */ /* 0x000fe80000100800 */
[----:B------:R-:W4:Y:S04]  /*7f10*/  LDL.LU R10, [R1+0x1cc] ;  /* 0x0001cc00010a7983 */ /* 0x000f280000300800 */
[----:B------:R-:W4:Y:S01]  /*7f20*/  LDL.LU R8, [R1+0x1d0] ;  /* 0x0001d00001087983 */ /* 0x000f220000300800 */
[----:B------:R-:W-:-:S03]  /*7f30*/  @!P1 IMAD.IADD R9, R9, 0x1, -R0 ;  /* 0x0000000109099824 */ /* 0x000fc600078e0a00 */
[----:B------:R-:W4:Y:S01]  /*7f40*/  LDL.LU R7, [R1+0x1d4] ;  /* 0x0001d40001077983 */ /* 0x000f220000300800 */
[----:B------:R-:W-:-:S03]  /*7f50*/  ISETP.GE.AND P1, PT, R26, RZ, PT ;  /* 0x000000ff1a00720c */ /* 0x000fc60003f26270 */
[----:B------:R-:W4:Y:S04]  /*7f60*/  LDL.LU R25, [R1+0x1d8] ;  /* 0x0001d80001197983 */ /* 0x000f280000300800 */
[----:B------:R-:W4:Y:S04]  /*7f70*/  LDL.LU R26, [R1+0x1dc] ;  /* 0x0001dc00011a7983 */ /* 0x000f280000300800 */
[----:B------:R-:W4:Y:S01]  /*7f80*/  LDL.LU R27, [R1+0x34] ;  /* 0x00003400011b7983 */ /* 0x000f220000300800 */
[----:B------:R-:W-:Y:S01]  /*7f90*/  ISETP.GT.U32.AND P6, PT, R0, R21, PT ;  /* 0x000000150000720c */ /* 0x000fe20003fc4070 */
[----:B------:R-:W-:-:S02]  /*7fa0*/  @!P1 IMAD.MOV R24, RZ, RZ, -R24 ;  /* 0x000000ffff189224 */ /* 0x000fc400078e0a18 */
[----:B------:R-:W4:Y:S10]  /*7fb0*/  LDL.LU R29, [R1+0x80] ;  /* 0x00008000011d7983 */ /* 0x000f340000300800 */
[----:B------:R-:W-:Y:S01]  /*7fc0*/  @!P6 IMAD.IADD R21, R21, 0x1, -R0 ;  /* 0x000000011515e824 */ /* 0x000fe200078e0a00 */
[----:B------:R-:W-:-:S02]  /*7fd0*/  ISETP.GE.AND P6, PT, R28, RZ, PT ;  /* 0x000000ff1c00720c */ /* 0x000fc40003fc6270 */
[----:B------:R-:W1:Y:S02]  /*7fe0*/  S2R R28, SR_TID.X ;  /* 0x00000000001c7919 */ /* 0x000e640000002100 */
[----:B------:R-:W-:Y:S01]  /*7ff0*/  ISETP.GT.U32.AND P5, PT, R0, R21, PT ;  /* 0x000000150000720c */ /* 0x000fe20003fa4070 */
[----:B------:R-:W-:Y:S02]  /*8000*/  @!P3 IMAD.MOV R23, RZ, RZ, -R23 ;  /* 0x000000ffff17b224 */ /* 0x000fe400078e0a17 */
[----:B------:R-:W-:-:S06]  /*8010*/  @!P2 IMAD.MOV R22, RZ, RZ, -R22 ;  /* 0x000000ffff16a224 */ /* 0x000fcc00078e0a16 */
[----:B------:R-:W-:-:S04]  /*8020*/  @!P6 IMAD.MOV R9, RZ, RZ, -R9 ;  /* 0x000000ffff09e224 */ /* 0x000fc800078e0a09 */
[----:B------:R-:W-:Y:S02]  /*8030*/  @!P5 IMAD.IADD R21, R21, 0x1, -R0 ;  /* 0x000000011515d824 */ /* 0x000fe400078e0a00 */
[----:B------:R-:W-:Y:S01]  /*8040*/  @!P4 IMAD.MOV R20, RZ, RZ, -R20 ;  /* 0x000000ffff14c224 */ /* 0x000fe200078e0a14 */
[----:B-1----:R-:W-:-:S05]  /*8050*/  LOP3.LUT R28, R28, 0x1f, RZ, 0xc0, !PT ;  /* 0x0000001f1c1c7812 */ /* 0x002fca00078ec0ff */
[----:B0-----:R-:W-:Y:S02]  /*8060*/  IMAD R2, R28, UR7, RZ ;  /* 0x000000071c027c24 */ /* 0x001fe4000f8e02ff */
[----:B------:R-:W4:Y:S03]  /*8070*/  LDL.LU R28, [R1+0x1c8] ;  /* 0x0001c800011c7983 */ /* 0x000f260000300800 */
[----:B------:R-:W-:Y:S01]  /*8080*/  LEA R0, P6, R2, UR8, 0x1 ;  /* 0x0000000802007c11 */ /* 0x000fe2000f8c08ff */
[----:B------:R-:W-:Y:S01]  /*8090*/  STL [R1+0x13cc], R9 ;  /* 0x0013cc0901007387 */ /* 0x000fe20000100800 */
[----:B------:R-:W-:-:S03]  /*80a0*/  @!P0 IMAD.MOV R21, RZ, RZ, -R21 ;  /* 0x000000ffff158224 */ /* 0x000fc600078e0a15 */
[----:B------:R0:W-:Y:S04]  /*80b0*/  STL [R1+0x12ec], R0 ;  /* 0x0012ec0001007387 */ /* 0x0001e80000100800 */
[----:B------:R-:W-:Y:S04]  /*80c0*/  STL [R1+0x13d0], R24 ;  /* 0x0013d01801007387 */ /* 0x000fe80000100800 */
[----:B------:R-:W-:Y:S04]  /*80d0*/  STL [R1+0x13d4], R23 ;  /* 0x0013d41701007387 */ /* 0x000fe80000100800 */
[----:B------:R-:W-:Y:S04]  /*80e0*/  STL [R1+0x13d8], R22 ;  /* 0x0013d81601007387 */ /* 0x000fe80000100800 */
[----:B------:R-:W-:Y:S04]  /*80f0*/  STL [R1+0x13dc], R20 ;  /* 0x0013dc1401007387 */ /* 0x000fe80000100800 */
[----:B------:R-:W-:Y:S01]  /*8100*/  STL [R1+0x13e0], R21 ;  /* 0x0013e01501007387 */ /* 0x000fe20000100800 */
[----:B---3--:R-:W-:-:S02]  /*8110*/  ISETP.NE.AND P5, PT, R3, RZ, PT ;  /* 0x000000ff0300720c */ /* 0x008fc40003fa5270 */
[----:B------:R-:W-:-:S04]  /*8120*/  LOP3.LUT R3, RZ, R3, RZ, 0x33, !PT ;  /* 0x00000003ff037212 */ /* 0x000fc800078e33ff */
[----:B--2---:R-:W-:-:S05]  /*8130*/  SEL R4, R3, R19, !P5 ;  /* 0x0000001303047207 */ /* 0x004fca0006800000 */
[----:B------:R1:W-:Y:S01]  /*8140*/  STL [R1], R4 ;  /* 0x0000000401007387 */ /* 0x0003e20000100800 */
[C---:B----4-:R-:W-:Y:S02]  /*8150*/  SEL R2, R3.reuse, R10, !P5 ;  /* 0x0000000a03027207 */ /* 0x050fe40006800000 */
[----:B0-----:R-:W-:-:S03]  /*8160*/  SEL R0, R3, R8, !P5 ;  /* 0x0000000803007207 */ /* 0x001fc60006800000 */
[----:B------:R0:W-:Y:S01]  /*8170*/  STL [R1+0x2c], R2 ;  /* 0x00002c0201007387 */ /* 0x0001e20000100800 */
[----:B-1----:R-:W-:-:S03]  /*8180*/  SEL R4, R3, R7, !P5 ;  /* 0x0000000703047207 */ /* 0x002fc60006800000 */
[----:B------:R1:W-:Y:S04]  /*8190*/  STL [R1+0x38], R0 ;  /* 0x0000380001007387 */ /* 0x0003e80000100800 */
[----:B------:R2:W-:Y:S01]  /*81a0*/  STL [R1+0x3c], R4 ;  /* 0x00003c0401007387 */ /* 0x0005e20000100800 */
[C---:B0-----:R-:W-:Y:S02]  /*81b0*/  SEL R2, R3.reuse, R25, !P5 ;  /* 0x0000001903027207 */ /* 0x041fe40006800000 */
[----:B-1----:R-:W-:-:S03]  /*81c0*/  SEL R0, R3, R26, !P5 ;  /* 0x0000001a03007207 */ /* 0x002fc60006800000 */
[----:B------:R0:W-:Y:S01]  /*81d0*/  STL [R1+0x44], R2 ;  /* 0x0000440201007387 */ /* 0x0001e20000100800 */
[----:B--2---:R-:W-:-:S03]  /*81e0*/  SEL R4, R3, R27, !P5 ;  /* 0x0000001b03047207 */ /* 0x004fc60006800000 */
[----:B------:R1:W-:Y:S04]  /*81f0*/  STL [R1+0x50], R0 ;  /* 0x0000500001007387 */ /* 0x0003e80000100800 */
[----:B------:R-:W-:Y:S04]  /*8200*/  STL [R1+0x4c], R4 ;  /* 0x00004c0401007387 */ /* 0x000fe80000100800 */
[----:B------:R-:W2:Y:S01]  /*8210*/  LDL.LU R19, [R1+0xa4] ;  /* 0x0000a40001137983 */ /* 0x000ea20000300800 */
[----:B0-----:R-:W-:-:S05]  /*8220*/  SEL R2, R3, R29, !P5 ;  /* 0x0000001d03027207 */ /* 0x001fca0006800000 */
[----:B------:R-:W-:Y:S01]  /*8230*/  STL [R1+0x58], R2 ;  /* 0x0000580201007387 */ /* 0x000fe20000100800 */
[----:B-1----:R-:W-:-:S03]  /*8240*/  SEL R0, R3, R28, !P5 ;  /* 0x0000001c03007207 */ /* 0x002fc60006800000 */
[----:B--2---:R0:W-:Y:S04]  /*8250*/  STL [R1+0x13fc], R19 ;  /* 0x0013fc1301007387 */ /* 0x0041e80000100800 */
[----:B------:R-:W-:Y:S04]  /*8260*/  STL [R1+0x60], R0 ;  /* 0x0000600001007387 */ /* 0x000fe80000100800 */
[----:B0-----:R-:W2:Y:S04]  /*8270*/  LDL.LU R19, [R1+0x9c] ;  /* 0x00009c0001137983 */ /* 0x001ea80000300800 */
[----:B--2---:R0:W-:Y:S04]  /*8280*/  STL [R1+0x1400], R19 ;  /* 0x0014001301007387 */ /* 0x0041e80000100800 */
[----:B0-----:R-:W2:Y:S04]  /*8290*/  LDL.LU R19, [R1+0x98] ;  /* 0x0000980001137983 */ /* 0x001ea80000300800 */
[----:B--2---:R0:W-:Y:S04]  /*82a0*/  STL [R1+0x1404], R19 ;  /* 0x0014041301007387 */ /* 0x0041e80000100800 */
[----:B0-----:R-:W2:Y:S04]  /*82b0*/  LDL.LU R19, [R1+0x88] ;  /* 0x0000880001137983 */ /* 0x001ea80000300800 */
[----:B------:R-:W3:Y:S04]  /*82c0*/  LDL.LU R21, [R1+0xa8] ;  /* 0x0000a80001157983 */ /* 0x000ee80000300800 */
[----:B------:R-:W4:Y:S04]  /*82d0*/  LDL.LU R20, [R1+0xac] ;  /* 0x0000ac0001147983 */ /* 0x000f280000300800 */
[----:B------:R-:W3:Y:S04]  /*82e0*/  LDL.LU R22, [R1+0x198] ;  /* 0x0001980001167983 */ /* 0x000ee80000300800 */
        /* <DEDUP_REMOVED lines=23> */
[----:B------:R-:W3:Y:S01]  /*8460*/  LDL.LU R28, [R1+0x158] ;  /* 0x00015800011c7983 */ /* 0x000ee20000300800 */
[----:B--2---:R-:W-:-:S05]  /*8470*/  SEL R19, R3, R19, !P5 ;  /* 0x0000001303137207 */ /* 0x004fca0006800000 */
[----:B------:R0:W-:Y:S04]  /*8480*/  STL [R1+0x68], R19 ;  /* 0x0000681301007387 */ /* 0x0001e80000100800 */
[----:B0-----:R-:W2:Y:S02]  /*8490*/  LDL.LU R19, [R1+0x1404] ;  /* 0x0014040001137983 */ /* 0x001ea40000300800 */
[----:B--2---:R-:W-:-:S05]  /*84a0*/  SEL R19, R3, R19, !P5 ;  /* 0x0000001303137207 */ /* 0x004fca0006800000 */
[----:B------:R0:W-:Y:S04]  /*84b0*/  STL [R1+0x74], R19 ;  /* 0x0000741301007387 */ /* 0x0001e80000100800 */
[----:B0-----:R-:W2:Y:S02]  /*84c0*/  LDL.LU R19, [R1+0x1400] ;  /* 0x0014000001137983 */ /* 0x001ea40000300800 */
[----:B--2---:R-:W-:-:S05]  /*84d0*/  SEL R19, R3, R19, !P5 ;  /* 0x0000001303137207 */ /* 0x004fca0006800000 */
[----:B------:R0:W-:Y:S04]  /*84e0*/  STL [R1+0x78], R19 ;  /* 0x0000781301007387 */ /* 0x0001e80000100800 */
[----:B0-----:R-:W2:Y:S01]  /*84f0*/  LDL.LU R19, [R1+0x13fc] ;  /* 0x0013fc0001137983 */ /* 0x001ea20000300800 */
[C---:B---3--:R-:W-:Y:S02]  /*8500*/  SEL R21, R3.reuse, R21, !P5 ;  /* 0x0000001503157207 */ /* 0x048fe40006800000 */
[C---:B------:R-:W-:Y:S02]  /*8510*/  SEL R0, R3.reuse, R0, !P5 ;  /* 0x0000000003007207 */ /* 0x040fe40006800000 */
[C---:B------:R-:W-:Y:S02]  /*8520*/  SEL R9, R3.reuse, R9, !P5 ;  /* 0x0000000903097207 */ /* 0x040fe40006800000 */
[----:B------:R-:W-:-:S02]  /*8530*/  SEL R6, R3, R6, !P5 ;  /* 0x0000000603067207 */ /* 0x000fc40006800000 */
[C---:B------:R-:W-:Y:S02]  /*8540*/  SEL R4, R3.reuse, R4, !P5 ;  /* 0x0000000403047207 */ /* 0x040fe40006800000 */
[C---:B------:R-:W-:Y:S02]  /*8550*/  SEL R2, R3.reuse, R2, !P5 ;  /* 0x0000000203027207 */ /* 0x040fe40006800000 */
[----:B--2---:R-:W-:-:S05]  /*8560*/  SEL R19, R3, R19, !P5 ;  /* 0x0000001303137207 */ /* 0x004fca0006800000 */
[----:B------:R4:W-:Y:S04]  /*8570*/  STL [R1+0x80], R19 ;  /* 0x0000801301007387 */ /* 0x0009e80000100800 */
[----:B------:R0:W-:Y:S01]  /*8580*/  STL [R1+0x88], R21 ;  /* 0x0000881501007387 */ /* 0x0001e20000100800 */
[C---:B----4-:R-:W-:Y:S02]  /*8590*/  SEL R19, R3.reuse, R20, !P5 ;  /* 0x0000001403137207 */ /* 0x050fe40006800000 */
[C---:B------:R-:W-:Y:S02]  /*85a0*/  SEL R20, R3.reuse, R23, !P5 ;  /* 0x0000001703147207 */ /* 0x040fe40006800000 */
[C---:B0-----:R-:W-:Y:S01]  /*85b0*/  SEL R21, R3.reuse, R22, !P5 ;  /* 0x0000001603157207 */ /* 0x041fe20006800000 */
[----:B------:R0:W-:Y:S04]  /*85c0*/  STL [R1+0x98], R19 ;  /* 0x0000981301007387 */ /* 0x0001e80000100800 */
[----:B------:R-:W-:Y:S01]  /*85d0*/  STL [R1+0x9c], R21 ;  /* 0x00009c1501007387 */ /* 0x000fe20000100800 */
[----:B0-----:R-:W-:-:S03]  /*85e0*/  SEL R19, R3, R24, !P5 ;  /* 0x0000001803137207 */ /* 0x001fc60006800000 */
[----:B------:R-:W-:Y:S04]  /*85f0*/  STL [R1+0xa4], R20 ;  /* 0x0000a41401007387 */ /* 0x000fe80000100800 */
[----:B------:R-:W-:Y:S04]  /*8600*/  STL [R1+0xa8], R19 ;  /* 0x0000a81301007387 */ /* 0x000fe80000100800 */
[----:B------:R0:W-:Y:S04]  /*8610*/  STL [R1+0xac], R0 ;  /* 0x0000ac0001007387 */ /* 0x0001e80000100800 */
[----:B------:R-:W-:Y:S01]  /*8620*/  STL [R1+0xb4], R9 ;  /* 0x0000b40901007387 */ /* 0x000fe20000100800 */
[----:B0-----:R-:W-:-:S03]  /*8630*/  SEL R0, R3, R5, !P5 ;  /* 0x0000000503007207 */ /* 0x001fc60006800000 */
[----:B------:R-:W-:Y:S04]  /*8640*/  STL [R1+0xbc], R6 ;  /* 0x0000bc0601007387 */ /* 0x000fe80000100800 */
[----:B------:R0:W-:Y:S04]  /*8650*/  STL [R1+0xc0], R0 ;  /* 0x0000c00001007387 */ /* 0x0001e80000100800 */
[----:B------:R1:W-:Y:S01]  /*8660*/  STL [R1+0xd0], R4 ;  /* 0x0000d00401007387 */ /* 0x0003e20000100800 */
        /* <DEDUP_REMOVED lines=30> */
[C---:B0-----:R-:W-:Y:S02]  /*8850*/  SEL R2, R3.reuse, R29, !P5 ;  /* 0x0000001d03027207 */ /* 0x041fe40006800000 */
[----:B-1----:R-:W-:-:S03]  /*8860*/  SEL R0, R3, R28, !P5 ;  /* 0x0000001c03007207 */ /* 0x002fc60006800000 */
[----:B------:R-:W-:Y:S04]  /*8870*/  STL [R1+0x150], R2 ;  /* 0x0001500201007387 */ /* 0x000fe80000100800 */
        /* <DEDUP_REMOVED lines=143> */
[C---:B----4-:R-:W-:Y:S02]  /*9170*/  SEL R22, R3.reuse, R22, !P5 ;  /* 0x0000001603167207 */ /* 0x050fe40006800000 */
[C---:B------:R-:W-:Y:S02]  /*9180*/  SEL R23, R3.reuse, R23, !P5 ;  /* 0x0000001703177207 */ /* 0x040fe40006800000 */
[----:B------:R-:W-:-:S02]  /*9190*/  SEL R24, R3, R24, !P5 ;  /* 0x0000001803187207 */ /* 0x000fc40006800000 */
[C---:B------:R-:W-:Y:S02]  /*91a0*/  SEL R9, R3.reuse, R9, !P5 ;  /* 0x0000000903097207 */ /* 0x040fe40006800000 */
[C---:B------:R-:W-:Y:S02]  /*91b0*/  SEL R6, R3.reuse, R6, !P5 ;  /* 0x0000000603067207 */ /* 0x040fe40006800000 */
[C---:B------:R-:W-:Y:S02]  /*91c0*/  SEL R5, R3.reuse, R5, !P5 ;  /* 0x0000000503057207 */ /* 0x040fe40006800000 */
[C---:B------:R-:W-:Y:S02]  /*91d0*/  SEL R4, R3.reuse, R4, !P5 ;  /* 0x0000000403047207 */ /* 0x040fe40006800000 */
        /* <DEDUP_REMOVED lines=17> */
[----:B--2---:R-:W-:-:S05]  /*92f0*/  SEL R21, R3, R21, !P5 ;  /* 0x0000001503157207 */ /* 0x004fca0006800000 */
[----:B------:R0:W-:Y:S04]  /*9300*/  STL [R1+0x138], R21 ;  /* 0x0001381501007387 */ /* 0x0001e80000100800 */
[----:B0-----:R-:W2:Y:S04]  /*9310*/  LDL.LU R21, [R1+0x13e0] ;  /* 0x0013e00001157983 */ /* 0x001ea80000300800 */
[----:B------:R0:W-:Y:S04]  /*9320*/  STL [R1+0x134], R20 ;  /* 0x0001341401007387 */ /* 0x0001e80000100800 */
[----:B0-----:R-:W3:Y:S04]  /*9330*/  LDL.LU R20, [R1+0x13dc] ;  /* 0x0013dc0001147983 */ /* 0x001ee80000300800 */
[----:B------:R0:W-:Y:S04]  /*9340*/  STL [R1+0x130], R22 ;  /* 0x0001301601007387 */ /* 0x0001e80000100800 */
[----:B0-----:R-:W4:Y:S04]  /*9350*/  LDL.LU R22, [R1+0x13d8] ;  /* 0x0013d80001167983 */ /* 0x001f280000300800 */
[----:B------:R0:W-:Y:S04]  /*9360*/  STL [R1+0x12c], R23 ;  /* 0x00012c1701007387 */ /* 0x0001e80000100800 */
[----:B0-----:R-:W2:Y:S04]  /*9370*/  LDL.LU R23, [R1+0x13d4] ;  /* 0x0013d40001177983 */ /* 0x001ea80000300800 */
[----:B------:R0:W-:Y:S04]  /*9380*/  STL [R1+0x128], R24 ;  /* 0x0001281801007387 */ /* 0x0001e80000100800 */
[----:B0-----:R-:W2:Y:S04]  /*9390*/  LDL.LU R24, [R1+0x13d0] ;  /* 0x0013d00001187983 */ /* 0x001ea80000300800 */
[----:B------:R0:W-:Y:S04]  /*93a0*/  STL [R1+0x124], R9 ;  /* 0x0001240901007387 */ /* 0x0001e80000100800 */
[----:B0-----:R-:W3:Y:S04]  /*93b0*/  LDL.LU R9, [R1+0x13cc] ;  /* 0x0013cc0001097983 */ /* 0x001ee80000300800 */
[----:B------:R0:W-:Y:S04]  /*93c0*/  STL [R1+0x11c], R6 ;  /* 0x00011c0601007387 */ /* 0x0001e80000100800 */
[----:B0-----:R-:W4:Y:S04]  /*93d0*/  LDL.LU R6, [R1+0x13c8] ;  /* 0x0013c80001067983 */ /* 0x001f280000300800 */
        /* <DEDUP_REMOVED lines=37> */
[----:B0-----:R-:W4:Y:S01]  /*9630*/  LDL.LU R28, [R1+0x137c] ;  /* 0x00137c00011c7983 */ /* 0x001f220000300800 */
[----:B------:R-:W-:-:S02]  /*9640*/  SEL R19, R3, R19, !P5 ;  /* 0x0000001303137207 */ /* 0x000fc40006800000 */
[----:B------:R-:W-:-:S03]  /*9650*/  SEL R0, R3, R0, !P5 ;  /* 0x0000000003007207 */ /* 0x000fc60006800000 */
[----:B------:R0:W-:Y:S01]  /*9660*/  STL [R1+0x6c], R19 ;  /* 0x00006c1301007387 */ /* 0x0001e20000100800 */
[C---:B--2---:R-:W-:Y:S02]  /*9670*/  SEL R24, R3.reuse, R24, !P5 ;  /* 0x0000001803187207 */ /* 0x044fe40006800000 */
[C---:B---3--:R-:W-:Y:S02]  /*9680*/  SEL R9, R3.reuse, R9, !P5 ;  /* 0x0000000903097207 */ /* 0x048fe40006800000 */
[C---:B----4-:R-:W-:Y:S02]  /*9690*/  SEL R8, R3.reuse, R8, !P5 ;  /* 0x0000000803087207 */ /* 0x050fe40006800000 */
[C---:B------:R-:W-:Y:S02]  /*96a0*/  SEL R7, R3.reuse, R7, !P5 ;  /* 0x0000000703077207 */ /* 0x040fe40006800000 */
[C---:B------:R-:W-:Y:S02]  /*96b0*/  SEL R27, R3.reuse, R27, !P5 ;  /* 0x0000001b031b7207 */ /* 0x040fe40006800000 */
[----:B0-----:R-:W-:-:S02]  /*96c0*/  SEL R19, R3, R28, !P5 ;  /* 0x0000001c03137207 */ /* 0x001fc40006800000 */
[----:B------:R-:W2:Y:S04]  /*96d0*/  LDL.LU R28, [R1+0x1378] ;  /* 0x00137800011c7983 */ /* 0x000ea80000300800 */
[----:B------:R0:W-:Y:S02]  /*96e0*/  STL [R1+0x64], R0 ;  /* 0x0000640001007387 */ /* 0x0001e40000100800 */
[C---:B0-----:R-:W-:Y:S02]  /*96f0*/  SEL R0, R3.reuse, R29, !P5 ;  /* 0x0000001d03007207 */ /* 0x041fe40006800000 */
[----:B------:R-:W3:Y:S04]  /*9700*/  LDL.LU R29, [R1+0x1374] ;  /* 0x00137400011d7983 */ /* 0x000ee80000300800 */
[----:B------:R0:W-:Y:S04]  /*9710*/  STL [R1+0x5c], R19 ;  /* 0x00005c1301007387 */ /* 0x0001e80000100800 */
[----:B------:R1:W-:Y:S01]  /*9720*/  STL [R1+0x54], R0 ;  /* 0x0000540001007387 */ /* 0x0003e20000100800 */
[----:B0-----:R-:W-:-:S03]  /*9730*/  SEL R19, R3, R26, !P5 ;  /* 0x0000001a03137207 */ /* 0x001fc60006800000 */
[----:B------:R-:W-:Y:S01]  /*9740*/  STL [R1+0x48], R27 ;  /* 0x0000481b01007387 */ /* 0x000fe20000100800 */
[----:B-1----:R-:W-:-:S03]  /*9750*/  SEL R0, R3, R25, !P5 ;  /* 0x0000001903007207 */ /* 0x002fc60006800000 */
[----:B------:R-:W-:Y:S04]  /*9760*/  STL [R1+0x40], R19 ;  /* 0x0000401301007387 */ /* 0x000fe80000100800 */
[----:B------:R0:W-:Y:S04]  /*9770*/  STL [R1+0x34], R0 ;  /* 0x0000340001007387 */ /* 0x0001e80000100800 */
[----:B------:R1:W-:Y:S01]  /*9780*/  STL [R1+0x30], R7 ;  /* 0x0000300701007387 */ /* 0x0003e20000100800 */
[----:B0-----:R-:W-:-:S03]  /*9790*/  SEL R0, R3, R10, !P5 ;  /* 0x0000000a03007207 */ /* 0x001fc60006800000 */
[----:B------:R0:W-:Y:S01]  /*97a0*/  STL [R1+0x28], R8 ;  /* 0x0000280801007387 */ /* 0x0001e20000100800 */
[----:B-1----:R-:W-:-:S03]  /*97b0*/  SEL R7, R3, R11, !P5 ;  /* 0x0000000b03077207 */ /* 0x002fc60006800000 */
        /* <DEDUP_REMOVED lines=9> */
[----:B----4-:R-:W-:-:S03]  /*9850*/  SEL R0, R3, R16, !P5 ;  /* 0x0000001003007207 */ /* 0x010fc60006800000 */
[----:B------:R-:W-:Y:S01]  /*9860*/  STL [R1+0x10], R8 ;  /* 0x0000100801007387 */ /* 0x000fe20000100800 */
[----:B------:R-:W-:-:S03]  /*9870*/  SEL R27, R3, R2, !P5 ;  /* 0x00000002031b7207 */ /* 0x000fc60006800000 */
[----:B------:R-:W4:Y:S01]  /*9880*/  LDL.LU R13, [R1] ;  /* 0x00000000010d7983 */ /* 0x000f220000300800 */
[----:B0-----:R-:W-:-:S03]  /*9890*/  SEL R7, R3, R17, !P5 ;  /* 0x0000001103077207 */ /* 0x001fc60006800000 */
[----:B------:R0:W-:Y:S01]  /*98a0*/  STL [R1+0xc], R0 ;  /* 0x00000c0001007387 */ /* 0x0001e20000100800 */
[C---:B------:R-:W-:Y:S02]  /*98b0*/  SEL R26, R3.reuse, R4, !P5 ;  /* 0x00000004031a7207 */ /* 0x040fe40006800000 */
[C---:B------:R-:W-:Y:S01]  /*98c0*/  SEL R25, R3.reuse, R5, !P5 ;  /* 0x0000000503197207 */ /* 0x040fe20006800000 */
[----:B------:R1:W-:Y:S01]  /*98d0*/  STL [R1+0x8], R7 ;  /* 0x0000080701007387 */ /* 0x0003e20000100800 */
[C---:B------:R-:W-:Y:S02]  /*98e0*/  SEL R19, R3.reuse, R6, !P5 ;  /* 0x0000000603137207 */ /* 0x040fe40006800000 */
[----:B0-----:R-:W-:-:S05]  /*98f0*/  SEL R0, R3, R18, !P5 ;  /* 0x0000001203007207 */ /* 0x001fca0006800000 */
[----:B------:R0:W-:Y:S04]  /*9900*/  STL [R1+0x12f0], R0 ;  /* 0x0012f00001007387 */ /* 0x0001e80000100800 */
[----:B------:R-:W-:Y:S04]  /*9910*/  STL [R1+0x12f4], R27 ;  /* 0x0012f41b01007387 */ /* 0x000fe80000100800 */
[----:B------:R-:W-:Y:S04]  /*9920*/  STL [R1+0x12f8], R26 ;  /* 0x0012f81a01007387 */ /* 0x000fe80000100800 */
[----:B------:R-:W-:Y:S04]  /*9930*/  STL [R1+0x12fc], R25 ;  /* 0x0012fc1901007387 */ /* 0x000fe80000100800 */
[----:B------:R-:W-:Y:S04]  /*9940*/  STL [R1+0x1300], R19 ;  /* 0x0013001301007387 */ /* 0x000fe80000100800 */
[----:B------:R-:W-:Y:S04]  /*9950*/  STL [R1+0x1304], R9 ;  /* 0x0013040901007387 */ /* 0x000fe80000100800 */
[----:B------:R-:W-:Y:S04]  /*9960*/  STL [R1+0x1308], R24 ;  /* 0x0013081801007387 */ /* 0x000fe80000100800 */
[----:B------:R-:W4:Y:S04]  /*9970*/  LDL.LU R15, [R1+0x2c] ;  /* 0x00002c00010f7983 */ /* 0x000f280000300800 */
[----:B------:R-:W4:Y:S01]  /*9980*/  LDL.LU R17, [R1+0x38] ;  /* 0x0000380001117983 */ /* 0x000f220000300800 */
[----:B------:R-:W0:Y:S01]  /*9990*/  S2R R8, SR_TID.X ;  /* 0x0000000000087919 */ /* 0x000e220000002100 */
[----:B------:R-:W-:-:S02]  /*99a0*/  SEL R23, R3, R23, !P5 ;  /* 0x0000001703177207 */ /* 0x000fc40006800000 */
[C---:B------:R-:W-:Y:S01]  /*99b0*/  SEL R22, R3.reuse, R22, !P5 ;  /* 0x0000001603167207 */ /* 0x040fe20006800000 */
[----:B-1----:R-:W4:Y:S01]  /*99c0*/  LDL.LU R7, [R1+0x3c] ;  /* 0x00003c0001077983 */ /* 0x002f220000300800 */
[C---:B------:R-:W-:Y:S02]  /*99d0*/  SEL R20, R3.reuse, R20, !P5 ;  /* 0x0000001403147207 */ /* 0x040fe40006800000 */
[----:B------:R-:W-:Y:S01]  /*99e0*/  SEL R3, R3, R21, !P5 ;  /* 0x0000001503037207 */ /* 0x000fe20006800000 */
[----:B------:R-:W-:Y:S04]  /*99f0*/  STL [R1+0x130c], R23 ;  /* 0x00130c1701007387 */ /* 0x000fe80000100800 */
[----:B------:R-:W-:Y:S04]  /*9a00*/  STL [R1+0x1310], R22 ;  /* 0x0013101601007387 */ /* 0x000fe80000100800 */
[----:B------:R-:W-:Y:S04]  /*9a10*/  STL [R1+0x1314], R20 ;  /* 0x0013141401007387 */ /* 0x000fe80000100800 */
[----:B------:R-:W-:Y:S01]  /*9a20*/  STL [R1+0x1318], R3 ;  /* 0x0013180301007387 */ /* 0x000fe20000100800 */
[----:B0-----:R-:W-:-:S05]  /*9a30*/  LOP3.LUT R8, R8, 0x1f, RZ, 0xc0, !PT ;  /* 0x0000001f08087812 */ /* 0x001fca00078ec0ff */
[----:B------:R-:W-:-:S05]  /*9a40*/  IMAD R8, R8, UR7, RZ ;  /* 0x0000000708087c24 */ /* 0x000fca000f8e02ff */
[----:B------:R-:W-:Y:S01]  /*9a50*/  LEA.HI.X.SX32 R2, R8, UR9, 0x1, P6 ;  /* 0x0000000908027c11 */ /* 0x000fe2000b0f0eff */
[----:B--2---:R-:W-:-:S05]  /*9a60*/  IMAD R5, R28, UR13, RZ ;  /* 0x0000000d1c057c24 */ /* 0x004fca000f8e02ff */
[----:B------:R-:W-:-:S05]  /*9a70*/  LEA R0, P1, R5, UR14, 0x1 ;  /* 0x0000000e05007c11 */ /* 0x000fca000f8208ff */
[----:B------:R0:W-:Y:S01]  /*9a80*/  STL [R1+0xca0], R0 ;  /* 0x000ca00001007387 */ /* 0x0001e20000100800 */
[----:B---3--:R-:W-:-:S03]  /*9a90*/  IMAD R4, R29, UR13, RZ ;  /* 0x0000000d1d047c24 */ /* 0x008fc6000f8e02ff */
[----:B------:R-:W-:Y:S01]  /*9aa0*/  STL [R1+0x131c], R2 ;  /* 0x00131c0201007387 */ /* 0x000fe20000100800 */
[----:B0-----:R-:W-:-:S03]  /*9ab0*/  LEA.HI.X.SX32 R0, R5, UR15, 0x1, P1 ;  /* 0x0000000f05007c11 */ /* 0x001fc600088f0eff */
[----:B------:R-:W2:Y:S01]  /*9ac0*/  LDL.LU R8, [R1+0x44] ;  /* 0x0000440001087983 */ /* 0x000ea20000300800 */
[----:B------:R-:W-:-:S03]  /*9ad0*/  LEA R28, P0, R4, UR14, 0x1 ;  /* 0x0000000e041c7c11 */ /* 0x000fc6000f8008ff */
[----:B------:R-:W3:Y:S01]  /*9ae0*/  LDL.LU R10, [R1+0x50] ;  /* 0x00005000010a7983 */ /* 0x000ee20000300800 */
[----:B------:R-:W-:-:S03]  /*9af0*/  LEA.HI.X.SX32 R29, R4, UR15, 0x1, P0 ;  /* 0x0000000f041d7c11 */ /* 0x000fc600080f0eff */
[----:B------:R0:W-:Y:S04]  /*9b00*/  STL [R1+0xc9c], R0 ;  /* 0x000c9c0001007387 */ /* 0x0001e80000100800 */
[----:B------:R-:W3:Y:S04]  /*9b10*/  LDL.LU R11, [R1+0x4c] ;  /* 0x00004c00010b7983 */ /* 0x000ee80000300800 */
[----:B------:R-:W3:Y:S04]  /*9b20*/  LDL.LU R12, [R1+0x58] ;  /* 0x00005800010c7983 */ /* 0x000ee80000300800 */
[----:B------:R-:W-:Y:S04]  /*9b30*/  STL.64 [R1+0xc88], R28 ;  /* 0x000c881c01007387 */ /* 0x000fe80000100a00 */
[----:B------:R-:W-:Y:S04]  /*9b40*/  STL [R1+0x12cc], R28 ;  /* 0x0012cc1c01007387 */ /* 0x000fe80000100800 */
[----:B------:R-:W-:Y:S01]  /*9b50*/  STL [R1+0x12c8], R29 ;  /* 0x0012c81d01007387 */ /* 0x000fe20000100800 */
[----:B----4-:R-:W-:-:S03]  /*9b60*/  IMAD R4, R13, UR12, RZ ;  /* 0x0000000c0d047c24 */ /* 0x010fc6000f8e02ff */
[----:B------:R-:W4:Y:S04]  /*9b70*/  LDL.LU R13, [R1+0x60] ;  /* 0x00006000010d7983 */ /* 0x000f280000300800 */
[----:B------:R-:W4:Y:S04]  /*9b80*/  LDL.LU R14, [R1+0x68] ;  /* 0x00006800010e7983 */ /* 0x000f280000300800 */
[----:B------:R1:W-:Y:S01]  /*9b90*/  STL [R1+0x1320], R4 ;  /* 0x0013200401007387 */ /* 0x0003e20000100800 */
[----:B------:R-:W-:-:S03]  /*9ba0*/  IMAD R5, R15, UR12, RZ ;  /* 0x0000000c0f057c24 */ /* 0x000fc6000f8e02ff */
[----:B------:R-:W4:Y:S01]  /*9bb0*/  LDL.LU R15, [R1+0x74] ;  /* 0x00007400010f7983 */ /* 0x000f220000300800 */
[----:B------:R-:W-:-:S03]  /*9bc0*/  IMAD R6, R17, UR12, RZ ;  /* 0x0000000c11067c24 */ /* 0x000fc6000f8e02ff */
[----:B------:R-:W4:Y:S04]  /*9bd0*/  LDL.LU R16, [R1+0x78] ;  /* 0x0000780001107983 */ /* 0x000f280000300800 */
[----:B------:R-:W-:Y:S04]  /*9be0*/  STL [R1+0x1324], R5 ;  /* 0x0013240501007387 */ /* 0x000fe80000100800 */
[----:B------:R-:W4:Y:S04]  /*9bf0*/  LDL.LU R17, [R1+0x80] ;  /* 0x0000800001117983 */ /* 0x000f280000300800 */
[----:B------:R-:W4:Y:S04]  /*9c00*/  LDL.LU R18, [R1+0x88] ;  /* 0x0000880001127983 */ /* 0x000f280000300800 */
[----:B------:R-:W-:Y:S04]  /*9c10*/  STL [R1+0x1328], R6 ;  /* 0x0013280601007387 */ /* 0x000fe80000100800 */
[----:B------:R-:W4:Y:S04]  /*9c20*/  LDL.LU R20, [R1+0x98] ;  /* 0x0000980001147983 */ /* 0x000f280000300800 */
[----:B------:R-:W4:Y:S04]  /*9c30*/  LDL.LU R22, [R1+0x9c] ;  /* 0x00009c0001167983 */ /* 0x000f280000300800 */
[----:B------:R-:W4:Y:S04]  /*9c40*/  LDL.LU R23, [R1+0xa4] ;  /* 0x0000a40001177983 */ /* 0x000f280000300800 */
[----:B------:R-:W1:Y:S04]  /*9c50*/  LDL.LU R24, [R1+0xa8] ;  /* 0x0000a80001187983 */ /* 0x000e680000300800 */
[----:B------:R-:W4:Y:S04]  /*9c60*/  LDL.LU R9, [R1+0xac] ;  /* 0x0000ac0001097983 */ /* 0x000f280000300800 */
[----:B------:R-:W4:Y:S04]  /*9c70*/  LDL.LU R19, [R1+0xb4] ;  /* 0x0000b40001137983 */ /* 0x000f280000300800 */
[----:B------:R-:W4:Y:S04]  /*9c80*/  LDL.LU R25, [R1+0xbc] ;  /* 0x0000bc0001197983 */ /* 0x000f280000300800 */
[----:B------:R-:W4:Y:S01]  /*9c90*/  LDL.LU R26, [R1+0xc0] ;  /* 0x0000c000011a7983 */ /* 0x000f220000300800 */
[----:B------:R-:W-:-:S03]  /*9ca0*/  IMAD R7, R7, UR12, RZ ;  /* 0x0000000c07077c24 */ /* 0x000fc6000f8e02ff */
[----:B------:R-:W4:Y:S04]  /*9cb0*/  LDL.LU R27, [R1+0xd0] ;  /* 0x0000d000011b7983 */ /* 0x000f280000300800 */
[----:B0-----:R-:W4:Y:S04]  /*9cc0*/  LDL.LU R0, [R1+0xd4] ;  /* 0x0000d40001007983 */ /* 0x001f280000300800 */
[----:B------:R-:W-:Y:S01]  /*9cd0*/  STL [R1+0x132c], R7 ;  /* 0x00132c0701007387 */ /* 0x000fe20000100800 */
[----:B--2---:R-:W-:Y:S02]  /*9ce0*/  IMAD R8, R8, UR12, RZ ;  /* 0x0000000c08087c24 */ /* 0x004fe4000f8e02ff */
[----:B---3--:R-:W-:-:S03]  /*9cf0*/  IMAD R10, R10, UR12, RZ ;  /* 0x0000000c0a0a7c24 */ /* 0x008fc6000f8e02ff */
[----:B------:R-:W-:Y:S01]  /*9d00*/  STL [R1+0x1330], R8 ;  /* 0x0013300801007387 */ /* 0x000fe20000100800 */
[----:B------:R-:W-:-:S03]  /*9d10*/  IMAD R11, R11, UR12, RZ ;  /* 0x0000000c0b0b7c24 */ /* 0x000fc6000f8e02ff */
[----:B------:R-:W-:Y:S01]  /*9d20*/  STL [R1+0x1334], R10 ;  /* 0x0013340a01007387 */ /* 0x000fe20000100800 */
[----:B------:R-:W-:-:S03]  /*9d30*/  IMAD R12, R12, UR12, RZ ;  /* 0x0000000c0c0c7c24 */ /* 0x000fc6000f8e02ff */
[----:B------:R-:W-:Y:S04]  /*9d40*/  STL [R1+0x1338], R11 ;  /* 0x0013380b01007387 */ /* 0x000fe80000100800 */
[----:B------:R-:W-:Y:S01]  /*9d50*/  STL [R1+0x133c], R12 ;  /* 0x00133c0c01007387 */ /* 0x000fe20000100800 */
[----:B----4-:R-:W-:Y:S02]  /*9d60*/  IMAD R13, R13, UR12, RZ ;  /* 0x0000000c0d0d7c24 */ /* 0x010fe4000f8e02ff */
[----:B------:R-:W-:-:S03]  /*9d70*/  IMAD R14, R14, UR12, RZ ;  /* 0x0000000c0e0e7c24 */ /* 0x000fc6000f8e02ff */
[----:B------:R-:W-:Y:S04]  /*9d80*/  STL [R1+0x1340], R13 ;  /* 0x0013400d01007387 */ /* 0x000fe80000100800 */
[----:B------:R-:W-:Y:S01]  /*9d90*/  STL [R1+0x1344], R14 ;  /* 0x0013440e01007387 */ /* 0x000fe20000100800 */
[----:B------:R-:W-:Y:S02]  /*9da0*/  IMAD R15, R15, UR12, RZ ;  /* 0x0000000c0f0f7c24 */ /* 0x000fe4000f8e02ff */
[----:B------:R-:W-:-:S03]  /*9db0*/  IMAD R16, R16, UR12, RZ ;  /* 0x0000000c10107c24 */ /* 0x000fc6000f8e02ff */
[----:B------:R-:W-:Y:S01]  /*9dc0*/  STL [R1+0x1348], R15 ;  /* 0x0013480f01007387 */ /* 0x000fe20000100800 */
        /* <DEDUP_REMOVED lines=9> */
[----:B------:R0:W-:Y:S01]  /*9e60*/  STL [R1], R3 ;  /* 0x0000000301007387 */ /* 0x0001e20000100800 */
[----:B-1----:R-:W-:-:S03]  /*9e70*/  IMAD R4, R24, UR12, RZ ;  /* 0x0000000c18047c24 */ /* 0x002fc6000f8e02ff */
[----:B------:R1:W-:Y:S01]  /*9e80*/  STL [R1+0x2c], R2 ;  /* 0x00002c0201007387 */ /* 0x0003e20000100800 */
[----:B0-----:R-:W-:-:S03]  /*9e90*/  IMAD R3, R9, UR12, RZ ;  /* 0x0000000c09037c24 */ /* 0x001fc6000f8e02ff */
[----:B------:R0:W-:Y:S01]  /*9ea0*/  STL [R1+0x38], R4 ;  /* 0x0000380401007387 */ /* 0x0001e20000100800 */
[----:B-1----:R-:W-:-:S03]  /*9eb0*/  IMAD R2, R19, UR12, RZ ;  /* 0x0000000c13027c24 */ /* 0x002fc6000f8e02ff */
[----:B------:R1:W-:Y:S01]  /*9ec0*/  STL [R1+0x3c], R3 ;  /* 0x00003c0301007387 */ /* 0x0003e20000100800 */
[----:B0-----:R-:W-:-:S03]  /*9ed0*/  IMAD R4, R25, UR12, RZ ;  /* 0x0000000c19047c24 */ /* 0x001fc6000f8e02ff */
[----:B------:R0:W-:Y:S01]  /*9ee0*/  STL [R1+0x44], R2 ;  /* 0x0000440201007387 */ /* 0x0001e20000100800 */
[----:B-1----:R-:W-:-:S03]  /*9ef0*/  IMAD R3, R26, UR12, RZ ;  /* 0x0000000c1a037c24 */ /* 0x002fc6000f8e02ff */
[----:B------:R-:W-:Y:S04]  /*9f00*/  STL [R1+0x4c], R4 ;  /* 0x00004c0401007387 */ /* 0x000fe80000100800 */
[----:B------:R-:W-:Y:S04]  /*9f10*/  STL [R1+0x50], R3 ;  /* 0x0000500301007387 */ /* 0x000fe80000100800 */
[----:B------:R-:W2:Y:S01]  /*9f20*/  LDL.LU R21, [R1+0xe8] ;  /* 0x0000e80001157983 */ /* 0x000ea20000300800 */
[----:B0-----:R-:W-:Y:S02]  /*9f30*/  IMAD R2, R27, UR12, RZ ;  /* 0x0000000c1b027c24 */ /* 0x001fe4000f8e02ff */
[----:B------:R-:W-:-:S03]  /*9f40*/  IMAD R0, R0, UR12, RZ ;  /* 0x0000000c00007c24 */ /* 0x000fc6000f8e02ff */
[----:B------:R-:W-:Y:S04]  /*9f50*/  STL [R1+0x58], R2 ;  /* 0x0000580201007387 */ /* 0x000fe80000100800 */
[----:B--2---:R0:W-:Y:S04]  /*9f60*/  STL [R1+0x136c], R21 ;  /* 0x00136c1501007387 */ /* 0x0041e80000100800 */
[----:B------:R-:W-:Y:S04]  /*9f70*/  STL [R1+0x60], R0 ;  /* 0x0000600001007387 */ /* 0x000fe80000100800 */
        /* <DEDUP_REMOVED lines=31> */
[----:B--2---:R-:W-:-:S05]  /*a170*/  IMAD R21, R21, UR12, RZ ;  /* 0x0000000c15157c24 */ /* 0x004fca000f8e02ff */
[----:B------:R0:W-:Y:S04]  /*a180*/  STL [R1+0x68], R21 ;  /* 0x0000681501007387 */ /* 0x0001e80000100800 */
[----:B0-----:R-:W2:Y:S02]  /*a190*/  LDL.LU R21, [R1+0x1370] ;  /* 0x0013700001157983 */ /* 0x001ea40000300800 */
[----:B--2---:R-:W-:-:S05]  /*a1a0*/  IMAD R21, R21, UR12, RZ ;  /* 0x0000000c15157c24 */ /* 0x004fca000f8e02ff */
[----:B------:R0:W-:Y:S04]  /*a1b0*/  STL [R1+0x74], R21 ;  /* 0x0000741501007387 */ /* 0x0001e80000100800 */
[----:B0-----:R-:W2:Y:S01]  /*a1c0*/  LDL.LU R21, [R1+0x136c] ;  /* 0x00136c0001157983 */ /* 0x001ea20000300800 */
[----:B---3--:R-:W-:Y:S02]  /*a1d0*/  IMAD R6, R6, UR12, RZ ;  /* 0x0000000c06067c24 */ /* 0x008fe4000f8e02ff */
[----:B--2---:R-:W-:-:S05]  /*a1e0*/  IMAD R21, R21, UR12, RZ ;  /* 0x0000000c15157c24 */ /* 0x004fca000f8e02ff */
[----:B------:R0:W-:Y:S02]  /*a1f0*/  STL [R1+0x78], R21 ;  /* 0x0000781501007387 */ /* 0x0001e40000100800 */
[----:B0-----:R-:W-:Y:S02]  /*a200*/  IMAD R21, R18, UR12, RZ ;  /* 0x0000000c12157c24 */ /* 0x001fe4000f8e02ff */
[----:B----4-:R-:W-:Y:S02]  /*a210*/  IMAD R18, R17, UR12, RZ ;  /* 0x0000000c11127c24 */ /* 0x010fe4000f8e02ff */
[----:B------:R-:W-:Y:S02]  /*a220*/  IMAD R17, R16, UR12, RZ ;  /* 0x0000000c10117c24 */ /* 0x000fe4000f8e02ff */
[----:B------:R-:W-:Y:S01]  /*a230*/  IMAD R16, R15, UR12, RZ ;  /* 0x0000000c0f107c24 */ /* 0x000fe2000f8e02ff */
[----:B------:R-:W-:Y:S01]  /*a240*/  STL [R1+0x80], R21 ;  /* 0x0000801501007387 */ /* 0x000fe20000100800 */
[----:B------:R-:W-:-:S02]  /*a250*/  IMAD R15, R14, UR12, RZ ;  /* 0x0000000c0e0f7c24 */ /* 0x000fc4000f8e02ff */
[----:B------:R-:W-:Y:S01]  /*a260*/  IMAD R14, R13, UR12, RZ ;  /* 0x0000000c0d0e7c24 */ /* 0x000fe2000f8e02ff */
[----:B------:R-:W-:Y:S01]  /*a270*/  STL [R1+0x88], R18 ;  /* 0x0000881201007387 */ /* 0x000fe20000100800 */
[----:B------:R-:W-:Y:S02]  /*a280*/  IMAD R13, R12, UR12, RZ ;  /* 0x0000000c0c0d7c24 */ /* 0x000fe4000f8e02ff */
[----:B------:R-:W-:Y:S01]  /*a290*/  IMAD R12, R11, UR12, RZ ;  /* 0x0000000c0b0c7c24 */ /* 0x000fe2000f8e02ff */
[----:B------:R-:W-:Y:S01]  /*a2a0*/  STL [R1+0x98], R17 ;  /* 0x0000981101007387 */ /* 0x000fe20000100800 */
[----:B------:R-:W-:Y:S02]  /*a2b0*/  IMAD R11, R10, UR12, RZ ;  /* 0x0000000c0a0b7c24 */ /* 0x000fe4000f8e02ff */
[----:B------:R-:W-:Y:S01]  /*a2c0*/  IMAD R10, R8, UR12, RZ ;  /* 0x0000000c080a7c24 */ /* 0x000fe2000f8e02ff */
[----:B------:R-:W-:Y:S01]  /*a2d0*/  STL [R1+0x9c], R16 ;  /* 0x00009c1001007387 */ /* 0x000fe20000100800 */
[----:B------:R-:W-:-:S03]  /*a2e0*/  IMAD R8, R7, UR12, RZ ;  /* 0x0000000c07087c24 */ /* 0x000fc6000f8e02ff */
[----:B------:R-:W-:Y:S04]  /*a2f0*/  STL [R1+0xa4], R15 ;  /* 0x0000a40f01007387 */ /* 0x000fe80000100800 */
[----:B------:R-:W-:Y:S04]  /*a300*/  STL [R1+0xa8], R14 ;  /* 0x0000a80e01007387 */ /* 0x000fe80000100800 */
[----:B------:R-:W-:Y:S01]  /*a310*/  STL [R1+0xac], R13 ;  /* 0x0000ac0d01007387 */ /* 0x000fe20000100800 */
[----:B------:R-:W-:-:S03]  /*a320*/  IMAD R7, R5, UR12, RZ ;  /* 0x0000000c05077c24 */ /* 0x000fc6000f8e02ff */
[----:B------:R-:W-:Y:S01]  /*a330*/  STL [R1+0xb4], R12 ;  /* 0x0000b40c01007387 */ /* 0x000fe20000100800 */
[----:B------:R-:W-:-:S03]  /*a340*/  IMAD R5, R4, UR12, RZ ;  /* 0x0000000c04057c24 */ /* 0x000fc6000f8e02ff */
[----:B------:R-:W-:Y:S04]  /*a350*/  STL [R1+0xbc], R11 ;  /* 0x0000bc0b01007387 */ /* 0x000fe80000100800 */
[----:B------:R-:W-:Y:S01]  /*a360*/  STL [R1+0xc0], R10 ;  /* 0x0000c00a01007387 */ /* 0x000fe20000100800 */
[----:B------:R-:W-:-:S03]  /*a370*/  IMAD R4, R28, UR12, RZ ;  /* 0x0000000c1c047c24 */ /* 0x000fc6000f8e02ff */
[----:B------:R-:W-:Y:S04]  /*a380*/  STL [R1+0xd0], R8 ;  /* 0x0000d00801007387 */ /* 0x000fe80000100800 */
[----:B------:R0:W-:Y:S04]  /*a390*/  STL [R1+0xd4], R6 ;  /* 0x0000d40601007387 */ /* 0x0001e80000100800 */
[----:B------:R-:W-:Y:S01]  /*a3a0*/  STL [R1+0xdc], R7 ;  /* 0x0000dc0701007387 */ /* 0x000fe20000100800 */
[----:B0-----:R-:W-:-:S03]  /*a3b0*/  IMAD R6, R29, UR12, RZ ;  /* 0x0000000c1d067c24 */ /* 0x001fc6000f8e02ff */
[----:B------:R0:W-:Y:S04]  /*a3c0*/  STL [R1+0xe0], R5 ;  /* 0x0000e00501007387 */ /* 0x0001e80000100800 */
[----:B------:R-:W-:Y:S04]  /*a3d0*/  STL [R1+0xe8], R6 ;  /* 0x0000e80601007387 */ /* 0x000fe80000100800 */
[----:B------:R1:W-:Y:S01]  /*a3e0*/  STL [R1+0xec], R4 ;  /* 0x0000ec0401007387 */ /* 0x0003e20000100800 */
[----:B0-----:R-:W-:Y:S02]  /*a3f0*/  IMAD R5, R2, UR12, RZ ;  /* 0x0000000c02057c24 */ /* 0x001fe4000f8e02ff */
[----:B------:R-:W-:-:S02]  /*a400*/  IMAD R2, R3, UR12, RZ ;  /* 0x0000000c03027c24 */ /* 0x000fc4000f8e02ff */
[----:B------:R-:W-:Y:S01]  /*a410*/  IMAD R3, R22, UR12, RZ ;  /* 0x0000000c16037c24 */ /* 0x000fe2000f8e02ff */
[----:B------:R-:W-:Y:S01]  /*a420*/  STL [R1+0xf0], R5 ;  /* 0x0000f00501007387 */ /* 0x000fe20000100800 */
[----:B-1----:R-:W-:-:S03]  /*a430*/  IMAD R4, R20, UR12, RZ ;  /* 0x0000000c14047c24 */ /* 0x002fc6000f8e02ff */
[----:B------:R0:W-:Y:S04]  /*a440*/  STL [R1+0x100], R2 ;  /* 0x0001000201007387 */ /* 0x0001e80000100800 */
[----:B------:R1:W-:Y:S04]  /*a450*/  STL [R1+0x108], R4 ;  /* 0x0001080401007387 */ /* 0x0003e80000100800 */
[----:B------:R2:W-:Y:S01]  /*a460*/  STL [R1+0x10c], R3 ;  /* 0x00010c0301007387 */ /* 0x0005e20000100800 */
[----:B0-----:R-:W-:Y:S02]  /*a470*/  IMAD R2, R23, UR12, RZ ;  /* 0x0000000c17027c24 */ /* 0x001fe4000f8e02ff */
[----:B-1----:R-:W-:-:S03]  /*a480*/  IMAD R4, R24, UR12, RZ ;  /* 0x0000000c18047c24 */ /* 0x002fc6000f8e02ff */
[----:B------:R0:W-:Y:S01]  /*a490*/  STL [R1+0x110], R2 ;  /* 0x0001100201007387 */ /* 0x0001e20000100800 */
[----:B--2---:R-:W-:-:S03]  /*a4a0*/  IMAD R3, R9, UR12, RZ ;  /* 0x0000000c09037c24 */ /* 0x004fc6000f8e02ff */
[----:B------:R1:W-:Y:S04]  /*a4b0*/  STL [R1+0x118], R4 ;  /* 0x0001180401007387 */ /* 0x0003e80000100800 */
[----:B------:R2:W-:Y:S01]  /*a4c0*/  STL [R1+0x120], R3 ;  /* 0x0001200301007387 */ /* 0x0005e20000100800 */
[----:B0-----:R-:W-:Y:S02]  /*a4d0*/  IMAD R2, R19, UR12, RZ ;  /* 0x0000000c13027c24 */ /* 0x001fe4000f8e02ff */
[----:B-1----:R-:W-:-:S03]  /*a4e0*/  IMAD R4, R25, UR12, RZ ;  /* 0x0000000c19047c24 */ /* 0x002fc6000f8e02ff */
[----:B------:R0:W-:Y:S01]  /*a4f0*/  STL [R1+0x144], R2 ;  /* 0x0001440201007387 */ /* 0x0001e20000100800 */
[----:B--2---:R-:W-:-:S03]  /*a500*/  IMAD R3, R26, UR12, RZ ;  /* 0x0000000c1a037c24 */ /* 0x004fc6000f8e02ff */
        /* <DEDUP_REMOVED lines=143> */
[----:B----4-:R-:W-:Y:S02]  /*ae00*/  IMAD R17, R17, UR12, RZ ;  /* 0x0000000c11117c24 */ /* 0x010fe4000f8e02ff */
[----:B------:R-:W-:Y:S02]  /*ae10*/  IMAD R16, R16, UR12, RZ ;  /* 0x0000000c10107c24 */ /* 0x000fe4000f8e02ff */
[----:B------:R-:W-:-:S02]  /*ae20*/  IMAD R15, R15, UR12, RZ ;  /* 0x0000000c0f0f7c24 */ /* 0x000fc4000f8e02ff */
[----:B------:R-:W-:Y:S02]  /*ae30*/  IMAD R14, R14, UR12, RZ ;  /* 0x0000000c0e0e7c24 */ /* 0x000fe4000f8e02ff */
[----:B------:R-:W-:Y:S02]  /*ae40*/  IMAD R13, R13, UR12, RZ ;  /* 0x0000000c0d0d7c24 */ /* 0x000fe4000f8e02ff */
[----:B------:R-:W-:Y:S02]  /*ae50*/  IMAD R12, R12, UR12, RZ ;  /* 0x0000000c0c0c7c24 */ /* 0x000fe4000f8e02ff */
[----:B------:R-:W-:Y:S02]  /*ae60*/  IMAD R11, R11, UR12, RZ ;  /* 0x0000000c0b0b7c24 */ /* 0x000fe4000f8e02ff */
        /* <DEDUP_REMOVED lines=18> */
[----:B--2---:R-:W-:-:S05]  /*af90*/  IMAD R21, R21, UR12, RZ ;  /* 0x0000000c15157c24 */ /* 0x004fca000f8e02ff */
        /* <DEDUP_REMOVED lines=53> */
[----:B0-----:R-:W2:Y:S01]  /*b2f0*/  LDL.LU R0, [R1+0x12f0] ;  /* 0x0012f00001007983 */ /* 0x001ea20000300800 */
[----:B------:R-:W-:-:S02]  /*b300*/  IMAD R28, R28, UR12, RZ ;  /* 0x0000000c1c1c7c24 */ /* 0x000fc4000f8e02ff */
[----:B------:R-:W-:-:S03]  /*b310*/  IMAD R29, R29, UR12, RZ ;  /* 0x0000000c1d1d7c24 */ /* 0x000fc6000f8e02ff */
[----:B------:R-:W-:Y:S04]  /*b320*/  STL [R1+0x12d0], R28 ;  /* 0x0012d01c01007387 */ /* 0x000fe80000100800 */
[----:B------:R2:W-:Y:S02]  /*b330*/  STL [R1+0xc], R29 ;  /* 0x00000c1d01007387 */ /* 0x0005e40000100800 */
[----:B--2---:R-:W-:Y:S02]  /*b340*/  IMAD R29, R0, UR12, RZ ;  /* 0x0000000c001d7c24 */ /* 0x004fe4000f8e02ff */
[----:B------:R-:W2:Y:S01]  /*b350*/  LDL.LU R0, [R1+0x12ec] ;  /* 0x0012ec0001007983 */ /* 0x000ea20000300800 */
[----:B------:R-:W-:Y:S02]  /*b360*/  IMAD R27, R27, UR12, RZ ;  /* 0x0000000c1b1b7c24 */ /* 0x000fe4000f8e02ff */
[----:B------:R-:W-:-:S02]  /*b370*/  IMAD R26, R26, UR12, RZ ;  /* 0x0000000c1a1a7c24 */ /* 0x000fc4000f8e02ff */
[----:B------:R-:W-:Y:S01]  /*b380*/  IMAD R25, R25, UR12, RZ ;  /* 0x0000000c19197c24 */ /* 0x000fe2000f8e02ff */
[----:B------:R-:W-:Y:S01]  /*b390*/  STL [R1+0x12d4], R29 ;  /* 0x0012d41d01007387 */ /* 0x000fe20000100800 */
[----:B------:R-:W-:Y:S02]  /*b3a0*/  IMAD R19, R19, UR12, RZ ;  /* 0x0000000c13137c24 */ /* 0x000fe4000f8e02ff */
[----:B------:R-:W-:Y:S01]  /*b3b0*/  IMAD R9, R9, UR12, RZ ;  /* 0x0000000c09097c24 */ /* 0x000fe2000f8e02ff */
[----:B------:R-:W-:Y:S04]  /*b3c0*/  STL [R1+0x12d8], R27 ;  /* 0x0012d81b01007387 */ /* 0x000fe80000100800 */
[----:B------:R-:W-:Y:S04]  /*b3d0*/  STL [R1+0x12dc], R26 ;  /* 0x0012dc1a01007387 */ /* 0x000fe80000100800 */
[----:B------:R-:W-:Y:S04]  /*b3e0*/  STL [R1+0x12e0], R25 ;  /* 0x0012e01901007387 */ /* 0x000fe80000100800 */
[----:B------:R-:W-:Y:S04]  /*b3f0*/  STL [R1+0x12e4], R19 ;  /* 0x0012e41301007387 */ /* 0x000fe80000100800 */
[----:B------:R2:W-:Y:S02]  /*b400*/  STL [R1+0x12e8], R9 ;  /* 0x0012e80901007387 */ /* 0x0005e40000100800 */
[----:B--2---:R-:W-:-:S02]  /*b410*/  LEA R9, P5, R4, R0, 0x1 ;  /* 0x0000000004097211 */ /* 0x004fc400078a08ff */
[-C--:B------:R-:W-:Y:S02]  /*b420*/  LEA R25, P4, R5, R0.reuse, 0x1 ;  /* 0x0000000005197211 */ /* 0x080fe400078808ff */
[-C--:B------:R-:W-:Y:S01]  /*b430*/  LEA R19, P0, R6, R0.reuse, 0x1 ;  /* 0x0000000006137211 */ /* 0x080fe200078008ff */
[----:B------:R0:W-:Y:S04]  /*b440*/  STL [R1+0x1290], R9 ;  /* 0x0012900901007387 */ /* 0x0001e80000100800 */
[----:B------:R1:W-:Y:S04]  /*b450*/  STL [R1+0x127c], R25 ;  /* 0x00127c1901007387 */ /* 0x0003e80000100800 */
[----:B------:R2:W-:Y:S01]  /*b460*/  STL [R1+0x1280], R19 ;  /* 0x0012801301007387 */ /* 0x0005e20000100800 */
[----:B0-----:R-:W-:-:S02]  /*b470*/  LEA R9, P1, R7, R0, 0x1 ;  /* 0x0000000007097211 */ /* 0x001fc400078208ff */
[----:B-1----:R-:W-:Y:S01]  /*b480*/  LEA R25, P2, R8, R0, 0x1 ;  /* 0x0000000008197211 */ /* 0x002fe200078408ff */
[----:B--2---:R-:W2:Y:S01]  /*b490*/  LDL.LU R19, [R1] ;  /* 0x0000000001137983 */ /* 0x004ea20000300800 */
[----:B------:R-:W-:-:S03]  /*b4a0*/  LEA.HI.X.SX32 R4, R4, R2, 0x1, P5 ;  /* 0x0000000204047211 */ /* 0x000fc600028f0eff */
[----:B------:R0:W-:Y:S04]  /*b4b0*/  STL [R1+0x1284], R9 ;  /* 0x0012840901007387 */ /* 0x0001e80000100800 */
[----:B------:R1:W-:Y:S01]  /*b4c0*/  STL [R1+0x1288], R25 ;  /* 0x0012881901007387 */ /* 0x0003e20000100800 */
[----:B0-----:R-:W-:-:S03]  /*b4d0*/  LEA R9, P3, R10, R0, 0x1 ;  /* 0x000000000a097211 */ /* 0x001fc600078608ff */
[----:B-1----:R-:W2:Y:S04]  /*b4e0*/  LDL.LU R25, [R1+0x2c] ;  /* 0x00002c0001197983 */ /* 0x002ea80000300800 */
[----:B------:R0:W-:Y:S04]  /*b4f0*/  STL [R1+0x128c], R9 ;  /* 0x00128c0901007387 */ /* 0x0001e80000100800 */
[----:B------:R1:W-:Y:S04]  /*b500*/  STL [R1+0x1278], R4 ;  /* 0x0012780401007387 */ /* 0x0003e80000100800 */
[----:B------:R-:W2:Y:S01]  /*b510*/  LDL.LU R26, [R1+0x38] ;  /* 0x00003800011a7983 */ /* 0x000ea20000300800 */
[----:B0-----:R-:W-:-:S02]  /*b520*/  LEA R9, P5, R11, R0, 0x1 ;  /* 0x000000000b097211 */ /* 0x001fc400078a08ff */
[----:B-1----:R-:W-:-:S03]  /*b530*/  LEA.HI.X.SX32 R4, R5, R2, 0x1, P4 ;  /* 0x0000000205047211 */ /* 0x002fc600020f0eff */
[----:B------:R-:W-:Y:S01]  /*b540*/  STL [R1+0x1274], R9 ;  /* 0x0012740901007387 */ /* 0x000fe20000100800 */
[----:B------:R-:W-:-:S03]  /*b550*/  LEA R5, P4, R12, R0, 0x1 ;  /* 0x000000000c057211 */ /* 0x000fc600078808ff */
[----:B------:R0:W-:Y:S04]  /*b560*/  STL [R1+0x126c], R4 ;  /* 0x00126c0401007387 */ /* 0x0001e80000100800 */
[----:B------:R-:W2:Y:S01]  /*b570*/  LDL.LU R27, [R1+0x3c] ;  /* 0x00003c00011b7983 */ /* 0x000ea20000300800 */
[----:B0-----:R-:W-:-:S03]  /*b580*/  LEA.HI.X.SX32 R4, R6, R2, 0x1, P0 ;  /* 0x0000000206047211 */ /* 0x001fc600000f0eff */
[----:B------:R0:W-:Y:S04]  /*b590*/  STL [R1+0x1270], R5 ;  /* 0x0012700501007387 */ /* 0x0001e80000100800 */
[----:B------:R1:W-:Y:S04]  /*b5a0*/  STL [R1+0x1264], R4 ;  /* 0x0012640401007387 */ /* 0x0003e80000100800 */
[----:B------:R-:W2:Y:S01]  /*b5b0*/  LDL.LU R29, [R1+0x44] ;  /* 0x00004400011d7983 */ /* 0x000ea20000300800 */
[----:B0-----:R-:W-:Y:S02]  /*b5c0*/  LEA R5, P0, R13, R0, 0x1 ;  /* 0x000000000d057211 */ /* 0x001fe400078008ff */
[----:B-1----:R-:W-:-:S03]  /*b5d0*/  LEA.HI.X.SX32 R4, R7, R2, 0x1, P1 ;  /* 0x0000000207047211 */ /* 0x002fc600008f0eff */
[----:B------:R0:W-:Y:S04]  /*b5e0*/  STL [R1+0x1268], R5 ;  /* 0x0012680501007387 */ /* 0x0001e80000100800 */
[----:B------:R1:W-:Y:S04]  /*b5f0*/  STL [R1+0x125c], R4 ;  /* 0x00125c0401007387 */ /* 0x0003e80000100800 */
[----:B------:R-:W2:Y:S01]  /*b600*/  LDL.LU R28, [R1+0x4c] ;  /* 0x00004c00011c7983 */ /* 0x000ea20000300800 */
[----:B0-----:R-:W-:Y:S02]  /*b610*/  LEA R5, P1, R14, R0, 0x1 ;  /* 0x000000000e057211 */ /* 0x001fe400078208ff */
[----:B-1----:R-:W-:-:S03]  /*b620*/  LEA.HI.X.SX32 R4, R8, R2, 0x1, P2 ;  /* 0x0000000208047211 */ /* 0x002fc600010f0eff */
[----:B------:R-:W-:Y:S04]  /*b630*/  STL [R1+0x1260], R5 ;  /* 0x0012600501007387 */ /* 0x000fe80000100800 */
[----:B------:R0:W-:Y:S02]  /*b640*/  STL [R1+0x1254], R4 ;  /* 0x0012540401007387 */ /* 0x0001e40000100800 */
[----:B0-----:R-:W-:Y:S02]  /*b650*/  LEA.HI.X.SX32 R4, R10, R2, 0x1, P3 ;  /* 0x000000020a047211 */ /* 0x001fe400018f0eff */
[----:B------:R-:W2:Y:S01]  /*b660*/  LDL.LU R10, [R1+0x50] ;  /* 0x00005000010a7983 */ /* 0x000ea20000300800 */
[----:B------:R-:W-:-:S05]  /*b670*/  LEA R5, P2, R15, R0, 0x1 ;  /* 0x000000000f057211 */ /* 0x000fca00078408ff */
        /* <DEDUP_REMOVED lines=8> */
[----:B----4-:R-:W-:Y:S02]  /*b700*/  LEA R5, P5, R17, R0, 0x1 ;  /* 0x0000000011057211 */ /* 0x010fe400078a08ff */
[----:B0-----:R-:W-:-:S03]  /*b710*/  LEA.HI.X.SX32 R4, R12, R2, 0x1, P4 ;  /* 0x000000020c047211 */ /* 0x001fc600020f0eff */
[----:B------:R3:W-:Y:S04]  /*b720*/  STL [R1+0x1248], R5 ;  /* 0x0012480501007387 */ /* 0x0007e80000100800 */
[----:B------:R0:W-:Y:S01]  /*b730*/  STL [R1+0x123c], R4 ;  /* 0x00123c0401007387 */ /* 0x0001e20000100800 */
[----:B---3--:R-:W-:Y:S02]  /*b740*/  LEA R5, P4, R18, R0, 0x1 ;  /* 0x0000000012057211 */ /* 0x008fe400078808ff */
[----:B0-----:R-:W-:Y:S02]  /*b750*/  LEA.HI.X.SX32 R4, R13, R2, 0x1, P0 ;  /* 0x000000020d047211 */ /* 0x001fe400000f0eff */
[----:B------:R-:W3:Y:S01]  /*b760*/  LDL.LU R13, [R1+0x68] ;  /* 0x00006800010d7983 */ /* 0x000ee20000300800 */
[----:B------:R-:W-:-:S03]  /*b770*/  LEA R6, P0, R21, R0, 0x1 ;  /* 0x0000000015067211 */ /* 0x000fc600078008ff */
[----:B------:R0:W-:Y:S04]  /*b780*/  STL [R1+0x1240], R5 ;  /* 0x0012400501007387 */ /* 0x0001e80000100800 */
[----:B------:R1:W-:Y:S04]  /*b790*/  STL [R1+0x1234], R4 ;  /* 0x0012340401007387 */ /* 0x0003e80000100800 */
[----:B0-----:R-:W4:Y:S01]  /*b7a0*/  LDL.LU R5, [R1+0x74] ;  /* 0x0000740001057983 */ /* 0x001f220000300800 */
[----:B-1----:R-:W-:-:S03]  /*b7b0*/  LEA.HI.X.SX32 R4, R14, R2, 0x1, P1 ;  /* 0x000000020e047211 */ /* 0x002fc600008f0eff */
[----:B------:R0:W-:Y:S04]  /*b7c0*/  STL [R1+0x1238], R6 ;  /* 0x0012380601007387 */ /* 0x0001e80000100800 */
[----:B------:R1:W-:Y:S01]  /*b7d0*/  STL [R1+0x122c], R4 ;  /* 0x00122c0401007387 */ /* 0x0003e20000100800 */
[----:B0-----:R-:W-:-:S03]  /*b7e0*/  LEA.HI.X.SX32 R6, R15, R2, 0x1, P2 ;  /* 0x000000020f067211 */ /* 0x001fc600010f0eff */
[----:B-1----:R-:W4:Y:S01]  /*b7f0*/  LDL.LU R4, [R1+0x78] ;  /* 0x0000780001047983 */ /* 0x002f220000300800 */
[----:B--2---:R-:W-:-:S05]  /*b800*/  LEA R9, P1, R19, R0, 0x1 ;  /* 0x0000000013097211 */ /* 0x004fca00078208ff */
[----:B------:R0:W-:Y:S04]  /*b810*/  STL [R1+0x1230], R9 ;  /* 0x0012300901007387 */ /* 0x0001e80000100800 */
[----:B------:R1:W-:Y:S04]  /*b820*/  STL [R1+0x1224], R6 ;  /* 0x0012240601007387 */ /* 0x0003e80000100800 */
[----:B------:R-:W2:Y:S01]  /*b830*/  LDL.LU R12, [R1+0x80] ;  /* 0x00008000010c7983 */ /* 0x000ea20000300800 */
[----:B0-----:R-:W-:Y:S02]  /*b840*/  LEA R9, P2, R25, R0, 0x1 ;  /* 0x0000000019097211 */ /* 0x001fe400078408ff */
[----:B-1----:R-:W-:-:S03]  /*b850*/  LEA.HI.X.SX32 R6, R16, R2, 0x1, P3 ;  /* 0x0000000210067211 */ /* 0x002fc600018f0eff */
[----:B------:R0:W-:Y:S04]  /*b860*/  STL [R1+0x1228], R9 ;  /* 0x0012280901007387 */ /* 0x0001e80000100800 */
[----:B------:R1:W-:Y:S01]  /*b870*/  STL [R1+0x121c], R6 ;  /* 0x00121c0601007387 */ /* 0x0003e20000100800 */
[----:B------:R-:W-:Y:S02]  /*b880*/  LEA R11, P3, R26, R0, 0x1 ;  /* 0x000000001a0b7211 */ /* 0x000fe400078608ff */
[----:B0-----:R-:W-:Y:S01]  /*b890*/  LEA.HI.X.SX32 R9, R17, R2, 0x1, P5 ;  /* 0x0000000211097211 */ /* 0x001fe200028f0eff */
[----:B-1----:R-:W2:Y:S04]  /*b8a0*/  LDL.LU R6, [R1+0x88] ;  /* 0x0000880001067983 */ /* 0x002ea80000300800 */
[----:B------:R0:W-:Y:S01]  /*b8b0*/  STL [R1+0x1220], R11 ;  /* 0x0012200b01007387 */ /* 0x0001e20000100800 */
[----:B------:R-:W-:-:S03]  /*b8c0*/  LEA R14, P5, R27, R0, 0x1 ;  /* 0x000000001b0e7211 */ /* 0x000fc600078a08ff */
[----:B------:R1:W-:Y:S01]  /*b8d0*/  STL [R1+0x1214], R9 ;  /* 0x0012140901007387 */ /* 0x0003e20000100800 */
[----:B0-----:R-:W-:-:S03]  /*b8e0*/  LEA.HI.X.SX32 R11, R18, R2, 0x1, P4 ;  /* 0x00000002120b7211 */ /* 0x001fc600020f0eff */
[----:B-1----:R-:W2:Y:S04]  /*b8f0*/  LDL.LU R9, [R1+0x98] ;  /* 0x0000980001097983 */ /* 0x002ea80000300800 */
[----:B------:R0:W-:Y:S01]  /*b900*/  STL [R1+0x1218], R14 ;  /* 0x0012180e01007387 */ /* 0x0001e20000100800 */
[----:B------:R-:W-:-:S03]  /*b910*/  LEA R15, P4, R29, R0, 0x1 ;  /* 0x000000001d0f7211 */ /* 0x000fc600078808ff */
[----:B------:R1:W-:Y:S01]  /*b920*/  STL [R1+0xeb0], R11 ;  /* 0x000eb00b01007387 */ /* 0x0003e20000100800 */
[----:B0-----:R-:W-:-:S03]  /*b930*/  LEA.HI.X.SX32 R14, R21, R2, 0x1, P0 ;  /* 0x00000002150e7211 */ /* 0x001fc600000f0eff */
[----:B-1----:R-:W2:Y:S04]  /*b940*/  LDL.LU R11, [R1+0x9c] ;  /* 0x00009c00010b7983 */ /* 0x002ea80000300800 */
[----:B------:R0:W-:Y:S04]  /*b950*/  STL [R1+0xecc], R15 ;  /* 0x000ecc0f01007387 */ /* 0x0001e80000100800 */
[----:B------:R1:W-:Y:S01]  /*b960*/  STL [R1+0xeb4], R14 ;  /* 0x000eb40e01007387 */ /* 0x0003e20000100800 */
[----:B0-----:R-:W-:Y:S02]  /*b970*/  LEA R15, P0, R28, R0, 0x1 ;  /* 0x000000001c0f7211 */ /* 0x001fe400078008ff */
[----:B-1----:R-:W-:-:S02]  /*b980*/  LEA.HI.X.SX32 R14, R19, R2, 0x1, P1 ;  /* 0x00000002130e7211 */ /* 0x002fc400008f0eff */
[----:B------:R-:W2:Y:S04]  /*b990*/  LDL.LU R19, [R1+0xa4] ;  /* 0x0000a40001137983 */ /* 0x000ea80000300800 */
[----:B------:R-:W-:Y:S04]  /*b9a0*/  STL [R1+0xed4], R15 ;  /* 0x000ed40f01007387 */ /* 0x000fe80000100800 */
[----:B------:R0:W-:Y:S02]  /*b9b0*/  STL [R1+0xeb8], R14 ;  /* 0x000eb80e01007387 */ /* 0x0001e40000100800 */
[----:B0-----:R-:W-:-:S02]  /*b9c0*/  LEA.HI.X.SX32 R14, R25, R2, 0x1, P2 ;  /* 0x00000002190e7211 */ /* 0x001fc400010f0eff */
[----:B------:R-:W2:Y:S01]  /*b9d0*/  LDL.LU R25, [R1+0xa8] ;  /* 0x0000a80001197983 */ /* 0x000ea20000300800 */
[----:B------:R-:W-:-:S05]  /*b9e0*/  LEA R15, P1, R10, R0, 0x1 ;  /* 0x000000000a0f7211 */ /* 0x000fca00078208ff */
[----:B------:R0:W-:Y:S04]  /*b9f0*/  STL [R1+0xedc], R15 ;  /* 0x000edc0f01007387 */ /* 0x0001e80000100800 */
[----:B------:R1:W-:Y:S01]  /*ba00*/  STL [R1+0xebc], R14 ;  /* 0x000ebc0e01007387 */ /* 0x0003e20000100800 */
[----:B0-----:R-:W-:Y:S02]  /*ba10*/  LEA R15, P2, R8, R0, 0x1 ;  /* 0x00000000080f7211 */ /* 0x001fe400078408ff */
[----:B-1----:R-:W-:Y:S02]  /*ba20*/  LEA.HI.X.SX32 R14, R26, R2, 0x1, P3 ;  /* 0x000000021a0e7211 */ /* 0x002fe400018f0eff */
[----:B------:R-:W2:Y:S04]  /*ba30*/  LDL.LU R26, [R1+0xac] ;  /* 0x0000ac00011a7983 */ /* 0x000ea80000300800 */
[----:B------:R0:W-:Y:S04]  /*ba40*/  STL [R1+0xee4], R15 ;  /* 0x000ee40f01007387 */ /* 0x0001e80000100800 */
[----:B------:R1:W-:Y:S01]  /*ba50*/  STL [R1+0xec0], R14 ;  /* 0x000ec00e01007387 */ /* 0x0003e20000100800 */
[----:B0-----:R-:W-:-:S02]  /*ba60*/  LEA R15, P3, R7, R0, 0x1 ;  /* 0x00000000070f7211 */ /* 0x001fc400078608ff */
[-C--:B-1----:R-:W-:Y:S02]  /*ba70*/  LEA.HI.X.SX32 R14, R27, R2.reuse, 0x1, P5 ;  /* 0x000000021b0e7211 */ /* 0x082fe400028f0eff */
[----:B------:R-:W2:Y:S04]  /*ba80*/  LDL.LU R27, [R1+0xb4] ;  /* 0x0000b400011b7983 */ /* 0x000ea80000300800 */
[----:B------:R-:W-:Y:S04]  /*ba90*/  STL [R1+0xeec], R15 ;  /* 0x000eec0f01007387 */ /* 0x000fe80000100800 */
[----:B------:R0:W-:Y:S02]  /*baa0*/  STL [R1+0xec4], R14 ;  /* 0x000ec40e01007387 */ /* 0x0001e40000100800 */
[----:B0-----:R-:W-:-:S02]  /*bab0*/  LEA.HI.X.SX32 R14, R29, R2, 0x1, P4 ;  /* 0x000000021d0e7211 */ /* 0x001fc400020f0eff */
[----:B------:R-:W2:Y:S01]  /*bac0*/  LDL.LU R29, [R1+0xbc] ;  /* 0x0000bc00011d7983 */ /* 0x000ea20000300800 */
[----:B---3--:R-:W-:-:S05]  /*bad0*/  LEA R15, P5, R13, R0, 0x1 ;  /* 0x000000000d0f7211 */ /* 0x008fca00078a08ff */
[----:B------:R4:W-:Y:S04]  /*bae0*/  STL [R1+0xef4], R15 ;  /* 0x000ef40f01007387 */ /* 0x0009e80000100800 */
[----:B------:R0:W-:Y:S01]  /*baf0*/  STL [R1+0xec8], R14 ;  /* 0x000ec80e01007387 */ /* 0x0001e20000100800 */
[----:B----4-:R-:W-:Y:S02]  /*bb00*/  LEA R15, P4, R5, R0, 0x1 ;  /* 0x00000000050f7211 */ /* 0x010fe400078808ff */
[----:B0-----:R-:W-:Y:S02]  /*bb10*/  LEA.HI.X.SX32 R14, R28, R2, 0x1, P0 ;  /* 0x000000021c0e7211 */ /* 0x001fe400000f0eff */
[----:B------:R-:W3:Y:S04]  /*bb20*/  LDL.LU R28, [R1+0xc0] ;  /* 0x0000c000011c7983 */ /* 0x000ee80000300800 */
[----:B------:R0:W-:Y:S04]  /*bb30*/  STL [R1+0xefc], R15 ;  /* 0x000efc0f01007387 */ /* 0x0001e80000100800 */
[----:B------:R1:W-:Y:S01]  /*bb40*/  STL [R1+0xed0], R14 ;  /* 0x000ed00e01007387 */ /* 0x0003e20000100800 */
[----:B0-----:R-:W-:-:S02]  /*bb50*/  LEA R15, P0, R4, R0, 0x1 ;  /* 0x00000000040f7211 */ /* 0x001fc400078008ff */
[-C--:B-1----:R-:W-:Y:S02]  /*bb60*/  LEA.HI.X.SX32 R14, R10, R2.reuse, 0x1, P1 ;  /* 0x000000020a0e7211 */ /* 0x082fe400008f0eff */
[----:B------:R-:W4:Y:S04]  /*bb70*/  LDL.LU R10, [R1+0xd0] ;  /* 0x0000d000010a7983 */ /* 0x000f280000300800 */
[----:B------:R-:W-:Y:S04]  /*bb80*/  STL [R1+0xf04], R15 ;  /* 0x000f040f01007387 */ /* 0x000fe80000100800 */
[----:B------:R0:W-:Y:S02]  /*bb90*/  STL [R1+0xed8], R14 ;  /* 0x000ed80e01007387 */ /* 0x0001e40000100800 */
[----:B0-----:R-:W-:-:S02]  /*bba0*/  LEA.HI.X.SX32 R14, R8, R2, 0x1, P2 ;  /* 0x00000002080e7211 */ /* 0x001fc400010f0eff */
[----:B------:R-:W4:Y:S01]  /*bbb0*/  LDL.LU R8, [R1+0xd4] ;  /* 0x0000d40001087983 */ /* 0x000f220000300800 */
[----:B--2---:R-:W-:-:S05]  /*bbc0*/  LEA R15, P1, R12, R0, 0x1 ;  /* 0x000000000c0f7211 */ /* 0x004fca00078208ff */
[----:B------:R-:W-:Y:S04]  /*bbd0*/  STL [R1+0xf0c], R15 ;  /* 0x000f0c0f01007387 */ /* 0x000fe80000100800 */
[----:B------:R0:W-:Y:S02]  /*bbe0*/  STL [R1+0xee0], R14 ;  /* 0x000ee00e01007387 */ /* 0x0001e40000100800 */
[----:B0-----:R-:W-:Y:S02]  /*bbf0*/  LEA.HI.X.SX32 R14, R7, R2, 0x1, P3 ;  /* 0x00000002070e7211 */ /* 0x001fe400018f0eff */
        /* <DEDUP_REMOVED lines=62> */
[----:B------:R-:W-:Y:S04]  /*bfe0*/  STL [R1+0xf74], R15 ;  /* 0x000f740f01007387 */ /* 0x000fe80000100800 */
[----:B------:R0:W-:Y:S02]  /*bff0*/  STL [R1+0xf48], R14 ;  /* 0x000f480e01007387 */ /* 0x0001e40000100800 */
[----:B0-----:R-:W-:Y:S02]  /*c000*/  LEA.HI.X.SX32 R14, R28, R2, 0x1, P5 ;  /* 0x000000021c0e7211 */ /* 0x001fe400028f0eff */
[-C--:B------:R-:W-:Y:S01]  /*c010*/  LEA R15, P3, R5, R0.reuse, 0x1 ;  /* 0x00000000050f7211 */ /* 0x080fe200078608ff */
        /* <DEDUP_REMOVED lines=16> */
[----:B------:R-:W-:Y:S04]  /*c120*/  STL [R1+0xf94], R15 ;  /* 0x000f940f01007387 */ /* 0x000fe80000100800 */
[----:B------:R0:W-:Y:S04]  /*c130*/  STL [R1+0xf68], R14 ;  /* 0x000f680e01007387 */ /* 0x0001e80000100800 */
[----:B0-----:R-:W2:Y:S01]  /*c140*/  LDL.LU R14, [R1+0x160] ;  /* 0x00016000010e7983 */ /* 0x001ea20000300800 */
[----:B------:R-:W-:Y:S02]  /*c150*/  LEA R15, P1, R9, R0, 0x1 ;  /* 0x00000000090f7211 */ /* 0x000fe400078208ff */
[----:B------:R-:W-:-:S03]  /*c160*/  LEA.HI.X.SX32 R13, R13, R2, 0x1, P2 ;  /* 0x000000020d0d7211 */ /* 0x000fc600010f0eff */
        /* <DEDUP_REMOVED lines=10> */
[----:B------:R-:W-:Y:S04]  /*c210*/  STL [R1+0xfac], R15 ;  /* 0x000fac0f01007387 */ /* 0x000fe80000100800 */
[----:B------:R0:W-:Y:S04]  /*c220*/  STL [R1+0xf80], R13 ;  /* 0x000f800d01007387 */ /* 0x0001e80000100800 */
[----:B0-----:R-:W2:Y:S01]  /*c230*/  LDL.LU R13, [R1+0x170] ;  /* 0x00017000010d7983 */ /* 0x001ea20000300800 */
[----:B---3--:R-:W-:-:S02]  /*c240*/  LEA R15, P5, R25, R0, 0x1 ;  /* 0x00000000190f7211 */ /* 0x008fc400078a08ff */
[----:B------:R-:W-:-:S03]  /*c250*/  LEA.HI.X.SX32 R12, R12, R2, 0x1, P4 ;  /* 0x000000020c0c7211 */ /* 0x000fc600020f0eff */
[----:B------:R4:W-:Y:S04]  /*c260*/  STL [R1+0xfb4], R15 ;  /* 0x000fb40f01007387 */ /* 0x0009e80000100800 */
[----:B------:R0:W-:Y:S01]  /*c270*/  STL [R1+0xf88], R12 ;  /* 0x000f880c01007387 */ /* 0x0001e20000100800 */
[----:B----4-:R-:W-:Y:S02]  /*c280*/  LEA R15, P4, R26, R0, 0x1 ;  /* 0x000000001a0f7211 */ /* 0x010fe400078808ff */
[-C--:B0-----:R-:W-:Y:S02]  /*c290*/  LEA.HI.X.SX32 R12, R6, R2.reuse, 0x1, P0 ;  /* 0x00000002060c7211 */ /* 0x081fe400000f0eff */
[----:B------:R-:W3:Y:S04]  /*c2a0*/  LDL.LU R6, [R1+0x178] ;  /* 0x0001780001067983 */ /* 0x000ee80000300800 */
[----:B------:R0:W-:Y:S04]  /*c2b0*/  STL [R1+0xfbc], R15 ;  /* 0x000fbc0f01007387 */ /* 0x0001e80000100800 */
[----:B------:R1:W-:Y:S01]  /*c2c0*/  STL [R1+0xf90], R12 ;  /* 0x000f900c01007387 */ /* 0x0003e20000100800 */
[----:B------:R-:W-:-:S02]  /*c2d0*/  LEA.HI.X.SX32 R11, R11, R2, 0x1, P2 ;  /* 0x000000020b0b7211 */ /* 0x000fc400010f0eff */
[----:B0-----:R-:W-:Y:S02]  /*c2e0*/  LEA R15, P0, R27, R0, 0x1 ;  /* 0x000000001b0f7211 */ /* 0x001fe400078008ff */
[-C--:B-1----:R-:W-:Y:S02]  /*c2f0*/  LEA.HI.X.SX32 R12, R9, R2.reuse, 0x1, P1 ;  /* 0x00000002090c7211 */ /* 0x082fe400008f0eff */
[----:B------:R-:W4:Y:S04]  /*c300*/  LDL.LU R9, [R1+0x180] ;  /* 0x0001800001097983 */ /* 0x000f280000300800 */
[----:B------:R-:W-:Y:S04]  /*c310*/  STL [R1+0xfc4], R15 ;  /* 0x000fc40f01007387 */ /* 0x000fe80000100800 */
[----:B------:R0:W-:Y:S04]  /*c320*/  STL [R1+0xf98], R12 ;  /* 0x000f980c01007387 */ /* 0x0001e80000100800 */
[----:B0-----:R-:W4:Y:S01]  /*c330*/  LDL.LU R12, [R1+0x18c] ;  /* 0x00018c00010c7983 */ /* 0x001f220000300800 */
[----:B------:R-:W-:-:S02]  /*c340*/  LEA.HI.X.SX32 R16, R26, R2, 0x1, P4 ;  /* 0x000000021a107211 */ /* 0x000fc400020f0eff */
        /* <DEDUP_REMOVED lines=9> */
[----:B------:R-:W2:Y:S01]  /*c3e0*/  LDL.LU R25, [R1+0x198] ;  /* 0x0001980001197983 */ /* 0x000ea20000300800 */
[----:B------:R-:W-:-:S05]  /*c3f0*/  LEA R15, P3, R10, R0, 0x1 ;  /* 0x000000000a0f7211 */ /* 0x000fca00078608ff */
[----:B------:R-:W-:Y:S04]  /*c400*/  STL [R1+0xfdc], R15 ;  /* 0x000fdc0f01007387 */ /* 0x000fe80000100800 */
[----:B------:R0:W-:Y:S04]  /*c410*/  STL [R1+0xfb0], R11 ;  /* 0x000fb00b01007387 */ /* 0x0001e80000100800 */
[----:B0-----:R-:W2:Y:S01]  /*c420*/  LDL.LU R11, [R1+0x194] ;  /* 0x00019400010b7983 */ /* 0x001ea20000300800 */
[----:B------:R-:W-:-:S05]  /*c430*/  LEA R15, P5, R8, R0, 0x1 ;  /* 0x00000000080f7211 */ /* 0x000fca00078a08ff */
[----:B------:R-:W-:Y:S04]  /*c440*/  STL [R1+0xfe4], R15 ;  /* 0x000fe40f01007387 */ /* 0x000fe80000100800 */
[----:B------:R0:W-:Y:S04]  /*c450*/  STL [R1+0xfb8], R16 ;  /* 0x000fb81001007387 */ /* 0x0001e80000100800 */
[----:B------:R-:W2:Y:S01]  /*c460*/  LDL.LU R26, [R1+0x188] ;  /* 0x00018800011a7983 */ /* 0x000ea20000300800 */
[----:B0-----:R-:W-:Y:S02]  /*c470*/  LEA.HI.X.SX32 R16, R27, R2, 0x1, P0 ;  /* 0x000000021b107211 */ /* 0x001fe400000f0eff */
        /* <DEDUP_REMOVED lines=11> */
[----:B------:R0:W-:Y:S04]  /*c530*/  STL [R1+0xffc], R15 ;  /* 0x000ffc0f01007387 */ /* 0x0001e80000100800 */
[----:B------:R-:W2:Y:S04]  /*c540*/  LDL.LU R28, [R1+0x174] ;  /* 0x00017400011c7983 */ /* 0x000ea80000300800 */
[----:B------:R1:W-:Y:S01]  /*c550*/  STL [R1+0xfd0], R16 ;  /* 0x000fd01001007387 */ /* 0x0003e20000100800 */
        /* <DEDUP_REMOVED lines=10> */
[----:B---3--:R-:W-:Y:S02]  /*c600*/  LEA R15, P5, R6, R0, 0x1 ;  /* 0x00000000060f7211 */ /* 0x008fe400078a08ff */
[----:B0-----:R-:W-:-:S03]  /*c610*/  LEA.HI.X.SX32 R16, R7, R2, 0x1, P4 ;  /* 0x0000000207107211 */ /* 0x001fc600020f0eff */
[----:B------:R4:W-:Y:S04]  /*c620*/  STL [R1+0x1014], R15 ;  /* 0x0010140f01007387 */ /* 0x0009e80000100800 */
[----:B------:R-:W3:Y:S04]  /*c630*/  LDL.LU R7, [R1+0x140] ;  /* 0x0001400001077983 */ /* 0x000ee80000300800 */
[----:B------:R0:W-:Y:S01]  /*c640*/  STL [R1+0xfe8], R16 ;  /* 0x000fe81001007387 */ /* 0x0001e20000100800 */
[----:B----4-:R-:W-:Y:S02]  /*c650*/  LEA R15, P4, R9, R0, 0x1 ;  /* 0x00000000090f7211 */ /* 0x010fe400078808ff */
[----:B0-----:R-:W-:-:S03]  /*c660*/  LEA.HI.X.SX32 R16, R14, R2, 0x1, P0 ;  /* 0x000000020e107211 */ /* 0x001fc600000f0eff */
[----:B------:R0:W-:Y:S04]  /*c670*/  STL [R1+0x101c], R15 ;  /* 0x00101c0f01007387 */ /* 0x0001e80000100800 */
[----:B------:R-:W-:Y:S01]  /*c680*/  STL [R1+0xff0], R16 ;  /* 0x000ff01001007387 */ /* 0x000fe20000100800 */
[----:B0-----:R-:W-:-:S03]  /*c690*/  LEA.HI.X.SX32 R15, R5, R2, 0x1, P1 ;  /* 0x00000002050f7211 */ /* 0x001fc600008f0eff */
[----:B------:R-:W4:Y:S01]  /*c6a0*/  LDL.LU R5, [R1+0x13c] ;  /* 0x00013c0001057983 */ /* 0x000f220000300800 */
[----:B------:R-:W-:-:S05]  /*c6b0*/  LEA R14, P0, R12, R0, 0x1 ;  /* 0x000000000c0e7211 */ /* 0x000fca00078008ff */
[----:B------:R-:W-:Y:S04]  /*c6c0*/  STL [R1+0x1024], R14 ;  /* 0x0010240e01007387 */ /* 0x000fe80000100800 */
[----:B------:R0:W-:Y:S01]  /*c6d0*/  STL [R1+0xff8], R15 ;  /* 0x000ff80f01007387 */ /* 0x0001e20000100800 */
[-C--:B------:R-:W-:Y:S02]  /*c6e0*/  LEA.HI.X.SX32 R13, R13, R2.reuse, 0x1, P3 ;  /* 0x000000020d0d7211 */ /* 0x080fe400018f0eff */
[-C--:B0-----:R-:W-:Y:S02]  /*c6f0*/  LEA.HI.X.SX32 R15, R4, R2.reuse, 0x1, P2 ;  /* 0x00000002040f7211 */ /* 0x081fe400010f0eff */
[----:B------:R-:W4:Y:S01]  /*c700*/  LDL.LU R4, [R1+0x138] ;  /* 0x0001380001047983 */ /* 0x000f220000300800 */
[----:B------:R-:W-:-:S02]  /*c710*/  LEA.HI.X.SX32 R12, R12, R2, 0x1, P0 ;  /* 0x000000020c0c7211 */ /* 0x000fc400000f0eff */
[----:B--2---:R-:W-:-:S05]  /*c720*/  LEA R14, P1, R19, R0, 0x1 ;  /* 0x00000000130e7211 */ /* 0x004fca00078208ff */
[----:B------:R-:W-:Y:S04]  /*c730*/  STL [R1+0x102c], R14 ;  /* 0x00102c0e01007387 */ /* 0x000fe80000100800 */
[----:B------:R0:W-:Y:S04]  /*c740*/  STL [R1+0x1000], R15 ;  /* 0x0010000f01007387 */ /* 0x0001e80000100800 */
[----:B0-----:R-:W2:Y:S01]  /*c750*/  LDL.LU R15, [R1+0x134] ;  /* 0x00013400010f7983 */ /* 0x001ea20000300800 */
        /* <DEDUP_REMOVED lines=12> */
[----:B------:R-:W-:Y:S01]  /*c820*/  STL [R1+0x1018], R13 ;  /* 0x0010180d01007387 */ /* 0x000fe20000100800 */
[----:B0-----:R-:W-:-:S05]  /*c830*/  LEA R14, P4, R27, R0, 0x1 ;  /* 0x000000001b0e7211 */ /* 0x001fca00078808ff */
[----:B------:R0:W-:Y:S04]  /*c840*/  STL [R1+0x104c], R14 ;  /* 0x00104c0e01007387 */ /* 0x0001e80000100800 */
[----:B0-----:R-:W2:Y:S01]  /*c850*/  LDL.LU R14, [R1+0x128] ;  /* 0x00012800010e7983 */ /* 0x001ea20000300800 */
[----:B------:R-:W-:-:S03]  /*c860*/  LEA R13, P0, R29, R0, 0x1 ;  /* 0x000000001d0d7211 */ /* 0x000fc600078008ff */
[----:B------:R0:W-:Y:S04]  /*c870*/  STL [R1+0x1020], R12 ;  /* 0x0010200c01007387 */ /* 0x0001e80000100800 */
[----:B------:R1:W-:Y:S01]  /*c880*/  STL [R1+0x1054], R13 ;  /* 0x0010540d01007387 */ /* 0x0003e20000100800 */
[----:B0-----:R-:W-:-:S03]  /*c890*/  LEA.HI.X.SX32 R12, R19, R2, 0x1, P1 ;  /* 0x00000002130c7211 */ /* 0x001fc600008f0eff */
[----:B------:R-:W2:Y:S01]  /*c8a0*/  LDL.LU R19, [R1+0x124] ;  /* 0x0001240001137983 */ /* 0x000ea20000300800 */
[----:B-1----:R-:W-:-:S03]  /*c8b0*/  LEA R13, P1, R28, R0, 0x1 ;  /* 0x000000001c0d7211 */ /* 0x002fc600078208ff */
[----:B------:R0:W-:Y:S04]  /*c8c0*/  STL [R1+0x1028], R12 ;  /* 0x0010280c01007387 */ /* 0x0001e80000100800 */
[----:B------:R1:W-:Y:S01]  /*c8d0*/  STL [R1+0x105c], R13 ;  /* 0x00105c0d01007387 */ /* 0x0003e20000100800 */
[----:B0-----:R-:W-:-:S03]  /*c8e0*/  LEA.HI.X.SX32 R12, R25, R2, 0x1, P2 ;  /* 0x00000002190c7211 */ /* 0x001fc600010f0eff */
[----:B------:R-:W2:Y:S04]  /*c8f0*/  LDL.LU R25, [R1+0x11c] ;  /* 0x00011c0001197983 */ /* 0x000ea80000300800 */
[----:B------:R0:W-:Y:S01]  /*c900*/  STL [R1+0x1030], R12 ;  /* 0x0010300c01007387 */ /* 0x0001e20000100800 */
[----:B-1----:R-:W-:Y:S02]  /*c910*/  LEA R13, P2, R10, R0, 0x1 ;  /* 0x000000000a0d7211 */ /* 0x002fe400078408ff */
[----:B0-----:R-:W-:-:S03]  /*c920*/  LEA.HI.X.SX32 R12, R11, R2, 0x1, P3 ;  /* 0x000000020b0c7211 */ /* 0x001fc600018f0eff */
[----:B------:R0:W-:Y:S04]  /*c930*/  STL [R1+0x1064], R13 ;  /* 0x0010640d01007387 */ /* 0x0001e80000100800 */
[----:B0-----:R-:W2:Y:S01]  /*c940*/  LDL.LU R13, [R1+0x114] ;  /* 0x00011400010d7983 */ /* 0x001ea20000300800 */
[----:B------:R-:W-:-:S03]  /*c950*/  LEA R11, P3, R8, R0, 0x1 ;  /* 0x00000000080b7211 */ /* 0x000fc600078608ff */
[----:B------:R0:W-:Y:S04]  /*c960*/  STL [R1+0x1038], R12 ;  /* 0x0010380c01007387 */ /* 0x0001e80000100800 */
[----:B------:R3:W-:Y:S01]  /*c970*/  STL [R1+0x106c], R11 ;  /* 0x00106c0b01007387 */ /* 0x0007e20000100800 */
[----:B0-----:R-:W-:-:S03]  /*c980*/  LEA.HI.X.SX32 R12, R26, R2, 0x1, P5 ;  /* 0x000000021a0c7211 */ /* 0x001fc600028f0eff */
[----:B------:R-:W2:Y:S04]  /*c990*/  LDL.LU R26, [R1+0x104] ;  /* 0x00010400011a7983 */ /* 0x000ea80000300800 */
[----:B------:R0:W-:Y:S01]  /*c9a0*/  STL [R1+0x1040], R12 ;  /* 0x0010400c01007387 */ /* 0x0001e20000100800 */
[----:B---3--:R-:W-:Y:S02]  /*c9b0*/  LEA R11, P5, R7, R0, 0x1 ;  /* 0x00000000070b7211 */ /* 0x008fe400078a08ff */
[----:B------:R-:W-:-:S03]  /*c9c0*/  LEA.HI.X.SX32 R16, R29, R2, 0x1, P0 ;  /* 0x000000021d107211 */ /* 0x000fc600000f0eff */
[----:B------:R-:W-:Y:S01]  /*c9d0*/  STL [R1+0x1074], R11 ;  /* 0x0010740b01007387 */ /* 0x000fe20000100800 */
[----:B0-----:R-:W-:-:S03]  /*c9e0*/  LEA.HI.X.SX32 R12, R27, R2, 0x1, P4 ;  /* 0x000000021b0c7211 */ /* 0x001fc600020f0eff */
[----:B------:R-:W3:Y:S04]  /*c9f0*/  LDL.LU R27, [R1+0xfc] ;  /* 0x0000fc00011b7983 */ /* 0x000ee80000300800 */
[----:B------:R0:W-:Y:S04]  /*ca00*/  STL [R1+0x1048], R12 ;  /* 0x0010480c01007387 */ /* 0x0001e80000100800 */
[----:B0-----:R-:W3:Y:S01]  /*ca10*/  LDL.LU R12, [R1+0xf8] ;  /* 0x0000f800010c7983 */ /* 0x001ee20000300800 */
[----:B----4-:R-:W-:-:S05]  /*ca20*/  LEA R11, P4, R5, R0, 0x1 ;  /* 0x00000000050b7211 */ /* 0x010fca00078808ff */
[----:B------:R-:W-:Y:S04]  /*ca30*/  STL [R1+0x107c], R11 ;  /* 0x00107c0b01007387 */ /* 0x000fe80000100800 */
[----:B------:R0:W-:Y:S04]  /*ca40*/  STL [R1+0x1050], R16 ;  /* 0x0010501001007387 */ /* 0x0001e80000100800 */
[----:B------:R-:W4:Y:S01]  /*ca50*/  LDL.LU R29, [R1+0xf4] ;  /* 0x0000f400011d7983 */ /* 0x000f220000300800 */
[----:B0-----:R-:W-:Y:S02]  /*ca60*/  LEA.HI.X.SX32 R16, R28, R2, 0x1, P1 ;  /* 0x000000021c107211 */ /* 0x001fe400008f0eff */
[----:B------:R-:W-:-:S05]  /*ca70*/  LEA R11, P0, R4, R0, 0x1 ;  /* 0x00000000040b7211 */ /* 0x000fca00078008ff */
[----:B------:R-:W-:Y:S04]  /*ca80*/  STL [R1+0x1084], R11 ;  /* 0x0010840b01007387 */ /* 0x000fe80000100800 */
[----:B------:R0:W-:Y:S04]  /*ca90*/  STL [R1+0x1058], R16 ;  /* 0x0010581001007387 */ /* 0x0001e80000100800 */
[----:B------:R-:W4:Y:S01]  /*caa0*/  LDL.LU R28, [R1+0xe4] ;  /* 0x0000e400011c7983 */ /* 0x000f220000300800 */
[-C--:B0-----:R-:W-:Y:S02]  /*cab0*/  LEA.HI.X.SX32 R16, R10, R2.reuse, 0x1, P2 ;  /* 0x000000020a107211 */ /* 0x081fe400010f0eff */
[----:B------:R-:W-:-:S02]  /*cac0*/  LEA.HI.X.SX32 R7, R7, R2, 0x1, P5 ;  /* 0x0000000207077211 */ /* 0x000fc400028f0eff */
[----:B--2---:R-:W-:-:S05]  /*cad0*/  LEA R11, P1, R15, R0, 0x1 ;  /* 0x000000000f0b7211 */ /* 0x004fca00078208ff */
[----:B------:R0:W-:Y:S04]  /*cae0*/  STL [R1+0x108c], R11 ;  /* 0x00108c0b01007387 */ /* 0x0001e80000100800 */
[----:B0-----:R-:W2:Y:S04]  /*caf0*/  LDL.LU R11, [R1+0xd8] ;  /* 0x0000d800010b7983 */ /* 0x001ea80000300800 */
[----:B------:R0:W-:Y:S01]  /*cb00*/  STL [R1+0x1060], R16 ;  /* 0x0010601001007387 */ /* 0x0001e20000100800 */
[----:B------:R-:W-:Y:S02]  /*cb10*/  LEA R10, P2, R6, R0, 0x1 ;  /* 0x00000000060a7211 */ /* 0x000fe400078408ff */
[----:B0-----:R-:W-:-:S03]  /*cb20*/  LEA.HI.X.SX32 R16, R8, R2, 0x1, P3 ;  /* 0x0000000208107211 */ /* 0x001fc600018f0eff */
[----:B------:R0:W-:Y:S04]  /*cb30*/  STL [R1+0x1094], R10 ;  /* 0x0010940a01007387 */ /* 0x0001e80000100800 */
[----:B0-----:R-:W2:Y:S01]  /*cb40*/  LDL.LU R10, [R1+0xcc] ;  /* 0x0000cc00010a7983 */ /* 0x001ea20000300800 */
[----:B------:R-:W-:-:S03]  /*cb50*/  LEA R8, P3, R9, R0, 0x1 ;  /* 0x0000000009087211 */ /* 0x000fc600078608ff */
[----:B------:R-:W-:Y:S04]  /*cb60*/  STL [R1+0x1068], R16 ;  /* 0x0010681001007387 */ /* 0x000fe80000100800 */
[----:B------:R0:W-:Y:S04]  /*cb70*/  STL [R1+0x109c], R8 ;  /* 0x00109c0801007387 */ /* 0x0001e80000100800 */
[----:B0-----:R-:W2:Y:S04]  /*cb80*/  LDL.LU R8, [R1+0xc8] ;  /* 0x0000c80001087983 */ /* 0x001ea80000300800 */
[----:B------:R0:W-:Y:S01]  /*cb90*/  STL [R1+0x1070], R7 ;  /* 0x0010700701007387 */ /* 0x0001e20000100800 */
[----:B------:R-:W-:-:S02]  /*cba0*/  LEA R16, P5, R14, R0, 0x1 ;  /* 0x000000000e107211 */ /* 0x000fc400078a08ff */
[----:B0-----:R-:W-:Y:S02]  /*cbb0*/  LEA.HI.X.SX32 R7, R5, R2, 0x1, P4 ;  /* 0x0000000205077211 */ /* 0x001fe400020f0eff */
[----:B------:R-:W2:Y:S04]  /*cbc0*/  LDL.LU R5, [R1+0xc4] ;  /* 0x0000c40001057983 */ /* 0x000ea80000300800 */
[----:B------:R0:W-:Y:S04]  /*cbd0*/  STL [R1+0x10a4], R16 ;  /* 0x0010a41001007387 */ /* 0x0001e80000100800 */
[----:B------:R1:W-:Y:S01]  /*cbe0*/  STL [R1+0x1078], R7 ;  /* 0x0010780701007387 */ /* 0x0003e20000100800 */
[----:B0-----:R-:W-:-:S02]  /*cbf0*/  LEA R16, P4, R19, R0, 0x1 ;  /* 0x0000000013107211 */ /* 0x001fc400078808ff */
[----:B-1----:R-:W-:Y:S02]  /*cc00*/  LEA.HI.X.SX32 R7, R4, R2, 0x1, P0 ;  /* 0x0000000204077211 */ /* 0x002fe400000f0eff */
[----:B------:R-:W2:Y:S04]  /*cc10*/  LDL.LU R4, [R1+0xb8] ;  /* 0x0000b80001047983 */ /* 0x000ea80000300800 */
[----:B------:R-:W-:Y:S04]  /*cc20*/  STL [R1+0x10ac], R16 ;  /* 0x0010ac1001007387 */ /* 0x000fe80000100800 */
[----:B------:R0:W-:Y:S04]  /*cc30*/  STL [R1+0x1080], R7 ;  /* 0x0010800701007387 */ /* 0x0001e80000100800 */
[----:B0-----:R-:W2:Y:S01]  /*cc40*/  LDL.LU R7, [R1+0xb0] ;  /* 0x0000b00001077983 */ /* 0x001ea20000300800 */
[----:B------:R-:W-:-:S02]  /*cc50*/  LEA R16, P0, R25, R0, 0x1 ;  /* 0x0000000019107211 */ /* 0x000fc400078008ff */
[-C--:B------:R-:W-:Y:S02]  /*cc60*/  LEA.HI.X.SX32 R17, R15, R2.reuse, 0x1, P1 ;  /* 0x000000020f117211 */ /* 0x080fe400008f0eff */
[----:B------:R-:W-:Y:S01]  /*cc70*/  LEA.HI.X.SX32 R15, R6, R2, 0x1, P2 ;  /* 0x00000002060f7211 */ /* 0x000fe200010f0eff */
[----:B------:R0:W-:Y:S04]  /*cc80*/  STL [R1+0x10b4], R16 ;  /* 0x0010b41001007387 */ /* 0x0001e80000100800 */
[----:B------:R1:W-:Y:S04]  /*cc90*/  STL [R1+0x1088], R17 ;  /* 0x0010881101007387 */ /* 0x0003e80000100800 */
[----:B------:R-:W2:Y:S01]  /*cca0*/  LDL.LU R6, [R1+0xa0] ;  /* 0x0000a00001067983 */ /* 0x000ea20000300800 */
[----:B0-----:R-:W-:-:S05]  /*ccb0*/  LEA R16, P1, R13, R0, 0x1 ;  /* 0x000000000d107211 */ /* 0x001fca00078208ff */
[----:B------:R0:W-:Y:S04]  /*ccc0*/  STL [R1+0x10bc], R16 ;  /* 0x0010bc1001007387 */ /* 0x0001e80000100800 */
[----:B------:R3:W-:Y:S01]  /*ccd0*/  STL [R1+0x1090], R15 ;  /* 0x0010900f01007387 */ /* 0x0007e20000100800 */
[----:B-1----:R-:W-:Y:S02]  /*cce0*/  LEA R17, P2, R26, R0, 0x1 ;  /* 0x000000001a117211 */ /* 0x002fe400078408ff */
[----:B0-----:R-:W-:-:S03]  /*ccf0*/  LEA.HI.X.SX32 R16, R9, R2, 0x1, P3 ;  /* 0x0000000209107211 */ /* 0x001fc600018f0eff */
[----:B------:R-:W-:Y:S04]  /*cd00*/  STL [R1+0x10c4], R17 ;  /* 0x0010c41101007387 */ /* 0x000fe80000100800 */
[----:B------:R-:W2:Y:S04]  /*cd10*/  LDL.LU R9, [R1+0x94] ;  /* 0x0000940001097983 */ /* 0x000ea80000300800 */
[----:B------:R0:W-:Y:S01]  /*cd20*/  STL [R1+0x1098], R16 ;  /* 0x0010981001007387 */ /* 0x0001e20000100800 */
[----:B---3--:R-:W-:-:S05]  /*cd30*/  LEA R15, P3, R27, R0, 0x1 ;  /* 0x000000001b0f7211 */ /* 0x008fca00078608ff */
[----:B------:R1:W-:Y:S01]  /*cd40*/  STL [R1+0x10cc], R15 ;  /* 0x0010cc0f01007387 */ /* 0x0003e20000100800 */
[-C--:B0-----:R-:W-:Y:S02]  /*cd50*/  LEA.HI.X.SX32 R16, R14, R2.reuse, 0x1, P5 ;  /* 0x000000020e107211 */ /* 0x081fe400028f0eff */
[----:B------:R-:W-:-:S03]  /*cd60*/  LEA.HI.X.SX32 R14, R19, R2, 0x1, P4 ;  /* 0x00000002130e7211 */ /* 0x000fc600020f0eff */
[----:B------:R-:W-:Y:S01]  /*cd70*/  STL [R1+0x10a0], R16 ;  /* 0x0010a01001007387 */ /* 0x000fe20000100800 */
[----:B-1----:R-:W-:-:S03]  /*cd80*/  LEA R15, P5, R12, R0, 0x1 ;  /* 0x000000000c0f7211 */ /* 0x002fc600078a08ff */
[----:B------:R-:W3:Y:S04]  /*cd90*/  LDL.LU R19, [R1+0x90] ;  /* 0x0000900001137983 */ /* 0x000ee80000300800 */
[----:B------:R0:W-:Y:S04]  /*cda0*/  STL [R1+0x10d4], R15 ;  /* 0x0010d40f01007387 */ /* 0x0001e80000100800 */
[----:B------:R1:W-:Y:S01]  /*cdb0*/  STL [R1+0x10a8], R14 ;  /* 0x0010a80e01007387 */ /* 0x0003e20000100800 */
[----:B0-----:R-:W-:Y:S02]  /*cdc0*/  LEA.HI.X.SX32 R15, R25, R2, 0x1, P0 ;  /* 0x00000002190f7211 */ /* 0x001fe400000f0eff */
[----:B----4-:R-:W-:-:S05]  /*cdd0*/  LEA R16, P4, R29, R0, 0x1 ;  /* 0x000000001d107211 */ /* 0x010fca00078808ff */
[----:B------:R-:W-:Y:S04]  /*cde0*/  STL [R1+0x10dc], R16 ;  /* 0x0010dc1001007387 */ /* 0x000fe80000100800 */
[----:B------:R-:W4:Y:S04]  /*cdf0*/  LDL.LU R25, [R1+0x8c] ;  /* 0x00008c0001197983 */ /* 0x000f280000300800 */
[----:B------:R0:W-:Y:S01]  /*ce00*/  STL [R1+0x10b0], R15 ;  /* 0x0010b00f01007387 */ /* 0x0001e20000100800 */
[----:B-1----:R-:W-:Y:S02]  /*ce10*/  LEA R14, P0, R28, R0, 0x1 ;  /* 0x000000001c0e7211 */ /* 0x002fe400078008ff */
[----:B0-----:R-:W-:-:S03]  /*ce20*/  LEA.HI.X.SX32 R15, R13, R2, 0x1, P1 ;  /* 0x000000020d0f7211 */ /* 0x001fc600008f0eff */
[----:B------:R2:W-:Y:S01]  /*ce30*/  STL [R1+0x10e4], R14 ;  /* 0x0010e40e01007387 */ /* 0x0005e20000100800 */
[----:B------:R-:W-:-:S03]  /*ce40*/  LEA.HI.X.SX32 R13, R26, R2, 0x1, P2 ;  /* 0x000000021a0d7211 */ /* 0x000fc600010f0eff */
[----:B------:R-:W-:Y:S04]  /*ce50*/  STL [R1+0x10b8], R15 ;  /* 0x0010b80f01007387 */ /* 0x000fe80000100800 */
[----:B------:R-:W4:Y:S01]  /*ce60*/  LDL.LU R26, [R1+0x84] ;  /* 0x00008400011a7983 */ /* 0x000f220000300800 */
[----:B--2---:R-:W-:-:S05]  /*ce70*/  LEA R14, P1, R11, R0, 0x1 ;  /* 0x000000000b0e7211 */ /* 0x004fca00078208ff */
[----:B------:R0:W-:Y:S04]  /*ce80*/  STL [R1+0x10ec], R14 ;  /* 0x0010ec0e01007387 */ /* 0x0001e80000100800 */
[----:B------:R1:W-:Y:S01]  /*ce90*/  STL [R1+0x10c0], R13 ;  /* 0x0010c00d01007387 */ /* 0x0003e20000100800 */
[----:B0-----:R-:W-:Y:S02]  /*cea0*/  LEA.HI.X.SX32 R14, R27, R2, 0x1, P3 ;  /* 0x000000021b0e7211 */ /* 0x001fe400018f0eff */
[----:B------:R-:W-:-:S05]  /*ceb0*/  LEA R15, P2, R10, R0, 0x1 ;  /* 0x000000000a0f7211 */ /* 0x000fca00078408ff */
[----:B------:R-:W-:Y:S04]  /*cec0*/  STL [R1+0x10f4], R15 ;  /* 0x0010f40f01007387 */ /* 0x000fe80000100800 */
[----:B------:R-:W2:Y:S04]  /*ced0*/  LDL.LU R27, [R1+0x7c] ;  /* 0x00007c00011b7983 */ /* 0x000ea80000300800 */
[----:B------:R0:W-:Y:S01]  /*cee0*/  STL [R1+0x10c8], R14 ;  /* 0x0010c80e01007387 */ /* 0x0001e20000100800 */
[----:B-1----:R-:W-:Y:S02]  /*cef0*/  LEA R13, P3, R8, R0, 0x1 ;  /* 0x00000000080d7211 */ /* 0x002fe400078608ff */
[----:B0-----:R-:W-:-:S03]  /*cf00*/  LEA.HI.X.SX32 R14, R12, R2, 0x1, P5 ;  /* 0x000000020c0e7211 */ /* 0x001fc600028f0eff */
[----:B------:R0:W-:Y:S01]  /*cf10*/  STL [R1+0x10fc], R13 ;  /* 0x0010fc0d01007387 */ /* 0x0001e20000100800 */
[----:B------:R-:W-:-:S03]  /*cf20*/  LEA.HI.X.SX32 R12, R29, R2, 0x1, P4 ;  /* 0x000000021d0c7211 */ /* 0x000fc600020f0eff */
[----:B------:R-:W-:Y:S04]  /*cf30*/  STL [R1+0x10d0], R14 ;  /* 0x0010d00e01007387 */ /* 0x000fe80000100800 */
[----:B------:R-:W2:Y:S01]  /*cf40*/  LDL.LU R29, [R1+0x70] ;  /* 0x00007000011d7983 */ /* 0x000ea20000300800 */
[----:B0-----:R-:W-:-:S05]  /*cf50*/  LEA R13, P5, R5, R0, 0x1 ;  /* 0x00000000050d7211 */ /* 0x001fca00078a08ff */
[----:B------:R0:W-:Y:S04]  /*cf60*/  STL [R1+0x1104], R13 ;  /* 0x0011040d01007387 */ /* 0x0001e80000100800 */
[----:B------:R1:W-:Y:S01]  /*cf70*/  STL [R1+0x10d8], R12 ;  /* 0x0010d80c01007387 */ /* 0x0003e20000100800 */
[----:B0-----:R-:W-:Y:S02]  /*cf80*/  LEA.HI.X.SX32 R13, R28, R2, 0x1, P0 ;  /* 0x000000021c0d7211 */ /* 0x001fe400000f0eff */
[----:B------:R-:W-:-:S05]  /*cf90*/  LEA R14, P4, R4, R0, 0x1 ;  /* 0x00000000040e7211 */ /* 0x000fca00078808ff */
[----:B------:R-:W-:Y:S04]  /*cfa0*/  STL [R1+0x110c], R14 ;  /* 0x00110c0e01007387 */ /* 0x000fe80000100800 */
[----:B------:R-:W2:Y:S04]  /*cfb0*/  LDL.LU R28, [R1+0x6c] ;  /* 0x00006c00011c7983 */ /* 0x000ea80000300800 */
[----:B------:R-:W-:Y:S01]  /*cfc0*/  STL [R1+0x10e0], R13 ;  /* 0x0010e00d01007387 */ /* 0x000fe20000100800 */
[----:B-1----:R-:W-:Y:S02]  /*cfd0*/  LEA R12, P0, R7, R0, 0x1 ;  /* 0x00000000070c7211 */ /* 0x002fe400078008ff */
[----:B------:R-:W-:-:S03]  /*cfe0*/  LEA.HI.X.SX32 R11, R11, R2, 0x1, P1 ;  /* 0x000000020b0b7211 */ /* 0x000fc600008f0eff */
[----:B------:R0:W-:Y:S04]  /*cff0*/  STL [R1+0x1114], R12 ;  /* 0x0011140c01007387 */ /* 0x0001e80000100800 */
[----:B------:R-:W2:Y:S04]  /*d000*/  LDL.LU R21, [R1+0x64] ;  /* 0x0000640001157983 */ /* 0x000ea80000300800 */
[----:B------:R1:W-:Y:S01]  /*d010*/  STL [R1+0x10e8], R11 ;  /* 0x0010e80b01007387 */ /* 0x0003e20000100800 */
[----:B0-----:R-:W-:-:S03]  /*d020*/  LEA R12, P1, R6, R0, 0x1 ;  /* 0x00000000060c7211 */ /* 0x001fc600078208ff */
[----:B------:R-:W2:Y:S04]  /*d030*/  LDL.LU R18, [R1+0x5c] ;  /* 0x00005c0001127983 */ /* 0x000ea80000300800 */
[----:B------:R-:W-:Y:S01]  /*d040*/  STL [R1+0x111c], R12 ;  /* 0x00111c0c01007387 */ /* 0x000fe20000100800 */
[----:B-1----:R-:W-:-:S03]  /*d050*/  LEA.HI.X.SX32 R11, R10, R2, 0x1, P2 ;  /* 0x000000020a0b7211 */ /* 0x002fc600010f0eff */
[----:B------:R-:W2:Y:S04]  /*d060*/  LDL.LU R17, [R1+0x54] ;  /* 0x0000540001117983 */ /* 0x000ea80000300800 */
[----:B------:R-:W-:Y:S04]  /*d070*/  STL [R1+0x10f0], R11 ;  /* 0x0010f00b01007387 */ /* 0x000fe80000100800 */
[----:B------:R-:W2:Y:S01]  /*d080*/  LDL.LU R16, [R1+0x48] ;  /* 0x0000480001107983 */ /* 0x000ea20000300800 */
[----:B------:R-:W-:Y:S02]  /*d090*/  LEA R10, P2, R9, R0, 0x1 ;  /* 0x00000000090a7211 */ /* 0x000fe400078408ff */
[----:B------:R-:W-:-:S03]  /*d0a0*/  LEA.HI.X.SX32 R8, R8, R2, 0x1, P3 ;  /* 0x0000000208087211 */ /* 0x000fc600018f0eff */
[----:B------:R3:W-:Y:S04]  /*d0b0*/  STL [R1+0x1124], R10 ;  /* 0x0011240a01007387 */ /* 0x0007e80000100800 */
[----:B------:R-:W2:Y:S04]  /*d0c0*/  LDL.LU R15, [R1+0x40] ;  /* 0x00004000010f7983 */ /* 0x000ea80000300800 */
[----:B------:R0:W-:Y:S04]  /*d0d0*/  STL [R1+0x10f8], R8 ;  /* 0x0010f80801007387 */ /* 0x0001e80000100800 */
[----:B------:R-:W2:Y:S01]  /*d0e0*/  LDL.LU R14, [R1+0x34] ;  /* 0x00003400010e7983 */ /* 0x000ea20000300800 */
[----:B------:R-:W-:-:S02]  /*d0f0*/  LEA.HI.X.SX32 R4, R4, R2, 0x1, P4 ;  /* 0x0000000204047211 */ /* 0x000fc400020f0eff */
[----:B---3--:R-:W-:Y:S02]  /*d100*/  LEA R10, P3, R19, R0, 0x1 ;  /* 0x00000000130a7211 */ /* 0x008fe400078608ff */
[----:B0-----:R-:W-:-:S03]  /*d110*/  LEA.HI.X.SX32 R8, R5, R2, 0x1, P5 ;  /* 0x0000000205087211 */ /* 0x001fc600028f0eff */
[----:B------:R-:W-:Y:S04]  /*d120*/  STL [R1+0x112c], R10 ;  /* 0x00112c0a01007387 */ /* 0x000fe80000100800 */
[----:B------:R-:W3:Y:S01]  /*d130*/  LDL.LU R13, [R1+0x30] ;  /* 0x00003000010d7983 */ /* 0x000ee20000300800 */
[----:B------:R-:W-:-:S03]  /*d140*/  LEA.HI.X.SX32 R7, R7, R2, 0x1, P0 ;  /* 0x0000000207077211 */ /* 0x000fc600000f0eff */
[----:B------:R-:W-:Y:S04]  /*d150*/  STL [R1+0x1100], R8 ;  /* 0x0011000801007387 */ /* 0x000fe80000100800 */
[----:B------:R-:W3:Y:S01]  /*d160*/  LDL.LU R12, [R1+0x28] ;  /* 0x00002800010c7983 */ /* 0x000ee20000300800 */
[----:B----4-:R-:W-:-:S05]  /*d170*/  LEA R5, P5, R25, R0, 0x1 ;  /* 0x0000000019057211 */ /* 0x010fca00078a08ff */
[----:B------:R0:W-:Y:S04]  /*d180*/  STL [R1+0x1134], R5 ;  /* 0x0011340501007387 */ /* 0x0001e80000100800 */
[----:B0-----:R-:W4:Y:S04]  /*d190*/  LDL.LU R5, [R1+0x24] ;  /* 0x0000240001057983 */ /* 0x001f280000300800 */
[----:B------:R0:W-:Y:S01]  /*d1a0*/  STL [R1+0x1108], R4 ;  /* 0x0011080401007387 */ /* 0x0001e20000100800 */
[----:B------:R-:W-:-:S03]  /*d1b0*/  LEA R8, P4, R26, R0, 0x1 ;  /* 0x000000001a087211 */ /* 0x000fc600078808ff */
[----:B0-----:R-:W3:Y:S04]  /*d1c0*/  LDL.LU R4, [R1+0x20] ;  /* 0x0000200001047983 */ /* 0x001ee80000300800 */
[----:B------:R-:W-:Y:S04]  /*d1d0*/  STL [R1+0x113c], R8 ;  /* 0x00113c0801007387 */ /* 0x000fe80000100800 */
[----:B------:R-:W3:Y:S04]  /*d1e0*/  LDL.LU R11, [R1+0x1c] ;  /* 0x00001c00010b7983 */ /* 0x000ee80000300800 */
[----:B------:R0:W-:Y:S01]  /*d1f0*/  STL [R1+0x1110], R7 ;  /* 0x0011100701007387 */ /* 0x0001e20000100800 */
[----:B------:R-:W-:-:S03]  /*d200*/  LEA.HI.X.SX32 R9, R9, R2, 0x1, P2 ;  /* 0x0000000209097211 */ /* 0x000fc600010f0eff */
[----:B------:R-:W3:Y:S01]  /*d210*/  LDL.LU R10, [R1+0x18] ;  /* 0x00001800010a7983 */ /* 0x000ee20000300800 */
[-C--:B0-----:R-:W-:Y:S02]  /*d220*/  LEA.HI.X.SX32 R7, R6, R2.reuse, 0x1, P1 ;  /* 0x0000000206077211 */ /* 0x081fe400008f0eff */
[-C--:B------:R-:W-:Y:S02]  /*d230*/  LEA.HI.X.SX32 R19, R19, R2.reuse, 0x1, P3 ;  /* 0x0000000213137211 */ /* 0x080fe400018f0eff */
[-C--:B------:R-:W-:Y:S02]  /*d240*/  LEA.HI.X.SX32 R25, R25, R2.reuse, 0x1, P5 ;  /* 0x0000000219197211 */ /* 0x080fe400028f0eff */
[----:B------:R-:W-:Y:S02]  /*d250*/  LEA.HI.X.SX32 R26, R26, R2, 0x1, P4 ;  /* 0x000000021a1a7211 */ /* 0x000fe400020f0eff */
[----:B--2---:R-:W-:-:S05]  /*d260*/  LEA R8, P0, R27, R0, 0x1 ;  /* 0x000000001b087211 */ /* 0x004fca00078008ff */
[----:B------:R0:W-:Y:S04]  /*d270*/  STL [R1+0x1144], R8 ;  /* 0x0011440801007387 */ /* 0x0001e80000100800 */
[----:B0-----:R-:W2:Y:S04]  /*d280*/  LDL.LU R8, [R1+0x14] ;  /* 0x0000140001087983 */ /* 0x001ea80000300800 */
[----:B------:R0:W-:Y:S01]  /*d290*/  STL [R1+0x1118], R7 ;  /* 0x0011180701007387 */ /* 0x0001e20000100800 */
[----:B------:R-:W-:-:S03]  /*d2a0*/  LEA R6, P1, R29, R0, 0x1 ;  /* 0x000000001d067211 */ /* 0x000fc600078208ff */
[----:B0-----:R-:W2:Y:S04]  /*d2b0*/  LDL.LU R7, [R1+0x10] ;  /* 0x0000100001077983 */ /* 0x001ea80000300800 */
[----:B------:R0:W-:Y:S04]  /*d2c0*/  STL [R1+0x114c], R6 ;  /* 0x00114c0601007387 */ /* 0x0001e80000100800 */
[----:B0-----:R-:W2:Y:S04]  /*d2d0*/  LDL.LU R6, [R1+0xc] ;  /* 0x00000c0001067983 */ /* 0x001ea80000300800 */
[----:B------:R0:W-:Y:S02]  /*d2e0*/  STL [R1+0x1120], R9 ;  /* 0x0011200901007387 */ /* 0x0001e40000100800 */
[----:B0-----:R-:W-:-:S05]  /*d2f0*/  LEA R9, P2, R28, R0, 0x1 ;  /* 0x000000001c097211 */ /* 0x001fca00078408ff */
        /* <DEDUP_REMOVED lines=8> */
[----:B------:R0:W-:Y:S01]  /*d380*/  STL [R1+0x1164], R25 ;  /* 0x0011641901007387 */ /* 0x0001e20000100800 */
[----:B------:R-:W-:-:S03]  /*d390*/  LEA.HI.X.SX32 R27, R27, R2, 0x1, P0 ;  /* 0x000000021b1b7211 */ /* 0x000fc600000f0eff */
        /* <DEDUP_REMOVED lines=18> */
[----:B0-----:R-:W2:Y:S01]  /*d4c0*/  LDL.LU R28, [R1+0x12d0] ;  /* 0x0012d000011c7983 */ /* 0x001ea20000300800 */
[-C--:B------:R-:W-:Y:S02]  /*d4d0*/  LEA.HI.X.SX32 R21, R21, R2.reuse, 0x1, P3 ;  /* 0x0000000215157211 */ /* 0x080fe400018f0eff */
[----:B------:R-:W-:-:S03]  /*d4e0*/  LEA.HI.X.SX32 R18, R18, R2, 0x1, P5 ;  /* 0x0000000212127211 */ /* 0x000fc600028f0eff */
[----:B------:R3:W-:Y:S01]  /*d4f0*/  STL [R1+0x1158], R21 ;  /* 0x0011581501007387 */ /* 0x0007e20000100800 */
[----:B------:R-:W-:Y:S02]  /*d500*/  LEA.HI.X.SX32 R16, R16, R2, 0x1, P0 ;  /* 0x0000000210107211 */ /* 0x000fe400000f0eff */
[----:B---3--:R-:W-:-:S05]  /*d510*/  LEA R21, P3, R13, R0, 0x1 ;  /* 0x000000000d157211 */ /* 0x008fca00078608ff */
[----:B------:R0:W-:Y:S04]  /*d520*/  STL [R1+0x118c], R21 ;  /* 0x00118c1501007387 */ /* 0x0001e80000100800 */
[----:B------:R1:W-:Y:S01]  /*d530*/  STL [R1+0x1160], R18 ;  /* 0x0011601201007387 */ /* 0x0003e20000100800 */
[----:B0-----:R-:W-:Y:S02]  /*d540*/  LEA R21, P5, R12, R0, 0x1 ;  /* 0x000000000c157211 */ /* 0x001fe400078a08ff */
[----:B-1----:R-:W-:Y:S02]  /*d550*/  LEA.HI.X.SX32 R18, R17, R2, 0x1, P4 ;  /* 0x0000000211127211 */ /* 0x002fe400020f0eff */
[-C--:B----4-:R-:W-:Y:S01]  /*d560*/  LEA R17, P4, R5, R0.reuse, 0x1 ;  /* 0x0000000005117211 */ /* 0x090fe200078808ff */
[----:B------:R-:W-:Y:S04]  /*d570*/  STL [R1+0x1194], R21 ;  /* 0x0011941501007387 */ /* 0x000fe80000100800 */
[----:B------:R0:W-:Y:S04]  /*d580*/  STL [R1+0x1168], R18 ;  /* 0x0011681201007387 */ /* 0x0001e80000100800 */
[----:B------:R1:W-:Y:S04]  /*d590*/  STL [R1+0x119c], R17 ;  /* 0x00119c1101007387 */ /* 0x0003e80000100800 */
[----:B------:R3:W-:Y:S01]  /*d5a0*/  STL [R1+0x1170], R16 ;  /* 0x0011701001007387 */ /* 0x0007e20000100800 */
[----:B0-----:R-:W-:-:S02]  /*d5b0*/  LEA R18, P0, R4, R0, 0x1 ;  /* 0x0000000004127211 */ /* 0x001fc400078008ff */
[-C--:B-1----:R-:W-:Y:S02]  /*d5c0*/  LEA.HI.X.SX32 R17, R15, R2.reuse, 0x1, P1 ;  /* 0x000000020f117211 */ /* 0x082fe400008f0eff */
[----:B------:R-:W-:Y:S02]  /*d5d0*/  LEA.HI.X.SX32 R15, R14, R2, 0x1, P2 ;  /* 0x000000020e0f7211 */ /* 0x000fe400010f0eff */
[-C--:B---3--:R-:W-:Y:S01]  /*d5e0*/  LEA R16, P1, R11, R0.reuse, 0x1 ;  /* 0x000000000b107211 */ /* 0x088fe200078208ff */
[----:B------:R-:W-:Y:S01]  /*d5f0*/  STL [R1+0x11a4], R18 ;  /* 0x0011a41201007387 */ /* 0x000fe20000100800 */
[----:B------:R-:W-:Y:S02]  /*d600*/  LEA R14, P2, R10, R0, 0x1 ;  /* 0x000000000a0e7211 */ /* 0x000fe400078408ff */
[----:B------:R-:W-:Y:S01]  /*d610*/  LEA.HI.X.SX32 R13, R13, R2, 0x1, P3 ;  /* 0x000000020d0d7211 */ /* 0x000fe200018f0eff */
[----:B------:R-:W-:Y:S04]  /*d620*/  STL [R1+0x1178], R17 ;  /* 0x0011781101007387 */ /* 0x000fe80000100800 */
[----:B------:R-:W-:Y:S04]  /*d630*/  STL [R1+0x11ac], R16 ;  /* 0x0011ac1001007387 */ /* 0x000fe80000100800 */
[----:B------:R2:W-:Y:S04]  /*d640*/  STL [R1+0x1180], R15 ;  /* 0x0011800f01007387 */ /* 0x0005e80000100800 */
[----:B------:R0:W-:Y:S04]  /*d650*/  STL [R1+0x11b4], R14 ;  /* 0x0011b40e01007387 */ /* 0x0001e80000100800 */
[----:B------:R1:W-:Y:S01]  /*d660*/  STL [R1+0x1188], R13 ;  /* 0x0011880d01007387 */ /* 0x0003e20000100800 */
[----:B--2---:R-:W-:-:S02]  /*d670*/  LEA R15, P3, R8, R0, 0x1 ;  /* 0x00000000080f7211 */ /* 0x004fc400078608ff */
[-C--:B0-----:R-:W-:Y:S02]  /*d680*/  LEA.HI.X.SX32 R14, R12, R2.reuse, 0x1, P5 ;  /* 0x000000020c0e7211 */ /* 0x081fe400028f0eff */
[----:B------:R-:W-:Y:S02]  /*d690*/  LEA.HI.X.SX32 R12, R5, R2, 0x1, P4 ;  /* 0x00000002050c7211 */ /* 0x000fe400020f0eff */
[----:B-1----:R-:W-:Y:S01]  /*d6a0*/  LEA R13, P5, R7, R0, 0x1 ;  /* 0x00000000070d7211 */ /* 0x002fe200078a08ff */
[----:B------:R-:W-:Y:S01]  /*d6b0*/  STL [R1+0x11bc], R15 ;  /* 0x0011bc0f01007387 */ /* 0x000fe20000100800 */
[----:B------:R-:W-:Y:S02]  /*d6c0*/  LEA.HI.X.SX32 R4, R4, R2, 0x1, P0 ;  /* 0x0000000204047211 */ /* 0x000fe400000f0eff */
[----:B------:R-:W-:Y:S01]  /*d6d0*/  LEA R5, P4, R6, R0, 0x1 ;  /* 0x0000000006057211 */ /* 0x000fe200078808ff */
[----:B------:R-:W-:Y:S04]  /*d6e0*/  STL [R1+0x1190], R14 ;  /* 0x0011900e01007387 */ /* 0x000fe80000100800 */
[----:B------:R0:W-:Y:S04]  /*d6f0*/  STL [R1+0x11c4], R13 ;  /* 0x0011c40d01007387 */ /* 0x0001e80000100800 */
[----:B------:R-:W-:Y:S04]  /*d700*/  STL [R1+0x1198], R12 ;  /* 0x0011980c01007387 */ /* 0x000fe80000100800 */
[----:B------:R1:W-:Y:S01]  /*d710*/  STL [R1+0x11cc], R5 ;  /* 0x0011cc0501007387 */ /* 0x0003e20000100800 */
[----:B0-----:R-:W-:-:S03]  /*d720*/  LEA.HI.X.SX32 R13, R11, R2, 0x1, P1 ;  /* 0x000000020b0d7211 */ /* 0x001fc600008f0eff */
[----:B-1----:R-:W2:Y:S04]  /*d730*/  LDL R5, [R1+0xc9c] ;  /* 0x000c9c0001057983 */ /* 0x002ea80000100800 */
[----:B------:R0:W-:Y:S04]  /*d740*/  STL [R1+0x11a0], R4 ;  /* 0x0011a00401007387 */ /* 0x0001e80000100800 */
[----:B0-----:R-:W2:Y:S01]  /*d750*/  LDL R4, [R1+0xca0] ;  /* 0x000ca00001047983 */ /* 0x001ea20000100800 */
[-C--:B------:R-:W-:Y:S02]  /*d760*/  LEA R11, P1, R29, R0.reuse, 0x1 ;  /* 0x000000001d0b7211 */ /* 0x080fe400078208ff */
[----:B------:R-:W-:-:S05]  /*d770*/  LEA R12, P0, R28, R0, 0x1 ;  /* 0x000000001c0c7211 */ /* 0x000fca00078008ff */
[----:B------:R0:W-:Y:S04]  /*d780*/  STL [R1+0x11d4], R12 ;  /* 0x0011d40c01007387 */ /* 0x0001e80000100800 */
[----:B------:R-:W-:Y:S01]  /*d790*/  STL [R1+0x11a8], R13 ;  /* 0x0011a80d01007387 */ /* 0x000fe20000100800 */
[----:B0-----:R-:W-:Y:S02]  /*d7a0*/  LEA.HI.X.SX32 R12, R10, R2, 0x1, P2 ;  /* 0x000000020a0c7211 */ /* 0x001fe400010f0eff */
[----:B------:R-:W-:Y:S01]  /*d7b0*/  LEA R10, P2, R27, R0, 0x1 ;  /* 0x000000001b0a7211 */ /* 0x000fe200078408ff */
[----:B------:R0:W-:Y:S04]  /*d7c0*/  STL [R1+0x11dc], R11 ;  /* 0x0011dc0b01007387 */ /* 0x0001e80000100800 */
[----:B------:R-:W-:Y:S04]  /*d7d0*/  STL [R1+0x11b0], R12 ;  /* 0x0011b00c01007387 */ /* 0x000fe80000100800 */
[----:B------:R1:W-:Y:S01]  /*d7e0*/  STL [R1+0x11e4], R10 ;  /* 0x0011e40a01007387 */ /* 0x0003e20000100800 */
[----:B0-----:R-:W-:-:S02]  /*d7f0*/  LEA.HI.X.SX32 R11, R8, R2, 0x1, P3 ;  /* 0x00000002080b7211 */ /* 0x001fc400018f0eff */
[----:B------:R-:W-:-:S03]  /*d800*/  LEA R8, P3, R26, R0, 0x1 ;  /* 0x000000001a087211 */ /* 0x000fc600078608ff */
[----:B------:R-:W-:Y:S01]  /*d810*/  STL [R1+0x11b8], R11 ;  /* 0x0011b80b01007387 */ /* 0x000fe20000100800 */
[----:B-1----:R-:W-:Y:S02]  /*d820*/  LEA.HI.X.SX32 R10, R7, R2, 0x1, P5 ;  /* 0x00000002070a7211 */ /* 0x002fe400028f0eff */
[----:B------:R-:W-:Y:S01]  /*d830*/  LEA R7, P5, R25, R0, 0x1 ;  /* 0x0000000019077211 */ /* 0x000fe200078a08ff */
[----:B------:R0:W-:Y:S04]  /*d840*/  STL [R1+0x11ec], R8 ;  /* 0x0011ec0801007387 */ /* 0x0001e80000100800 */
[----:B------:R1:W-:Y:S04]  /*d850*/  STL [R1+0x11c0], R10 ;  /* 0x0011c00a01007387 */ /* 0x0003e80000100800 */
[----:B------:R3:W-:Y:S01]  /*d860*/  STL [R1+0x11f4], R7 ;  /* 0x0011f40701007387 */ /* 0x0007e20000100800 */
[----:B0-----:R-:W-:-:S02]  /*d870*/  LEA.HI.X.SX32 R8, R6, R2, 0x1, P4 ;  /* 0x0000000206087211 */ /* 0x001fc400020f0eff */
[----:B------:R-:W-:Y:S01]  /*d880*/  LEA R6, P4, R19, R0, 0x1 ;  /* 0x0000000013067211 */ /* 0x000fe200078808ff */
[----:B------:R-:W-:Y:S01]  /*d890*/  IMAD R24, R24, UR12, RZ ;  /* 0x0000000c18187c24 */ /* 0x000fe2000f8e02ff */
[----:B-1----:R-:W0:Y:S01]  /*d8a0*/  LDC R10, c[0x0][0x3a8] ;  /* 0x0000ea00ff0a7b82 */ /* 0x002e220000000800 */
[----:B------:R1:W-:Y:S01]  /*d8b0*/  STL [R1+0x11c8], R8 ;  /* 0x0011c80801007387 */ /* 0x0003e20000100800 */
[----:B---3--:R-:W-:-:S03]  /*d8c0*/  LEA.HI.X.SX32 R7, R28, R2, 0x1, P0 ;  /* 0x000000021c077211 */ /* 0x008fc600000f0eff */
[----:B------:R-:W3:Y:S04]  /*d8d0*/  LDL.LU R28, [R1+0x12cc] ;  /* 0x0012cc00011c7983 */ /* 0x000ee80000300800 */
[----:B------:R4:W-:Y:S01]  /*d8e0*/  STL [R1+0x11fc], R6 ;  /* 0x0011fc0601007387 */ /* 0x0009e20000100800 */
[----:B-1----:R-:W-:-:S03]  /*d8f0*/  LEA.HI.X.SX32 R8, R29, R2, 0x1, P1 ;  /* 0x000000021d087211 */ /* 0x002fc600008f0eff */
[----:B------:R1:W-:Y:S04]  /*d900*/  STL [R1+0x11d0], R7 ;  /* 0x0011d00701007387 */ /* 0x0003e80000100800 */
[----:B------:R-:W3:Y:S01]  /*d910*/  LDL.LU R29, [R1+0x12c8] ;  /* 0x0012c800011d7983 */ /* 0x000ee20000300800 */
[-C--:B----4-:R-:W-:Y:S01]  /*d920*/  LEA R6, P0, R9, R0.reuse, 0x1 ;  /* 0x0000000009067211 */ /* 0x090fe200078008ff */
[----:B------:R-:W-:Y:S01]  /*d930*/  IMAD R23, R23, UR12, RZ ;  /* 0x0000000c17177c24 */ /* 0x000fe2000f8e02ff */
[----:B-1----:R-:W-:-:S03]  /*d940*/  LEA R7, P1, R24, R0, 0x1 ;  /* 0x0000000018077211 */ /* 0x002fc600078208ff */
[----:B------:R1:W-:Y:S01]  /*d950*/  STL [R1+0x1200], R6 ;  /* 0x0012000601007387 */ /* 0x0003e20000100800 */
[----:B------:R-:W-:-:S03]  /*d960*/  IMAD R22, R22, UR12, RZ ;  /* 0x0000000c16167c24 */ /* 0x000fc6000f8e02ff */
[----:B------:R4:W-:Y:S01]  /*d970*/  STL [R1+0x11d8], R8 ;  /* 0x0011d80801007387 */ /* 0x0009e20000100800 */
[----:B-1----:R-:W-:-:S03]  /*d980*/  LEA.HI.X.SX32 R6, R27, R2, 0x1, P2 ;  /* 0x000000021b067211 */ /* 0x002fc600010f0eff */
[----:B------:R1:W-:Y:S01]  /*d990*/  STL [R1+0x1204], R7 ;  /* 0x0012040701007387 */ /* 0x0003e20000100800 */
[----:B----4-:R-:W-:-:S03]  /*d9a0*/  LEA R8, P2, R23, R0, 0x1 ;  /* 0x0000000017087211 */ /* 0x010fc600078408ff */
[----:B------:R4:W-:Y:S01]  /*d9b0*/  STL [R1+0x11e0], R6 ;  /* 0x0011e00601007387 */ /* 0x0009e20000100800 */
[----:B-1----:R-:W-:-:S03]  /*d9c0*/  LEA.HI.X.SX32 R7, R26, R2, 0x1, P3 ;  /* 0x000000021a077211 */ /* 0x002fc600018f0eff */
[----:B------:R-:W-:Y:S01]  /*d9d0*/  STL [R1+0x1208], R8 ;  /* 0x0012080801007387 */ /* 0x000fe20000100800 */
[----:B----4-:R-:W-:-:S03]  /*d9e0*/  LEA R6, P3, R22, R0, 0x1 ;  /* 0x0000000016067211 */ /* 0x010fc600078608ff */
[----:B------:R-:W-:Y:S04]  /*d9f0*/  STL [R1+0x11e8], R7 ;  /* 0x0011e80701007387 */ /* 0x000fe80000100800 */
[----:B------:R1:W-:Y:S01]  /*da00*/  STL [R1+0x120c], R6 ;  /* 0x00120c0601007387 */ /* 0x0003e20000100800 */
[----:B------:R-:W-:Y:S01]  /*da10*/  IMAD R20, R20, UR12, RZ ;  /* 0x0000000c14147c24 */ /* 0x000fe2000f8e02ff */
[----:B-1----:R-:W1:Y:S01]  /*da20*/  LDC R6, c[0x0][0x3a8] ;  /* 0x0000ea00ff067b82 */ /* 0x002e620000000800 */
[----:B------:R-:W-:Y:S01]  /*da30*/  LEA.HI.X.SX32 R8, R25, R2, 0x1, P5 ;  /* 0x0000000219087211 */ /* 0x000fe200028f0eff */
[----:B------:R-:W-:Y:S02]  /*da40*/  IMAD R3, R3, UR12, RZ ;  /* 0x0000000c03037c24 */ /* 0x000fe4000f8e02ff */
[----:B------:R-:W-:-:S02]  /*da50*/  LEA R7, P5, R20, R0, 0x1 ;  /* 0x0000000014077211 */ /* 0x000fc400078a08ff */
[----:B------:R4:W-:Y:S04]  /*da60*/  STL [R1+0x11f0], R8 ;  /* 0x0011f00801007387 */ /* 0x0009e80000100800 */
[----:B------:R2:W-:Y:S01]  /*da70*/  STL [R1+0x1210], R7 ;  /* 0x0012100701007387 */ /* 0x0005e20000100800 */
[----:B0-----:R-:W-:Y:S02]  /*da80*/  IMAD R11, R10, 0x1e, RZ ;  /* 0x0000001e0a0b7824 */ /* 0x001fe400078e02ff */
[----:B------:R-:W0:Y:S01]  /*da90*/  LDC R10, c[0x0][0x3a8] ;  /* 0x0000ea00ff0a7b82 */ /* 0x000e220000000800 */
[----:B----4-:R-:W-:Y:S02]  /*daa0*/  LEA.HI.X.SX32 R8, R19, R2, 0x1, P4 ;  /* 0x0000000213087211 */ /* 0x010fe400020f0eff */
[----:B--2---:R-:W-:-:S02]  /*dab0*/  LEA R7, P4, R3, R0, 0x1 ;  /* 0x0000000003077211 */ /* 0x004fc400078808ff */
[-C--:B------:R-:W-:Y:S01]  /*dac0*/  LEA.HI.X.SX32 R0, R9, R2.reuse, 0x1, P0 ;  /* 0x0000000209007211 */ /* 0x080fe200000f0eff */
[----:B------:R1:W-:Y:S04]  /*dad0*/  STL [R1+0x11f8], R8 ;  /* 0x0011f80801007387 */ /* 0x0003e80000100800 */
[----:B------:R-:W-:Y:S04]  /*dae0*/  STL [R1+0xeac], R7 ;  /* 0x000eac0701007387 */ /* 0x000fe80000100800 */
[----:B------:R2:W-:Y:S01]  /*daf0*/  STL [R1+0xe98], R0 ;  /* 0x000e980001007387 */ /* 0x0005e20000100800 */
[----:B-1----:R-:W-:Y:S01]  /*db00*/  IMAD R8, R6, 0x1f, RZ ;  /* 0x0000001f06087824 */ /* 0x002fe200078e02ff */
[----:B------:R-:W-:-:S02]  /*db10*/  LEA.HI.X.SX32 R6, R24, R2, 0x1, P1 ;  /* 0x0000000218067211 */ /* 0x000fc400008f0eff */
[-C--:B------:R-:W-:Y:S02]  /*db20*/  LEA.HI.X.SX32 R9, R22, R2.reuse, 0x1, P3 ;  /* 0x0000000216097211 */ /* 0x080fe400018f0eff */
[-C--:B--2---:R-:W-:Y:S01]  /*db30*/  LEA.HI.X.SX32 R0, R23, R2.reuse, 0x1, P2 ;  /* 0x0000000217007211 */ /* 0x084fe200010f0eff */
[----:B------:R-:W-:Y:S04]  /*db40*/  STL [R1+0xe9c], R6 ;  /* 0x000e9c0601007387 */ /* 0x000fe80000100800 */
[----:B------:R1:W-:Y:S04]  /*db50*/  STL [R1+0xea0], R0 ;  /* 0x000ea00001007387 */ /* 0x0003e80000100800 */
[----:B------:R-:W-:Y:S01]  /*db60*/  STL [R1+0xea4], R9 ;  /* 0x000ea40901007387 */ /* 0x000fe20000100800 */
[----:B-1----:R-:W-:-:S05]  /*db70*/  LEA.HI.X.SX32 R0, R20, R2, 0x1, P5 ;  /* 0x0000000214007211 */ /* 0x002fca00028f0eff */
[----:B------:R1:W-:Y:S02]  /*db80*/  STL [R1+0xea8], R0 ;  /* 0x000ea80001007387 */ /* 0x0003e40000100800 */
[----:B-1----:R-:W-:-:S05]  /*db90*/  LEA.HI.X.SX32 R0, R3, R2, 0x1, P4 ;  /* 0x0000000203007211 */ /* 0x002fca00020f0eff */
[----:B------:R0:W-:Y:S02]  /*dba0*/  STL [R1+0xca4], R0 ;  /* 0x000ca40001007387 */ /* 0x0001e40000100800 */
[----:B0-----:R-:W-:Y:S02]  /*dbb0*/  IMAD R0, R10, 0x1c, RZ ;  /* 0x0000001c0a007824 */ /* 0x001fe400078e02ff */
[----:B---3--:R-:W-:-:S04]  /*dbc0*/  IMAD.WIDE R6, R8, 0x2, R28 ;  /* 0x0000000208067825 */ /* 0x008fc800078e021c */
[----:B------:R-:W-:Y:S01]  /*dbd0*/  IMAD.WIDE R8, R8, 0x2, R4 ;  /* 0x0000000208087825 */ /* 0x000fe200078e0204 */
[----:B------:R-:W-:Y:S03]  /*dbe0*/  STL [R1+0xcac], R6 ;  /* 0x000cac0601007387 */ /* 0x000fe60000100800 */
[C---:B------:R-:W-:Y:S01]  /*dbf0*/  IMAD.WIDE R2, R11.reuse, 0x2, R28 ;  /* 0x000000020b027825 */ /* 0x040fe200078e021c */
[----:B------:R0:W-:Y:S04]  /*dc00*/  STL [R1+0xca8], R7 ;  /* 0x000ca80701007387 */ /* 0x0001e80000100800 */
[----:B------:R1:W-:Y:S04]  /*dc10*/  STL [R1+0xcb4], R8 ;  /* 0x000cb40801007387 */ /* 0x0003e80000100800 */
[----:B------:R-:W-:Y:S01]  /*dc20*/  STL [R1+0xcb0], R9 ;  /* 0x000cb00901007387 */ /* 0x000fe20000100800 */
[----:B0-----:R-:W-:-:S03]  /*dc30*/  IMAD.WIDE R6, R11, 0x2, R4 ;  /* 0x000000020b067825 */ /* 0x001fc600078e0204 */
[----:B------:R-:W-:Y:S01]  /*dc40*/  STL [R1+0xcbc], R2 ;  /* 0x000cbc0201007387 */ /* 0x000fe20000100800 */
[----:B-1----:R-:W-:-:S03]  /*dc50*/  IMAD R8, R10, 0x1d, RZ ;  /* 0x0000001d0a087824 */ /* 0x002fc600078e02ff */
[----:B------:R0:W-:Y:S04]  /*dc60*/  STL [R1+0xcb8], R3 ;  /* 0x000cb80301007387 */ /* 0x0001e80000100800 */
[----:B------:R-:W-:Y:S01]  /*dc70*/  STL [R1+0xcc4], R6 ;  /* 0x000cc40601007387 */ /* 0x000fe20000100800 */
[----:B0-----:R-:W-:-:S03]  /*dc80*/  IMAD.WIDE R2, R8, 0x2, R28 ;  /* 0x0000000208027825 */ /* 0x001fc600078e021c */
[----:B------:R0:W-:Y:S01]  /*dc90*/  STL [R1+0xcc0], R7 ;  /* 0x000cc00701007387 */ /* 0x0001e20000100800 */
[----:B------:R-:W-:-:S03]  /*dca0*/  IMAD.WIDE R8, R8, 0x2, R4 ;  /* 0x0000000208087825 */ /* 0x000fc600078e0204 */
[----:B------:R-:W-:Y:S04]  /*dcb0*/  STL [R1+0xccc], R2 ;  /* 0x000ccc0201007387 */ /* 0x000fe80000100800 */
[----:B------:R1:W-:Y:S04]  /*dcc0*/  STL [R1+0xcc8], R3 ;  /* 0x000cc80301007387 */ /* 0x0003e80000100800 */
[----:B------:R2:W-:Y:S01]  /*dcd0*/  STL [R1+0xcd4], R8 ;  /* 0x000cd40801007387 */ /* 0x0005e20000100800 */
[----:B0-----:R-:W-:-:S04]  /*dce0*/  IMAD.WIDE R6, R0, 0x2, R4 ;  /* 0x0000000200067825 */ /* 0x001fc800078e0204 */
[----:B-1----:R-:W-:Y:S01]  /*dcf0*/  IMAD.WIDE R2, R0, 0x2, R28 ;  /* 0x0000000200027825 */ /* 0x002fe200078e021c */
[----:B------:R-:W-:Y:S03]  /*dd00*/  STL [R1+0xcd0], R9 ;  /* 0x000cd00901007387 */ /* 0x000fe60000100800 */
[C---:B--2---:R-:W-:Y:S01]  /*dd10*/  IMAD R8, R10.reuse, 0x1b, RZ ;  /* 0x0000001b0a087824 */ /* 0x044fe200078e02ff */
[----:B------:R-:W-:Y:S04]  /*dd20*/  STL [R1+0xcdc], R2 ;  /* 0x000cdc0201007387 */ /* 0x000fe80000100800 */
[----:B------:R0:W-:Y:S01]  /*dd30*/  STL [R1+0xcd8], R3 ;  /* 0x000cd80301007387 */ /* 0x0001e20000100800 */
[----:B------:R-:W-:-:S03]  /*dd40*/  IMAD R0, R10, 0x1a, RZ ;  /* 0x0000001a0a007824 */ /* 0x000fc600078e02ff */
        /* <DEDUP_REMOVED lines=69> */
[----:B------:R-:W-:-:S03]  /*e1a0*/  IMAD.SHL.U32 R0, R10, 0x10, RZ ;  /* 0x000000100a007824 */ /* 0x000fc600078e00ff */
        /* <DEDUP_REMOVED lines=103> */
[----:B------:R1:W-:Y:S01]  /*e820*/  STL [R1+0xe68], R3 ;  /* 0x000e680301007387 */ /* 0x0003e20000100800 */
[----:B0-----:R-:W-:-:S03]  /*e830*/  IMAD.WIDE R6, R10, 0x2, R28 ;  /* 0x000000020a067825 */ /* 0x001fc600078e021c */
[----:B------:R-:W-:Y:S04]  /*e840*/  STL [R1+0xe74], R8 ;  /* 0x000e740801007387 */ /* 0x000fe80000100800 */
[----:B------:R0:W-:Y:S01]  /*e850*/  STL [R1+0xe70], R9 ;  /* 0x000e700901007387 */ /* 0x0001e20000100800 */
[----:B-1----:R-:W-:-:S03]  /*e860*/  IMAD.WIDE R2, R0, 0x2, R28 ;  /* 0x0000000200027825 */ /* 0x002fc600078e021c */
[----:B------:R1:W5:Y:S04]  /*e870*/  LDL.LU.64 R28, [R1+0x12c0] ;  /* 0x0012c000011c7983 */ /* 0x0003680000300a00 */
[----:B------:R-:W-:Y:S01]  /*e880*/  STL [R1+0xe7c], R2 ;  /* 0x000e7c0201007387 */ /* 0x000fe20000100800 */
[----:B0-----:R-:W-:-:S03]  /*e890*/  IMAD.WIDE R8, R0, 0x2, R4 ;  /* 0x0000000200087825 */ /* 0x001fc600078e0204 */
[----:B------:R0:W-:Y:S04]  /*e8a0*/  STL [R1+0xe78], R3 ;  /* 0x000e780301007387 */ /* 0x0001e80000100800 */
[----:B------:R-:W-:Y:S04]  /*e8b0*/  STL [R1+0xe84], R8 ;  /* 0x000e840801007387 */ /* 0x000fe80000100800 */
[----:B------:R-:W-:Y:S01]  /*e8c0*/  STL [R1+0xe80], R9 ;  /* 0x000e800901007387 */ /* 0x000fe20000100800 */
[----:B0-----:R-:W-:-:S03]  /*e8d0*/  IMAD.WIDE R2, R10, 0x2, R4 ;  /* 0x000000020a027825 */ /* 0x001fc600078e0204 */
[----:B------:R-:W-:Y:S04]  /*e8e0*/  STL [R1+0xe8c], R6 ;  /* 0x000e8c0601007387 */ /* 0x000fe80000100800 */
[----:B------:R-:W-:Y:S04]  /*e8f0*/  STL [R1+0xe88], R7 ;  /* 0x000e880701007387 */ /* 0x000fe80000100800 */
[----:B------:R-:W-:Y:S04]  /*e900*/  STL [R1+0xe94], R2 ;  /* 0x000e940201007387 */ /* 0x000fe80000100800 */
        /* <DEDUP_REMOVED lines=485> */
[----:B------:R1:W-:Y:S01]  /*10760*/  STL [R1+0x12c], RZ ;  /* 0x00012cff01007387 */ /* 0x0003e20000100800 */
[----:B0-----:R-:W-:-:S03]  /*10770*/  IMAD.SHL.U32 R3, R10, 0x20, RZ ;  /* 0x000000200a037824 */ /* 0x001fc600078e00ff */
[----:B------:R1:W-:Y:S04]  /*10780*/  STL [R1+0x370], RZ ;  /* 0x000370ff01007387 */ /* 0x0003e80000100800 */
[----:B------:R1:W-:Y:S04]  /*10790*/  STL [R1+0x374], RZ ;  /* 0x000374ff01007387 */ /* 0x0003e80000100800 */
[----:B------:R1:W-:Y:S04]  /*107a0*/  STL [R1+0x378], RZ ;  /* 0x000378ff01007387 */ /* 0x0003e80000100800 */
[----:B------:R1:W-:Y:S04]  /*107b0*/  STL [R1+0x37c], RZ ;  /* 0x00037cff01007387 */ /* 0x0003e80000100800 */
[----:B------:R-:W2:Y:S01]  /*107c0*/  LDL R10, [R1+0xc90] ;  /* 0x000c9000010a7983 */ /* 0x000ea20000100800 */
[----:B------:R-:W0:Y:S03]  /*107d0*/  S2R R11, SR_TID.X ;  /* 0x00000000000b7919 */ /* 0x000e260000002100 */
[----:B------:R1:W-:Y:S04]  /*107e0*/  STL [R1+0x3a0], RZ ;  /* 0x0003a0ff01007387 */ /* 0x0003e80000100800 */
[----:B------:R1:W-:Y:S04]  /*107f0*/  STL [R1+0x3a4], RZ ;  /* 0x0003a4ff01007387 */ /* 0x0003e80000100800 */
[----:B------:R1:W-:Y:S04]  /*10800*/  STL [R1+0x3a8], RZ ;  /* 0x0003a8ff01007387 */ /* 0x0003e80000100800 */
[----:B------:R1:W-:Y:S04]  /*10810*/  STL [R1+0x3ac], RZ ;  /* 0x0003acff01007387 */ /* 0x0003e80000100800 */
[----:B------:R1:W-:Y:S04]  /*10820*/  STL [R1+0x790], RZ ;  /* 0x000790ff01007387 */ /* 0x0003e80000100800 */
[----:B------:R1:W-:Y:S04]  /*10830*/  STL [R1+0x794], RZ ;  /* 0x000794ff01007387 */ /* 0x0003e80000100800 */
[----:B------:R1:W-:Y:S01]  /*10840*/  STL [R1+0x798], RZ ;  /* 0x000798ff01007387 */ /* 0x0003e20000100800 */
[----:B0-----:R-:W-:-:S03]  /*10850*/  LOP3.LUT R11, R11, 0x3f, RZ, 0xc0, !PT ;  /* 0x0000003f0b0b7812 */ /* 0x001fc600078ec0ff */
[----:B------:R1:W-:Y:S04]  /*10860*/  STL [R1+0x79c], RZ ;  /* 0x00079cff01007387 */ /* 0x0003e80000100800 */
[----:B------:R1:W-:Y:S01]  /*10870*/  STL [R1+0x780], RZ ;  /* 0x000780ff01007387 */ /* 0x0003e20000100800 */
[----:B------:R-:W-:-:S03]  /*10880*/  IMAD.SHL.U32 R2, R11, 0x2, RZ ;  /* 0x000000020b027824 */ /* 0x000fc600078e00ff */
[----:B------:R1:W-:Y:S01]  /*10890*/  STL [R1+0x784], RZ ;  /* 0x000784ff01007387 */ /* 0x0003e20000100800 */
[----:B------:R-:W-:-:S03]  /*108a0*/  SHF.R.S32.HI R0, RZ, 0x1f, R3 ;  /* 0x0000001fff007819 */ /* 0x000fc60000011403 */
[----:B------:R1:W-:Y:S04]  /*108b0*/  STL [R1+0x788], RZ ;  /* 0x000788ff01007387 */ /* 0x0003e80000100800 */
[----:B------:R1:W-:Y:S04]  /*108c0*/  STL [R1+0x78c], RZ ;  /* 0x00078cff01007387 */ /* 0x0003e80000100800 */
[----:B------:R1:W-:Y:S01]  /*108d0*/  STL [R1+0x770], RZ ;  /* 0x000770ff01007387 */ /* 0x0003e20000100800 */
[----:B------:R-:W-:-:S03]  /*108e0*/  SHF.L.U64.HI R0, R3, 0x1, R0 ;  /* 0x0000000103007819 */ /* 0x000fc60000010200 */
[----:B------:R1:W-:Y:S01]  /*108f0*/  STL [R1+0x774], RZ ;  /* 0x000774ff01007387 */ /* 0x0003e20000100800 */
[----:B------:R-:W-:-:S03]  /*10900*/  LOP3.LUT R3, R2, 0x10, RZ, 0x3c, !PT ;  /* 0x0000001002037812 */ /* 0x000fc600078e3cff */
[----:B------:R1:W-:Y:S01]  /*10910*/  STL [R1+0x778], RZ ;  /* 0x000778ff01007387 */ /* 0x0003e20000100800 */
[----:B------:R-:W-:-:S03]  /*10920*/  LOP3.LUT R5, R2, 0x20, RZ, 0x3c, !PT ;  /* 0x0000002002057812 */ /* 0x000fc600078e3cff */
[----:B------:R1:W-:Y:S01]  /*10930*/  STL [R1+0x77c], RZ ;  /* 0x00077cff01007387 */ /* 0x0003e20000100800 */
[----:B------:R-:W-:-:S03]  /*10940*/  LOP3.LUT R3, R2, 0x40, RZ, 0x3c, !PT ;  /* 0x0000004002037812 */ /* 0x000fc600078e3cff */
[----:B------:R1:W-:Y:S01]  /*10950*/  STL [R1+0x760], RZ ;  /* 0x000760ff01007387 */ /* 0x0003e20000100800 */
[----:B------:R-:W-:-:S03]  /*10960*/  LOP3.LUT R5, R2, 0x50, RZ, 0x3c, !PT ;  /* 0x0000005002057812 */ /* 0x000fc600078e3cff */
[----:B------:R1:W-:Y:S01]  /*10970*/  STL [R1+0x764], RZ ;  /* 0x000764ff01007387 */ /* 0x0003e20000100800 */
[C---:B------:R-:W-:Y:S02]  /*10980*/  LOP3.LUT R4, R2.reuse, 0x30, RZ, 0x3c, !PT ;  /* 0x0000003002047812 */ /* 0x040fe400078e3cff */
[C---:B------:R-:W-:Y:S01]  /*10990*/  LOP3.LUT R3, R2.reuse, 0x70, RZ, 0x3c, !PT ;  /* 0x0000007002037812 */ /* 0x040fe200078e3cff */
[----:B------:R1:W-:Y:S01]  /*109a0*/  STL [R1+0x768], RZ ;  /* 0x000768ff01007387 */ /* 0x0003e20000100800 */
[----:B------:R-:W-:-:S03]  /*109b0*/  LOP3.LUT R4, R2, 0x60, RZ, 0x3c, !PT ;  /* 0x0000006002047812 */ /* 0x000fc600078e3cff */
[----:B------:R1:W-:Y:S04]  /*109c0*/  STL [R1+0x76c], RZ ;  /* 0x00076cff01007387 */ /* 0x0003e80000100800 */
[----:B------:R1:W-:Y:S04]  /*109d0*/  STL [R1+0x6f0], RZ ;  /* 0x0006f0ff01007387 */ /* 0x0003e80000100800 */
[----:B------:R1:W-:Y:S04]  /*109e0*/  STL [R1+0x6f4], RZ ;  /* 0x0006f4ff01007387 */ /* 0x0003e80000100800 */
[----:B------:R1:W-:Y:S04]  /*109f0*/  STL [R1+0x6f8], RZ ;  /* 0x0006f8ff01007387 */ /* 0x0003e80000100800 */
[----:B------:R1:W-:Y:S01]  /*10a00*/  STL [R1+0x6fc], RZ ;  /* 0x0006fcff01007387 */ /* 0x0003e20000100800 */
[----:B------:R-:W-:-:S02]  /*10a10*/  USHF.R.S32.HI UR8, URZ, 0x1f, UR5 ;  /* 0x0000001fff087899 */ /* 0x000fc40008011405 */
[----:B------:R-:W-:Y:S02]  /*10a20*/  USHF.L.U32 UR7, UR7, 0x5, URZ ;  /* 0x0000000507077899 */ /* 0x000fe400080006ff */
[----:B------:R-:W-:Y:S02]  /*10a30*/  ULEA.HI UR8, UR8, UR5, URZ, 0x5 ;  /* 0x0000000508087291 */ /* 0x000fe4000f8f28ff */
[----:B------:R-:W-:Y:S02]  /*10a40*/  USHF.R.S32.HI UR5, URZ, 0x1f, UR7 ;  /* 0x0000001fff057899 */ /* 0x000fe40008011407 */
[----:B------:R-:W-:Y:S02]  /*10a50*/  ULEA UR4, UR4, UR6, 0x4 ;  /* 0x0000000604047291 */ /* 0x000fe4000f8e20ff */
[----:B------:R-:W-:Y:S02]  /*10a60*/  USHF.L.U32 UR9, UR7, 0x1, URZ ;  /* 0x0000000107097899 */ /* 0x000fe400080006ff */
[----:B------:R-:W-:-:S02]  /*10a70*/  USHF.R.S32.HI UR8, URZ, 0x5, UR8 ;  /* 0x00000005ff087899 */ /* 0x000fc40008011408 */
[----:B------:R-:W-:Y:S01]  /*10a80*/  USHF.L.U64.HI UR5, UR7, 0x1, UR5 ;  /* 0x0000000107057899 */ /* 0x000fe20008010205 */
[C---:B--2---:R-:W-:Y:S02]  /*10a90*/  LOP3.LUT R5, R10.reuse, 0x20, RZ, 0x3c, !PT ;  /* 0x000000200a057812 */ /* 0x044fe400078e3cff */
[C---:B------:R-:W-:Y:S02]  /*10aa0*/  LOP3.LUT R3, R10.reuse, 0x60, RZ, 0x3c, !PT ;  /* 0x000000600a037812 */ /* 0x040fe400078e3cff */
[----:B------:R-:W-:Y:S01]  /*10ab0*/  LOP3.LUT R4, R10, 0x40, RZ, 0x3c, !PT ;  /* 0x000000400a047812 */ /* 0x000fe200078e3cff */
[----:B------:R1:W-:Y:S04]  /*10ac0*/  STL [R1+0x12b8], R5 ;  /* 0x0012b80501007387 */ /* 0x0003e80000100800 */
[----:B------:R1:W-:Y:S04]  /*10ad0*/  STL [R1+0x12b0], R3 ;  /* 0x0012b00301007387 */ /* 0x0003e80000100800 */
[----:B------:R1:W-:Y:S02]  /*10ae0*/  STL [R1+0x12b4], R4 ;  /* 0x0012b40401007387 */ /* 0x0003e40000100800 */
.L_x_1:
[----:B01----:R-:W2:Y:S01]  /*10af0*/  LDL R5, [R1+0xc9c] ;  /* 0x000c9c0001057983 */ /* 0x003ea20000100800 */
[----:B------:R-:W0:Y:S03]  /*10b00*/  LDC R3, c[0x0][0x3a0] ;  /* 0x0000e800ff037b82 */ /* 0x000e260000000800 */
[----:B--2---:R1:W-:Y:S04]  /*10b10*/  STL [R1+0x2554], R5 ;  /* 0x0025540501007387 */ /* 0x0043e80000100800 */
[----:B------:R-:W2:Y:S04]  /*10b20*/  LDL R4, [R1+0xca0] ;  /* 0x000ca00001047983 */ /* 0x000ea80000100800 */
[----:B-1----:R-:W0:Y:S04]  /*10b30*/  LDL R5, [R1+0xc98] ;  /* 0x000c980001057983 */ /* 0x002e280000100800 */
[----:B------:R-:W-:Y:S04]  /*10b40*/  STL [R1+0x2524], R24 ;  /* 0x0025241801007387 */ /* 0x000fe80000100800 */
        /* <DEDUP_REMOVED lines=21> */
[----:B-----5:R-:W-:Y:S04]  /*10ca0*/  STL [R1+0x24f8], R13 ;  /* 0x0024f80d01007387 */ /* 0x020fe80000100800 */
        /* <DEDUP_REMOVED lines=23> */
[----:B------:R1:W-:Y:S04]  /*10e20*/  STL [R1+0x12bc], R28 ;  /* 0x0012bc1c01007387 */ /* 0x0003e80000100800 */
[----:B-1----:R-:W3:Y:S01]  /*10e30*/  LDL.LU R28, [R1+0x126c] ;  /* 0x00126c00011c7983 */ /* 0x002ee20000300800 */
[----:B0-----:R-:W-:-:S03]  /*10e40*/  IMAD R3, R5, -0x20, R3 ;  /* 0xffffffe005037824 */ /* 0x001fc600078e0203 */
[----:B---3--:R-:W-:Y:S04]  /*10e50*/  STL [R1+0x24c8], R28 ;  /* 0x0024c81c01007387 */ /* 0x008fe80000100800 */
[----:B------:R-:W-:Y:S04]  /*10e60*/  STL [R1+0x24cc], R28 ;  /* 0x0024cc1c01007387 */ /* 0x000fe80000100800 */
[----:B------:R-:W2:Y:S01]  /*10e70*/  LDL.LU R5, [R1+0x2554] ;  /* 0x0025540001057983 */ /* 0x000ea20000300800 */
[----:B------:R-:W-:Y:S02]  /*10e80*/  ISETP.GT.AND P0, PT, R3, RZ, PT ;  /* 0x000000ff0300720c */ /* 0x000fe40003f04270 */
[----:B------:R-:W-:-:S11]  /*10e90*/  PRMT R23, RZ, 0x7610, R23 ;  /* 0x00007610ff177816 */ /* 0x000fd60000000017 */
[----:B--2---:R-:W2:Y:S01]  /*10ea0*/  @P0 LDG.E.U16 R23, desc[UR10][R4.64] ;  /* 0x0000000a04170981 */ /* 0x004ea2000c1e1500 */
[----:B------:R-:W-:-:S03]  /*10eb0*/  PRMT R24, RZ, 0x7610, R24 ;  /* 0x00007610ff187816 */ /* 0x000fc60000000018 */
[----:B--2---:R0:W-:Y:S04]  /*10ec0*/  STL [R1+0x2c], R23 ;  /* 0x00002c1701007387 */ /* 0x0041e80000100800 */
[----:B0-----:R-:W2:Y:S04]  /*10ed0*/  LDL.LU R23, [R1+0x2550] ;  /* 0x0025500001177983 */ /* 0x001ea80000300800 */
[----:B------:R-:W3:Y:S04]  /*10ee0*/  LDL.64 R4, [R1+0xc88] ;  /* 0x000c880001047983 */ /* 0x000ee80000100a00 */
[----:B---3--:R-:W3:Y:S01]  /*10ef0*/  @P0 LDG.E.U16 R24, desc[UR10][R4.64] ;  /* 0x0000000a04180981 */ /* 0x008ee2000c1e1500 */
[----:B------:R-:W-:-:S03]  /*10f00*/  ISETP.GT.AND P1, PT, R3, 0x1, PT ;  /* 0x000000010300780c */ /* 0x000fc60003f24270 */
[----:B---3--:R0:W-:Y:S04]  /*10f10*/  STL [R1+0x38], R24 ;  /* 0x0000381801007387 */ /* 0x0081e80000100800 */
[----:B0-----:R-:W3:Y:S04]  /*10f20*/  LDL.LU R24, [R1+0x254c] ;  /* 0x00254c0001187983 */ /* 0x001ee80000300800 */
[----:B------:R-:W4:Y:S04]  /*10f30*/  LDL R4, [R1+0xe90] ;  /* 0x000e900001047983 */ /* 0x000f280000100800 */
[----:B------:R-:W4:Y:S01]  /*10f40*/  LDL R5, [R1+0xe94] ;  /* 0x000e940001057983 */ /* 0x000f220000100800 */
[----:B--2---:R-:W-:-:S02]  /*10f50*/  PRMT R23, RZ, 0x7610, R23 ;  /* 0x00007610ff177816 */ /* 0x004fc40000000017 */
[----:B----4-:R-:W-:-:S04]  /*10f60*/  @P1 LOP3.LUT R5, R5, R4, RZ, 0x3c, !PT ;  /* 0x0000000405051212 */ /* 0x010fc800078e3cff */
[----:B------:R-:W-:-:S04]  /*10f70*/  @P1 LOP3.LUT R4, R5, R4, RZ, 0x3c, !PT ;  /* 0x0000000405041212 */ /* 0x000fc800078e3cff */
[----:B------:R-:W-:-:S05]  /*10f80*/  @P1 LOP3.LUT R5, R5, R4, RZ, 0x3c, !PT ;  /* 0x0000000405051212 */ /* 0x000fca00078e3cff */
[----:B------:R-:W2:Y:S04]  /*10f90*/  @P1 LDG.E.U16 R23, desc[UR10][R4.64] ;  /* 0x0000000a04171981 */ /* 0x000ea8000c1e1500 */
[----:B--2---:R0:W-:Y:S04]  /*10fa0*/  STL [R1+0x60], R23 ;  /* 0x0000601701007387 */ /* 0x0041e80000100800 */
[----:B0-----:R-:W2:Y:S04]  /*10fb0*/  LDL.LU R23, [R1+0x2548] ;  /* 0x0025480001177983 */ /* 0x001ea80000300800 */
[----:B------:R-:W4:Y:S04]  /*10fc0*/  LDL R4, [R1+0xe88] ;  /* 0x000e880001047983 */ /* 0x000f280000100800 */
[----:B------:R-:W4:Y:S01]  /*10fd0*/  LDL R5, [R1+0xe8c] ;  /* 0x000e8c0001057983 */ /* 0x000f220000100800 */
[----:B---3--:R-:W-:-:S02]  /*10fe0*/  PRMT R24, RZ, 0x7610, R24 ;  /* 0x00007610ff187816 */ /* 0x008fc40000000018 */
[----:B----4-:R-:W-:-:S04]  /*10ff0*/  @P1 LOP3.LUT R5, R5, R4, RZ, 0x3c, !PT ;  /* 0x0000000405051212 */ /* 0x010fc800078e3cff */
[----:B------:R-:W-:-:S04]  /*11000*/  @P1 LOP3.LUT R4, R5, R4, RZ, 0x3c, !PT ;  /* 0x0000000405041212 */ /* 0x000fc800078e3cff */
[----:B------:R-:W-:-:S05]  /*11010*/  @P1 LOP3.LUT R5, R5, R4, RZ, 0x3c, !PT ;  /* 0x0000000405051212 */ /* 0x000fca00078e3cff */
[----:B------:R-:W3:Y:S01]  /*11020*/  @P1 LDG.E.U16 R24, desc[UR10][R4.64] ;  /* 0x0000000a04181981 */ /* 0x000ee2000c1e1500 */
[----:B------:R-:W-:-:S03]  /*11030*/  ISETP.GT.AND P2, PT, R3, 0x2, PT ;  /* 0x000000020300780c */ /* 0x000fc60003f44270 */
[----:B---3--:R0:W-:Y:S04]  /*11040*/  STL [R1+0x5c], R24 ;  /* 0x00005c1801007387 */ /* 0x0081e80000100800 */
[----:B0-----:R-:W3:Y:S04]  /*11050*/  LDL.LU R24, [R1+0x2544] ;  /* 0x0025440001187983 */ /* 0x001ee80000300800 */
[----:B------:R-:W4:Y:S04]  /*11060*/  LDL R4, [R1+0xe80] ;  /* 0x000e800001047983 */ /* 0x000f280000100800 */
[----:B------:R-:W4:Y:S01]  /*11070*/  LDL R5, [R1+0xe84] ;  /* 0x000e840001057983 */ /* 0x000f220000100800 */
[----:B------:R-:W-:-:S02]  /*11080*/  PRMT R29, RZ, 0x7610, R29 ;  /* 0x00007610ff1d7816 */ /* 0x000fc4000000001d */
[----:B----4-:R-:W-:-:S04]  /*11090*/  @P2 LOP3.LUT R5, R5, R4, RZ, 0x3c, !PT ;  /* 0x0000000405052212 */ /* 0x010fc800078e3cff */
[----:B------:R-:W-:-:S04]  /*110a0*/  @P2 LOP3.LUT R4, R5, R4, RZ, 0x3c, !PT ;  /* 0x0000000405042212 */ /* 0x000fc800078e3cff */
[----:B------:R-:W-:-:S05]  /*110b0*/  @P2 LOP3.LUT R5, R5, R4, RZ, 0x3c, !PT ;  /* 0x0000000405052212 */ /* 0x000fca00078e3cff */
[----:B------:R0:W4:Y:S04]  /*110c0*/  @P2 LDG.E.U16 R29, desc[UR10][R4.64] ;  /* 0x0000000a041d2981 */ /* 0x000128000c1e1500 */
[----:B------:R-:W0:Y:S04]  /*110d0*/  LDL R4, [R1+0xe78] ;  /* 0x000e780001047983 */ /* 0x000e280000100800 */
[----:B------:R-:W0:Y:S01]  /*110e0*/  LDL R5, [R1+0xe7c] ;  /* 0x000e7c0001057983 */ /* 0x000e220000100800 */
[----:B---3--:R-:W-:Y:S02]  /*110f0*/  PRMT R24, RZ, 0x7610, R24 ;  /* 0x00007610ff187816 */ /* 0x008fe40000000018 */
[----:B0-----:R-:W-:-:S04]  /*11100*/  @P2 LOP3.LUT R5, R5, R4, RZ, 0x3c, !PT ;  /* 0x0000000405052212 */ /* 0x001fc800078e3cff */
[----:B------:R-:W-:-:S04]  /*11110*/  @P2 LOP3.LUT R4, R5, R4, RZ, 0x3c, !PT ;  /* 0x0000000405042212 */ /* 0x000fc800078e3cff */
[----:B------:R-:W-:-:S05]  /*11120*/  @P2 LOP3.LUT R5, R5, R4, RZ, 0x3c, !PT ;  /* 0x0000000405052212 */ /* 0x000fca00078e3cff */
[----:B------:R-:W3:Y:S04]  /*11130*/  @P2 LDG.E.U16 R24, desc[UR10][R4.64] ;  /* 0x0000000a04182981 */ /* 0x000ee8000c1e1500 */
[----:B----4-:R-:W-:Y:S01]  /*11140*/  STL [R1+0x2490], R29 ;  /* 0x0024901d01007387 */ /* 0x010fe20000100800 */
        /* <DEDUP_REMOVED lines=17> */
[----:B----4-:R-:W-:Y:S04]  /*11260*/  STL [R1+0x2488], R0 ;  /* 0x0024880001007387 */ /* 0x010fe80000100800 */
[----:B------:R-:W-:Y:S01]  /*11270*/  STL [R1+0x24a4], R0 ;  /* 0x0024a40001007387 */ /* 0x000fe20000100800 */
        /* <DEDUP_REMOVED lines=24> */
[----:B---3--:R-:W-:-:S02]  /*11400*/  PRMT R24, RZ, 0x7610, R24 ;  /* 0x00007610ff187816 */ /* 0x008fc40000000018 */
[----:B----4-:R-:W-:-:S04]  /*11410*/  @P2 LOP3.LUT R5, R5, R4, RZ, 0x3c, !PT ;  /* 0x0000000405052212 */ /* 0x010fc800078e3cff */
[----:B------:R-:W-:-:S04]  /*11420*/  @P2 LOP3.LUT R4, R5, R4, RZ, 0x3c, !PT ;  /* 0x0000000405042212 */ /* 0x000fc800078e3cff */
[----:B------:R-:W-:-:S05]  /*11430*/  @P2 LOP3.LUT R5, R5, R4, RZ, 0x3c, !PT ;  /* 0x0000000405052212 */ /* 0x000fca00078e3cff */
[----:B------:R-:W3:Y:S04]  /*11440*/  @P2 LDG.E.U16 R24, desc[UR10][R4.64] ;  /* 0x0000000a04182981 */ /* 0x000ee8000c1e1500 */
        /* <DEDUP_REMOVED lines=42> */
[----:B------:R-:W-:-:S02]  /*116f0*/  PRMT R9, RZ, 0x7610, R9 ;  /* 0x00007610ff097816 */ /* 0x000fc40000000009 */
[----:B----4-:R-:W-:-:S04]  /*11700*/  @P1 LOP3.LUT R5, R5, R4, RZ, 0x3c, !PT ;  /* 0x0000000405051212 */ /* 0x010fc800078e3cff */
[----:B------:R-:W-:-:S04]  /*11710*/  @P1 LOP3.LUT R4, R5, R4, RZ, 0x3c, !PT ;  /* 0x0000000405041212 */ /* 0x000fc800078e3cff */
[----:B------:R-:W-:-:S05]  /*11720*/  @P1 LOP3.LUT R5, R5, R4, RZ, 0x3c, !PT ;  /* 0x0000000405051212 */ /* 0x000fca00078e3cff */
[----:B------:R-:W4:Y:S01]  /*11730*/  @P1 LDG.E.U16 R9, desc[UR10][R4.64] ;  /* 0x0000000a04091981 */ /* 0x000f22000c1e1500 */
[----:B------:R-:W-:-:S03]  /*11740*/  ISETP.GT.AND P0, PT, R3, 0x8, PT ;  /* 0x000000080300780c */ /* 0x000fc60003f04270 */
[----:B----4-:R0:W-:Y:S04]  /*11750*/  STL [R1+0x620], R9 ;  /* 0x0006200901007387 */ /* 0x0101e80000100800 */
[----:B0-----:R-:W4:Y:S04]  /*11760*/  LDL.LU R9, [R1+0x251c] ;  /* 0x00251c0001097983 */ /* 0x001f280000300800 */
[----:B------:R-:W2:Y:S04]  /*11770*/  LDL R4, [R1+0xe20] ;  /* 0x000e200001047983 */ /* 0x000ea80000100800 */
[----:B------:R-:W2:Y:S01]  /*11780*/  LDL R5, [R1+0xe24] ;  /* 0x000e240001057983 */ /* 0x000ea20000100800 */
[----:B---3--:R-:W-:-:S02]  /*11790*/  PRMT R24, RZ, 0x7610, R24 ;  /* 0x00007610ff187816 */ /* 0x008fc40000000018 */
[----:B--2---:R-:W-:-:S04]  /*117a0*/  @P0 LOP3.LUT R5, R5, R4, RZ, 0x3c, !PT ;  /* 0x0000000405050212 */ /* 0x004fc800078e3cff */
[----:B------:R-:W-:-:S04]  /*117b0*/  @P0 LOP3.LUT R4, R5, R4, RZ, 0x3c, !PT ;  /* 0x0000000405040212 */ /* 0x000fc800078e3cff */
[----:B------:R-:W-:-:S05]  /*117c0*/  @P0 LOP3.LUT R5, R5, R4, RZ, 0x3c, !PT ;  /* 0x0000000405050212 */ /* 0x000fca00078e3cff */
[----:B------:R-:W2:Y:S04]  /*117d0*/  @P0 LDG.E.U16 R24, desc[UR10][R4.64] ;  /* 0x0000000a04180981 */ /* 0x000ea8000c1e1500 */
[----:B------:R-:W3:Y:S04]  /*117e0*/  LDL R4, [R1+0xe18] ;  /* 0x000e180001047983 */ /* 0x000ee80000100800 */
[----:B------:R-:W3:Y:S01]  /*117f0*/  LDL R5, [R1+0xe1c] ;  /* 0x000e1c0001057983 */ /* 0x000ee20000100800 */
[----:B------:R-:W-:-:S03]  /*11800*/  PRMT R23, RZ, 0x7610, R23 ;  /* 0x00007610ff177816 */ /* 0x000fc60000000017 */
[----:B--2---:R-:W-:Y:S01]  /*11810*/  STL [R1+0x24a8], R24 ;  /* 0x0024a81801007387 */ /* 0x004fe20000100800 */
[----:B---3--:R-:W-:-:S04]  /*11820*/  @P0 LOP3.LUT R5, R5, R4, RZ, 0x3c, !PT ;  /* 0x0000000405050212 */ /* 0x008fc800078e3cff */
[----:B------:R-:W-:-:S04]  /*11830*/  @P0 LOP3.LUT R4, R5, R4, RZ, 0x3c, !PT ;  /* 0x0000000405040212 */ /* 0x000fc800078e3cff */
[----:B------:R-:W-:-:S05]  /*11840*/  @P0 LOP3.LUT R5, R5, R4, RZ, 0x3c, !PT ;  /* 0x0000000405050212 */ /* 0x000fca00078e3cff */
[----:B------:R0:W2:Y:S04]  /*11850*/  @P0 LDG.E.U16 R23, desc[UR10][R4.64] ;  /* 0x0000000a04170981 */ /* 0x0000a8000c1e1500 */
[----:B------:R-:W0:Y:S04]  /*11860*/  LDL R4, [R1+0xe10] ;  /* 0x000e100001047983 */ /* 0x000e280000100800 */
[----:B------:R-:W0:Y:S01]  /*11870*/  LDL R5, [R1+0xe14] ;  /* 0x000e140001057983 */ /* 0x000e220000100800 */
[----:B------:R-:W-:Y:S02]  /*11880*/  ISETP.GT.AND P1, PT, R3, 0x9, PT ;  /* 0x000000090300780c */ /* 0x000fe40003f24270 */
[----:B------:R-:W-:-:S11]  /*11890*/  PRMT R8, RZ, 0x7610, R8 ;  /* 0x00007610ff087816 */ /* 0x000fd60000000008 */
[----:B0-----:R-:W-:-:S04]  /*118a0*/  @P1 LOP3.LUT R5, R5, R4, RZ, 0x3c, !PT ;  /* 0x0000000405051212 */ /* 0x001fc800078e3cff */
[----:B------:R-:W-:-:S04]  /*118b0*/  @P1 LOP3.LUT R4, R5, R4, RZ, 0x3c, !PT ;  /* 0x0000000405041212 */ /* 0x000fc800078e3cff */
[----:B------:R-:W-:-:S05]  /*118c0*/  @P1 LOP3.LUT R5, R5, R4, RZ, 0x3c, !PT ;  /* 0x0000000405051212 */ /* 0x000fca00078e3cff */
[----:B------:R-:W3:Y:S04]  /*118d0*/  @P1 LDG.E.U16 R8, desc[UR10][R4.64] ;  /* 0x0000000a04081981 */ /* 0x000ee8000c1e1500 */
[----:B---3--:R0:W-:Y:S04]  /*118e0*/  STL [R1+0xc], R8 ;  /* 0x00000c0801007387 */ /* 0x0081e80000100800 */
[----:B0-----:R-:W3:Y:S04]  /*118f0*/  LDL.LU R8, [R1+0x2518] ;  /* 0x0025180001087983 */ /* 0x001ee80000300800 */
[----:B------:R-:W2:Y:S04]  /*11900*/  LDL R4, [R1+0xe08] ;  /* 0x000e080001047983 */ /* 0x000ea80000100800 */
[----:B------:R-:W2:Y:S01]  /*11910*/  LDL R5, [R1+0xe0c] ;  /* 0x000e0c0001057983 */ /* 0x000ea20000100800 */
[----:B------:R-:W-:-:S02]  /*11920*/  PRMT R29, RZ, 0x7610, R29 ;  /* 0x00007610ff1d7816 */ /* 0x000fc4000000001d */
[----:B--2---:R-:W-:-:S04]  /*11930*/  @P1 LOP3.LUT R5, R5, R4, RZ, 0x3c, !PT ;  /* 0x0000000405051212 */ /* 0x004fc800078e3cff */
        /* <DEDUP_REMOVED lines=11> */
[----:B--2---:R-:W-:Y:S04]  /*119f0*/  STL [R1+0x2494], R29 ;  /* 0x0024941d01007387 */ /* 0x004fe80000100800 */
[----:B---3--:R0:W-:Y:S04]  /*11a00*/  STL [R1+0x24], R7 ;  /* 0x0000240701007387 */ /* 0x0081e80000100800 */
[----:B0-----:R-:W2:Y:S04]  /*11a10*/  LDL.LU R7, [R1+0x2514] ;  /* 0x0025140001077983 */ /* 0x001ea80000300800 */
[----:B------:R-:W3:Y:S04]  /*11a20*/  LDL R4, [R1+0xdf8] ;  /* 0x000df80001047983 */ /* 0x000ee80000100800 */
[----:B------:R-:W3:Y:S01]  /*11a30*/  LDL R5, [R1+0xdfc] ;  /* 0x000dfc0001057983 */ /* 0x000ee20000100800 */
[----:B------:R-:W-:-:S02]  /*11a40*/  PRMT R6, RZ, 0x7610, R6 ;  /* 0x00007610ff067816 */ /* 0x000fc40000000006 */
[----:B---3--:R-:W-:-:S04]  /*11a50*/  @P0 LOP3.LUT R5, R5, R4, RZ, 0x3c, !PT ;  /* 0x0000000405050212 */ /* 0x008fc800078e3cff */
[----:B------:R-:W-:-:S04]  /*11a60*/  @P0 LOP3.LUT R4, R5, R4, RZ, 0x3c, !PT ;  /* 0x0000000405040212 */ /* 0x000fc800078e3cff */
[----:B------:R-:W-:-:S05]  /*11a70*/  @P0 LOP3.LUT R5, R5, R4, RZ, 0x3c, !PT ;  /* 0x0000000405050212 */ /* 0x000fca00078e3cff */
[----:B------:R-:W3:Y:S01]  /*11a80*/  @P0 LDG.E.U16 R6, desc[UR10][R4.64] ;  /* 0x0000000a04060981 */ /* 0x000ee2000c1e1500 */
[----:B------:R-:W-:-:S03]  /*11a90*/  ISETP.GT.AND P1, PT, R3, 0xb, PT ;  /* 0x0000000b0300780c */ /* 0x000fc60003f24270 */
        /* <DEDUP_REMOVED lines=8> */
[----:B------:R-:W2:Y:S04]  /*11b20*/  @P1 LDG.E.U16 R17, desc[UR10][R4.64] ;  /* 0x0000000a04111981 */ /* 0x000ea8000c1e1500 */
[----:B--2---:R0:W-:Y:S04]  /*11b30*/  STL [R1+0x50], R17 ;  /* 0x0000501101007387 */ /* 0x0041e80000100800 */
[----:B0-----:R-:W2:Y:S04]  /*11b40*/  LDL.LU R17, [R1+0x250c] ;  /* 0x00250c0001117983 */ /* 0x001ea80000300800 */
[----:B------:R-:W2:Y:S04]  /*11b50*/  LDL R4, [R1+0xde8] ;  /* 0x000de80001047983 */ /* 0x000ea80000100800 */
[----:B------:R-:W2:Y:S01]  /*11b60*/  LDL R5, [R1+0xdec] ;  /* 0x000dec0001057983 */ /* 0x000ea20000100800 */
[----:B------:R-:W-:-:S02]  /*11b70*/  PRMT R16, RZ, 0x7610, R16 ;  /* 0x00007610ff107816 */ /* 0x000fc40000000010 */
[----:B--2---:R-:W-:-:S04]  /*11b80*/  @P1 LOP3.LUT R5, R5, R4, RZ, 0x3c, !PT ;  /* 0x0000000405051212 */ /* 0x004fc800078e3cff */
[----:B------:R-:W-:-:S04]  /*11b90*/  @P1 LOP3.LUT R4, R5, R4, RZ, 0x3c, !PT ;  /* 0x0000000405041212 */ /* 0x000fc800078e3cff */
[----:B------:R-:W-:-:S05]  /*11ba0*/  @P1 LOP3.LUT R5, R5, R4, RZ, 0x3c, !PT ;  /* 0x0000000405051212 */ /* 0x000fca00078e3cff */
[----:B------:R-:W2:Y:S01]  /*11bb0*/  @P1 LDG.E.U16 R16, desc[UR10][R4.64] ;  /* 0x0000000a04101981 */ /* 0x000ea2000c1e1500 */
[----:B------:R-:W-:-:S03]  /*11bc0*/  ISETP.GT.AND P0, PT, R3, 0xc, PT ;  /* 0x0000000c0300780c */ /* 0x000fc60003f04270 */
        /* <DEDUP_REMOVED lines=80> */
[----:B----4-:R-:W-:-:S02]  /*120d0*/  PRMT R9, RZ, 0x7610, R9 ;  /* 0x00007610ff097816 */ /* 0x010fc40000000009 */
[----:B--2---:R-:W-:-:S04]  /*120e0*/  @P0 LOP3.LUT R5, R5, R4, RZ, 0x3c, !PT ;  /* 0x0000000405050212 */ /* 0x004fc800078e3cff */
[----:B------:R-:W-:-:S04]  /*120f0*/  @P0 LOP3.LUT R4, R5, R4, RZ, 0x3c, !PT ;  /* 0x0000000405040212 */ /* 0x000fc800078e3cff */
[----:B------:R-:W-:-:S05]  /*12100*/  @P0 LOP3.LUT R5, R5, R4, RZ, 0x3c, !PT ;  /* 0x0000000405050212 */ /* 0x000fca00078e3cff */
[----:B------:R0:W2:Y:S04]  /*12110*/  @P0 LDG.E.U16 R9, desc[UR10][R4.64] ;  /* 0x0000000a04090981 */ /* 0x0000a8000c1e1500 */
[----:B------:R-:W0:Y:S04]  /*12120*/  LDL R4, [R1+0xd98] ;  /* 0x000d980001047983 */ /* 0x000e280000100800 */
[----:B------:R-:W0:Y:S01]  /*12130*/  LDL R5, [R1+0xd9c] ;  /* 0x000d9c0001057983 */ /* 0x000e220000100800 */
[----:B------:R-:W-:Y:S02]  /*12140*/  PRMT R8, RZ, 0x7610, R8 ;  /* 0x00007610ff087816 */ /* 0x000fe40000000008 */
[----:B0-----:R-:W-:-:S04]  /*12150*/  @P0 LOP3.LUT R5, R5, R4, RZ, 0x3c, !PT ;  /* 0x0000000405050212 */ /* 0x001fc800078e3cff */
[----:B------:R-:W-:-:S04]  /*12160*/  @P0 LOP3.LUT R4, R5, R4, RZ, 0x3c, !PT ;  /* 0x0000000405040212 */ /* 0x000fc800078e3cff */
[----:B------:R-:W-:-:S05]  /*12170*/  @P0 LOP3.LUT R5, R5, R4, RZ, 0x3c, !PT ;  /* 0x0000000405050212 */ /* 0x000fca00078e3cff */
[----:B------:R0:W4:Y:S04]  /*12180*/  @P0 LDG.E.U16 R8, desc[UR10][R4.64] ;  /* 0x0000000a04080981 */ /* 0x000128000c1e1500 */
[----:B------:R-:W0:Y:S04]  /*12190*/  LDL R4, [R1+0xd20] ;  /* 0x000d200001047983 */ /* 0x000e280000100800 */
[----:B------:R-:W0:Y:S01]  /*121a0*/  LDL R5, [R1+0xd24] ;  /* 0x000d240001057983 */ /* 0x000e220000100800 */
[----:B------:R-:W-:Y:S02]  /*121b0*/  ISETP.GT.AND P1, PT, R3, 0x18, PT ;  /* 0x000000180300780c */ /* 0x000fe40003f24270 */
[----:B------:R-:W-:-:S11]  /*121c0*/  PRMT R7, RZ, 0x7610, R7 ;  /* 0x00007610ff077816 */ /* 0x000fd60000000007 */
[----:B0-----:R-:W-:-:S04]  /*121d0*/  @P1 LOP3.LUT R5, R5, R4, RZ, 0x3c, !PT ;  /* 0x0000000405051212 */ /* 0x001fc800078e3cff */
[----:B------:R-:W-:-:S04]  /*121e0*/  @P1 LOP3.LUT R4, R5, R4, RZ, 0x3c, !PT ;  /* 0x0000000405041212 */ /* 0x000fc800078e3cff */
[----:B------:R-:W-:-:S05]  /*121f0*/  @P1 LOP3.LUT R5, R5, R4, RZ, 0x3c, !PT ;  /* 0x0000000405051212 */ /* 0x000fca00078e3cff */
[----:B------:R0:W2:Y:S04]  /*12200*/  @P1 LDG.E.U16 R7, desc[UR10][R4.64] ;  /* 0x0000000a04071981 */ /* 0x0000a8000c1e1500 */
[----:B------:R-:W0:Y:S04]  /*12210*/  LDL R4, [R1+0xd18] ;  /* 0x000d180001047983 */ /* 0x000e280000100800 */
[----:B------:R-:W0:Y:S01]  /*12220*/  LDL R5, [R1+0xd1c] ;  /* 0x000d1c0001057983 */ /* 0x000e220000100800 */
[----:B---3--:R-:W-:Y:S02]  /*12230*/  PRMT R6, RZ, 0x7610, R6 ;  /* 0x00007610ff067816 */ /* 0x008fe40000000006 */
[----:B0-----:R-:W-:-:S04]  /*12240*/  @P1 LOP3.LUT R5, R5, R4, RZ, 0x3c, !PT ;  /* 0x0000000405051212 */ /* 0x001fc800078e3cff */
[----:B------:R-:W-:-:S04]  /*12250*/  @P1 LOP3.LUT R4, R5, R4, RZ, 0x3c, !PT ;  /* 0x0000000405041212 */ /* 0x000fc800078e3cff */
[----:B------:R-:W-:-:S05]  /*12260*/  @P1 LOP3.LUT R5, R5, R4, RZ, 0x3c, !PT ;  /* 0x0000000405051212 */ /* 0x000fca00078e3cff */
[----:B------:R0:W3:Y:S04]  /*12270*/  @P1 LDG.E.U16 R6, desc[UR10][R4.64] ;  /* 0x0000000a04061981 */ /* 0x0000e8000c1e1500 */
[----:B------:R-:W0:Y:S04]  /*12280*/  LDL R4, [R1+0xd90] ;  /* 0x000d900001047983 */ /* 0x000e280000100800 */
[----:B------:R-:W0:Y:S01]  /*12290*/  LDL R5, [R1+0xd94] ;  /* 0x000d940001057983 */ /* 0x000e220000100800 */
[----:B------:R-:W-:Y:S02]  /*122a0*/  ISETP.GT.AND P0, PT, R3, 0x11, PT ;  /* 0x000000110300780c */ /* 0x000fe40003f04270 */
[----:B------:R-:W-:-:S11]  /*122b0*/  PRMT R17, RZ, 0x7610, R17 ;  /* 0x00007610ff117816 */ /* 0x000fd60000000011 */
[----:B0-----:R-:W-:-:S04]  /*122c0*/  @P0 LOP3.LUT R5, R5, R4, RZ, 0x3c, !PT ;  /* 0x0000000405050212 */ /* 0x001fc800078e3cff */
        /* <DEDUP_REMOVED lines=9> */
[----:B------:R-:W-:Y:S01]  /*12360*/  @P0 LOP3.LUT R5, R5, R4, RZ, 0x3c, !PT ;  /* 0x0000000405050212 */ /* 0x000fe200078e3cff */
[----:B------:R-:W-:Y:S04]  /*12370*/  STL [R1+0x249c], R17 ;  /* 0x00249c1101007387 */ /* 0x000fe80000100800 */
[----:B------:R-:W-:Y:S04]  /*12380*/  STL [R1+0x24a0], R17 ;  /* 0x0024a01101007387 */ /* 0x000fe80000100800 */
[----:B------:R0:W2:Y:S04]  /*12390*/  @P0 LDG.E.U16 R16, desc[UR10][R4.64] ;  /* 0x0000000a04100981 */ /* 0x0000a8000c1e1500 */
[----:B------:R-:W0:Y:S04]  /*123a0*/  LDL R4, [R1+0xd80] ;  /* 0x000d800001047983 */ /* 0x000e280000100800 */
[----:B------:R-:W0:Y:S01]  /*123b0*/  LDL R5, [R1+0xd84] ;  /* 0x000d840001057983 */ /* 0x000e220000100800 */
[----:B------:R-:W-:-:S02]  /*123c0*/  ISETP.GT.AND P1, PT, R3, 0x12, PT ;  /* 0x000000120300780c */ /* 0x000fc40003f24270 */
[----:B------:R-:W-:-:S11]  /*123d0*/  PRMT R21, RZ, 0x7610, R21 ;  /* 0x00007610ff157816 */ /* 0x000fd60000000015 */
[----:B0-----:R-:W-:-:S04]  /*123e0*/  @P1 LOP3.LUT R5, R5, R4, RZ, 0x3c, !PT ;  /* 0x0000000405051212 */ /* 0x001fc800078e3cff */
[----:B------:R-:W-:-:S04]  /*123f0*/  @P1 LOP3.LUT R4, R5, R4, RZ, 0x3c, !PT ;  /* 0x0000000405041212 */ /* 0x000fc800078e3cff */
[----:B------:R-:W-:-:S05]  /*12400*/  @P1 LOP3.LUT R5, R5, R4, RZ, 0x3c, !PT ;  /* 0x0000000405051212 */ /* 0x000fca00078e3cff */
[----:B------:R0:W3:Y:S04]  /*12410*/  @P1 LDG.E.U16 R21, desc[UR10][R4.64] ;  /* 0x0000000a04151981 */ /* 0x0000e8000c1e1500 */
[----:B------:R-:W0:Y:S04]  /*12420*/  LDL R4, [R1+0xd78] ;  /* 0x000d780001047983 */ /* 0x000e280000100800 */
[----:B------:R-:W0:Y:S01]  /*12430*/  LDL R5, [R1+0xd7c] ;  /* 0x000d7c0001057983 */ /* 0x000e220000100800 */
[----:B------:R-:W-:Y:S02]  /*12440*/  PRMT R20, RZ, 0x7610, R20 ;  /* 0x00007610ff147816 */ /* 0x000fe40000000014 */
[----:B0-----:R-:W-:-:S04]  /*12450*/  @P1 LOP3.LUT R5, R5, R4, RZ, 0x3c, !PT ;  /* 0x0000000405051212 */ /* 0x001fc800078e3cff */
        /* <DEDUP_REMOVED lines=13> */
[----:B------:R-:W-:Y:S02]  /*12530*/  ISETP.GT.AND P1, PT, R3, 0x19, PT ;  /* 0x000000190300780c */ /* 0x000fe40003f24270 */
[----:B------:R-:W-:Y:S01]  /*12540*/  PRMT R13, RZ, 0x7610, R13 ;  /* 0x00007610ff0d7816 */ /* 0x000fe2000000000d */
[----:B--2---:R-:W-:Y:S10]  /*12550*/  STL [R1+0x2480], R27 ;  /* 0x0024801b01007387 */ /* 0x004ff40000100800 */
[----:B---3--:R-:W-:-:S04]  /*12560*/  @P1 LOP3.LUT R5, R5, R4, RZ, 0x3c, !PT ;  /* 0x0000000405051212 */ /* 0x008fc800078e3cff */
        /* <DEDUP_REMOVED lines=31> */
[----:B------:R-:W3:Y:S04]  /*12760*/  @P1 LDG.E.U16 R15, desc[UR10][R4.64] ;  /* 0x0000000a040f1981 */ /* 0x000ee8000c1e1500 */
[----:B--2---:R0:W-:Y:S04]  /*12770*/  STL [R1+0x4], R2 ;  /* 0x0000040201007387 */ /* 0x0041e80000100800 */
[----:B0-----:R-:W2:Y:S04]  /*12780*/  LDL R2, [R1+0xd04] ;  /* 0x000d040001027983 */ /* 0x001ea80000100800 */
[----:B---3--:R0:W-:Y:S04]  /*12790*/  STL [R1], R15 ;  /* 0x0000000f01007387 */ /* 0x0081e80000100800 */
[----:B0-----:R-:W3:Y:S04]  /*127a0*/  LDL.LU R15, [R1+0x24e4] ;  /* 0x0024e400010f7983 */ /* 0x001ee80000300800 */
[----:B------:R-:W2:Y:S04]  /*127b0*/  LDL R4, [R1+0xd50] ;  /* 0x000d500001047983 */ /* 0x000ea80000100800 */
[----:B------:R-:W2:Y:S01]  /*127c0*/  LDL R5, [R1+0xd54] ;  /* 0x000d540001057983 */ /* 0x000ea20000100800 */
[----:B------:R-:W-:-:S02]  /*127d0*/  ISETP.GT.AND P0, PT, R3, 0x15, PT ;  /* 0x000000150300780c */ /* 0x000fc40003f04270 */
[----:B------:R-:W-:-:S11]  /*127e0*/  PRMT R14, RZ, 0x7610, R14 ;  /* 0x00007610ff0e7816 */ /* 0x000fd6000000000e */
        /* <DEDUP_REMOVED lines=23> */
[----:B------:R-:W-:Y:S02]  /*12960*/  ISETP.GT.AND P0, PT, R3, 0x1a, PT ;  /* 0x0000001a0300780c */ /* 0x000fe40003f04270 */
[----:B------:R-:W-:Y:S01]  /*12970*/  PRMT R11, RZ, 0x7610, R11 ;  /* 0x00007610ff0b7816 */ /* 0x000fe2000000000b */
[----:B--2---:R0:W-:Y:S04]  /*12980*/  STL [R1+0x48], R18 ;  /* 0x0000481201007387 */ /* 0x0041e80000100800 */
[----:B0-----:R-:W2:Y:S04]  /*12990*/  LDL.LU R18, [R1+0x24d8] ;  /* 0x0024d80001127983 */ /* 0x001ea80000300800 */
[----:B------:R-:W2:Y:S02]  /*129a0*/  LDL R5, [R1+0xd00] ;  /* 0x000d000001057983 */ /* 0x000ea40000100800 */
[----:B------:R-:W-:Y:S01]  /*129b0*/  @P0 IMAD.MOV.U32 R4, RZ, RZ, R2 ;  /* 0x000000ffff040224 */ /* 0x000fe200078e0002 */
[----:B------:R-:W-:-:S02]  /*129c0*/  PRMT R10, RZ, 0x7610, R10 ;  /* 0x00007610ff0a7816 */ /* 0x000fc4000000000a */
[----:B------:R-:W-:Y:S01]  /*129d0*/  PRMT R24, RZ, 0x7610, R24 ;  /* 0x00007610ff187816 */ /* 0x000fe20000000018 */
[----:B------:R-:W3:Y:S04]  /*129e0*/  LDL R2, [R1+0xcf4] ;  /* 0x000cf40001027983 */ /* 0x000ee80000100800 */
[----:B--2---:R0:W2:Y:S04]  /*129f0*/  @P0 LDG.E.U16 R11, desc[UR10][R4.64] ;  /* 0x0000000a040b0981 */ /* 0x0040a8000c1e1500 */
[----:B------:R-:W0:Y:S04]  /*12a00*/  LDL R4, [R1+0xcf8] ;  /* 0x000cf80001047983 */ /* 0x000e280000100800 */
[----:B------:R-:W0:Y:S02]  /*12a10*/  LDL R5, [R1+0xcfc] ;  /* 0x000cfc0001057983 */ /* 0x000e240000100800 */
[----:B0-----:R-:W-:-:S04]  /*12a20*/  @P0 LOP3.LUT R5, R5, R4, RZ, 0x3c, !PT ;  /* 0x0000000405050212 */ /* 0x001fc800078e3cff */
[----:B------:R-:W-:-:S04]  /*12a30*/  @P0 LOP3.LUT R4, R5, R4, RZ, 0x3c, !PT ;  /* 0x0000000405040212 */ /* 0x000fc800078e3cff */
[----:B------:R-:W-:-:S05]  /*12a40*/  @P0 LOP3.LUT R5, R5, R4, RZ, 0x3c, !PT ;  /* 0x0000000405050212 */ /* 0x000fca00078e3cff */
[----:B------:R0:W2:Y:S04]  /*12a50*/  @P0 LDG.E.U16 R10, desc[UR10][R4.64] ;  /* 0x0000000a040a0981 */ /* 0x0000a8000c1e1500 */
[----:B------:R-:W0:Y:S04]  /*12a60*/  LDL R4, [R1+0xd38] ;  /* 0x000d380001047983 */ /* 0x000e280000100800 */
[----:B------:R-:W0:Y:S02]  /*12a70*/  LDL R5, [R1+0xd3c] ;  /* 0x000d3c0001057983 */ /* 0x000e240000100800 */
        /* <DEDUP_REMOVED lines=12> */
[----:B--2---:R0:W-:Y:S04]  /*12b40*/  STL [R1+0x40], R24 ;  /* 0x0000401801007387 */ /* 0x0041e80000100800 */
[----:B0-----:R-:W2:Y:S04]  /*12b50*/  LDL R24, [R1+0xce4] ;  /* 0x000ce40001187983 */ /* 0x001ea80000100800 */
        /* <DEDUP_REMOVED lines=16> */
[----:B------:R-:W-:Y:S01]  /*12c60*/  ISETP.GT.AND P0, PT, R3, 0x1c, PT ;  /* 0x0000001c0300780c */ /* 0x000fe20003f04270 */
        /* <DEDUP_REMOVED lines=8> */
[----:B------:R-:W2:Y:S01]  /*12cf0*/  LDL R5, [R1+0xce0] ;  /* 0x000ce00001057983 */ /* 0x000ea20000100800 */
[----:B------:R-:W-:Y:S01]  /*12d00*/  PRMT R19, RZ, 0x7610, R19 ;  /* 0x00007610ff137816 */ /* 0x000fe20000000013 */
[----:B0-----:R-:W-:Y:S01]  /*12d10*/  @P0 IMAD.MOV.U32 R4, RZ, RZ, R24 ;  /* 0x000000ffff040224 */ /* 0x001fe200078e0018 */
[----:B------:R-:W-:Y:S01]  /*12d20*/  PRMT R18, RZ, 0x7610, R18 ;  /* 0x00007610ff127816 */ /* 0x000fe20000000012 */
[----:B------:R-:W3:Y:S04]  /*12d30*/  LDL R24, [R1+0xccc] ;  /* 0x000ccc0001187983 */ /* 0x000ee80000100800 */
[----:B--2---:R-:W2:Y:S04]  /*12d40*/  @P0 LDG.E.U16 R19, desc[UR10][R4.64] ;  /* 0x0000000a04130981 */ /* 0x004ea8000c1e1500 */
[----:B------:R-:W3:Y:S04]  /*12d50*/  LDL R4, [R1+0xcd8] ;  /* 0x000cd80001047983 */ /* 0x000ee80000100800 */
[----:B------:R-:W3:Y:S01]  /*12d60*/  LDL R5, [R1+0xcdc] ;  /* 0x000cdc0001057983 */ /* 0x000ee20000100800 */
[----:B------:R-:W-:-:S03]  /*12d70*/  ISETP.GT.AND P1, PT, R3, 0x1d, PT ;  /* 0x0000001d0300780c */ /* 0x000fc60003f24270 */
[----:B--2---:R-:W-:Y:S01]  /*12d80*/  STL [R1+0x2468], R19 ;  /* 0x0024681301007387 */ /* 0x004fe20000100800 */
[----:B---3--:R-:W-:-:S04]  /*12d90*/  @P0 LOP3.LUT R5, R5, R4, RZ, 0x3c, !PT ;  /* 0x0000000405050212 */ /* 0x008fc800078e3cff */
[----:B------:R-:W-:-:S04]  /*12da0*/  @P0 LOP3.LUT R4, R5, R4, RZ, 0x3c, !PT ;  /* 0x0000000405040212 */ /* 0x000fc800078e3cff */
[----:B------:R-:W-:Y:S01]  /*12db0*/  @P0 LOP3.LUT R5, R5, R4, RZ, 0x3c, !PT ;  /* 0x0000000405050212 */ /* 0x000fe200078e3cff */
[----:B------:R-:W-:Y:S04]  /*12dc0*/  STL [R1+0x246c], R19 ;  /* 0x00246c1301007387 */ /* 0x000fe80000100800 */
[----:B------:R-:W-:Y:S04]  /*12dd0*/  STL [R1+0x2470], R19 ;  /* 0x0024701301007387 */ /* 0x000fe80000100800 */
[----:B------:R0:W2:Y:S04]  /*12de0*/  @P0 LDG.E.U16 R18, desc[UR10][R4.64] ;  /* 0x0000000a04120981 */ /* 0x0000a8000c1e1500 */
[----:B------:R-:W3:Y:S01]  /*12df0*/  LDL R5, [R1+0xcd0] ;  /* 0x000cd00001057983 */ /* 0x000ee20000100800 */
[----:B------:R-:W-:Y:S01]  /*12e00*/  PRMT R26, RZ, 0x7610, R26 ;  /* 0x00007610ff1a7816 */ /* 0x000fe2000000001a */
[----:B0-----:R-:W-:-:S02]  /*12e10*/  @P1 IMAD.MOV.U32 R4, RZ, RZ, R2 ;  /* 0x000000ffff041224 */ /* 0x001fc400078e0002 */
[----:B--2---:R-:W-:Y:S04]  /*12e20*/  STL [R1+0x2474], R18 ;  /* 0x0024741201007387 */ /* 0x004fe80000100800 */
[----:B------:R-:W-:Y:S01]  /*12e30*/  STL [R1+0x2478], R18 ;  /* 0x0024781201007387 */ /* 0x000fe20000100800 */
[----:B------:R-:W-:-:S03]  /*12e40*/  PRMT R25, RZ, 0x7610, R25 ;  /* 0x00007610ff197816 */ /* 0x000fc60000000019 */
[----:B------:R-:W2:Y:S04]  /*12e50*/  LDL R2, [R1+0xcbc] ;  /* 0x000cbc0001027983 */ /* 0x000ea80000100800 */
[----:B---3--:R0:W3:Y:S04]  /*12e60*/  @P1 LDG.E.U16 R26, desc[UR10][R4.64] ;  /* 0x0000000a041a1981 */ /* 0x0080e8000c1e1500 */
[----:B------:R-:W2:Y:S01]  /*12e70*/  LDL R5, [R1+0xcc8] ;  /* 0x000cc80001057983 */ /* 0x000ea20000100800 */
[----:B0-----:R-:W-:-:S03]  /*12e80*/  @P1 IMAD.MOV.U32 R4, RZ, RZ, R24 ;  /* 0x000000ffff041224 */ /* 0x001fc600078e0018 */
[----:B---3--:R-:W-:Y:S04]  /*12e90*/  STL [R1+0x243c], R26 ;  /* 0x00243c1a01007387 */ /* 0x008fe80000100800 */
[----:B------:R-:W-:Y:S04]  /*12ea0*/  STL [R1+0x2440], R26 ;  /* 0x0024401a01007387 */ /* 0x000fe80000100800 */
[----:B------:R-:W-:Y:S04]  /*12eb0*/  STL [R1+0x2444], R26 ;  /* 0x0024441a01007387 */ /* 0x000fe80000100800 */
[----:B------:R-:W-:Y:S04]  /*12ec0*/  STL [R1+0x247c], R26 ;  /* 0x00247c1a01007387 */ /* 0x000fe80000100800 */
[----:B--2---:R0:W2:Y:S01]  /*12ed0*/  @P1 LDG.E.U16 R25, desc[UR10][R4.64] ;  /* 0x0000000a04191981 */ /* 0x0040a2000c1e1500 */
[----:B------:R-:W-:-:S02]  /*12ee0*/  ISETP.GT.AND P0, PT, R3, 0x1e, PT ;  /* 0x0000001e0300780c */ /* 0x000fc40003f04270 */
[----:B------:R-:W-:Y:S01]  /*12ef0*/  PRMT R28, RZ, 0x7610, R28 ;  /* 0x00007610ff1c7816 */ /* 0x000fe2000000001c */
[----:B------:R-:W3:Y:S04]  /*12f00*/  LDL R24, [R1+0x127c] ;  /* 0x00127c0001187983 */ /* 0x000ee80000100800 */
[----:B------:R-:W0:Y:S04]  /*12f10*/  LDL R4, [R1+0xcc0] ;  /* 0x000cc00001047983 */ /* 0x000e280000100800 */
[----:B------:R-:W0:Y:S02]  /*12f20*/  LDL R5, [R1+0xcc4] ;  /* 0x000cc40001057983 */ /* 0x000e240000100800 */
[----:B0-----:R-:W-:-:S04]  /*12f30*/  @P0 LOP3.LUT R5, R5, R4, RZ, 0x3c, !PT ;  /* 0x0000000405050212 */ /* 0x001fc800078e3cff */
[----:B------:R-:W-:-:S04]  /*12f40*/  @P0 LOP3.LUT R4, R5, R4, RZ, 0x3c, !PT ;  /* 0x0000000405040212 */ /* 0x000fc800078e3cff */
[----:B------:R-:W-:-:S05]  /*12f50*/  @P0 LOP3.LUT R5, R5, R4, RZ, 0x3c, !PT ;  /* 0x0000000405050212 */ /* 0x000fca00078e3cff */
[----:B------:R-:W3:Y:S04]  /*12f60*/  @P0 LDG.E.U16 R28, desc[UR10][R4.64] ;  /* 0x0000000a041c0981 */ /* 0x000ee8000c1e1500 */
[----:B--2---:R-:W-:Y:S04]  /*12f70*/  STL [R1+0x2448], R25 ;  /* 0x0024481901007387 */ /* 0x004fe80000100800 */
[----:B------:R-:W-:Y:S04]  /*12f80*/  STL [R1+0x244c], R25 ;  /* 0x00244c1901007387 */ /* 0x000fe80000100800 */
[----:B---3--:R0:W-:Y:S04]  /*12f90*/  STL [R1+0x14], R28 ;  /* 0x0000141c01007387 */ /* 0x0081e80000100800 */
[----:B0-----:R-:W2:Y:S04]  /*12fa0*/  LDL.LU R28, [R1+0x24cc] ;  /* 0x0024cc00011c7983 */ /* 0x001ea80000300800 */
[----:B------:R-:W3:Y:S01]  /*12fb0*/  LDL R5, [R1+0xcb8] ;  /* 0x000cb80001057983 */ /* 0x000ee20000100800 */
[----:B------:R-:W-:-:S02]  /*12fc0*/  @P0 IMAD.MOV.U32 R4, RZ, RZ, R2 ;  /* 0x000000ffff040224 */ /* 0x000fc400078e0002 */
[----:B------:R-:W0:Y:S01]  /*12fd0*/  S2R R2, SR_TID.X ;  /* 0x0000000000027919 */ /* 0x000e220000002100 */
[----:B--2---:R-:W-:-:S06]  /*12fe0*/  PRMT R28, RZ, 0x7610, R28 ;  /* 0x00007610ff1c7816 */ /* 0x004fcc000000001c */
[----:B---3--:R-:W2:Y:S01]  /*12ff0*/  @P0 LDG.E.U16 R28, desc[UR10][R4.64] ;  /* 0x0000000a041c0981 */ /* 0x008ea2000c1e1500 */
[----:B0-----:R-:W-:-:S04]  /*13000*/  LOP3.LUT R2, R2, 0x1f, RZ, 0xc0, !PT ;  /* 0x0000001f02027812 */ /* 0x001fc800078ec0ff */
[----:B------:R-:W-:Y:S02]  /*13010*/  ISETP.GE.AND P0, PT, R2, R3, PT ;  /* 0x000000030200720c */ /* 0x000fe40003f06270 */
[----:B------:R-:W-:Y:S01]  /*13020*/  ISETP.GT.AND P1, PT, R3, 0x1f, PT ;  /* 0x0000001f0300780c */ /* 0x000fe20003f24270 */
[----:B--2---:R0:W-:Y:S04]  /*13030*/  STL [R1+0x10], R28 ;  /* 0x0000101c01007387 */ /* 0x0041e80000100800 */
[----:B0-----:R-:W2:Y:S04]  /*13040*/  LDL.LU R28, [R1+0x24c8] ;  /* 0x0024c800011c7983 */ /* 0x001ea80000300800 */
[----:B------:R-:W3:Y:S04]  /*13050*/  LDL R4, [R1+0xcb0] ;  /* 0x000cb00001047983 */ /* 0x000ee80000100800 */
[----:B------:R-:W3:Y:S04]  /*13060*/  LDL R5, [R1+0xcb4] ;  /* 0x000cb40001057983 */ /* 0x000ee80000100800 */
[----:B------:R-:W2:Y:S01]  /*13070*/  LDL.LU R2, [R1+0x24c4] ;  /* 0x0024c40001027983 */ /* 0x000ea20000300800 */
[----:B---3--:R-:W-:-:S04]  /*13080*/  @P1 LOP3.LUT R5, R5, R4, RZ, 0x3c, !PT ;  /* 0x0000000405051212 */ /* 0x008fc800078e3cff */
[C---:B------:R-:W-:Y:S02]  /*13090*/  @P1 LOP3.LUT R4, R5.reuse, R4, RZ, 0x3c, !PT ;  /* 0x0000000405041212 */ /* 0x040fe400078e3cff */
[----:B--2---:R-:W-:Y:S02]  /*130a0*/  PRMT R2, RZ, 0x7610, R2 ;  /* 0x00007610ff027816 */ /* 0x004fe40000000002 */
[----:B------:R-:W-:-:S05]  /*130b0*/  @P1 LOP3.LUT R5, R5, R4, RZ, 0x3c, !PT ;  /* 0x0000000405051212 */ /* 0x000fca00078e3cff */
[----:B------:R-:W2:Y:S04]  /*130c0*/  @P1 LDG.E.U16 R2, desc[UR10][R4.64] ;  /* 0x0000000a04021981 */ /* 0x000ea8000c1e1500 */
[----:B--2---:R0:W-:Y:S04]  /*130d0*/  STL [R1+0x28], R2 ;  /* 0x0000280201007387 */ /* 0x0041e80000100800 */
[----:B0-----:R-:W2:Y:S04]  /*130e0*/  LDL.LU R2, [R1+0x24c0] ;  /* 0x0024c00001027983 */ /* 0x001ea80000300800 */
[----:B------:R-:W3:Y:S04]  /*130f0*/  LDL R4, [R1+0xca8] ;  /* 0x000ca80001047983 */ /* 0x000ee80000100800 */
[----:B------:R-:W3:Y:S01]  /*13100*/  LDL R5, [R1+0xcac] ;  /* 0x000cac0001057983 */ /* 0x000ee20000100800 */
[----:B--2---:R-:W-:-:S02]  /*13110*/  PRMT R2, RZ, 0x7610, R2 ;  /* 0x00007610ff027816 */ /* 0x004fc40000000002 */
[----:B---3--:R-:W-:-:S04]  /*13120*/  @P1 LOP3.LUT R5, R5, R4, RZ, 0x3c, !PT ;  /* 0x0000000405051212 */ /* 0x008fc800078e3cff */
[----:B------:R-:W-:-:S04]  /*13130*/  @P1 LOP3.LUT R4, R5, R4, RZ, 0x3c, !PT ;  /* 0x0000000405041212 */ /* 0x000fc800078e3cff */
[----:B------:R-:W-:-:S05]  /*13140*/  @P1 LOP3.LUT R5, R5, R4, RZ, 0x3c, !PT ;  /* 0x0000000405051212 */ /* 0x000fca00078e3cff */
[----:B------:R0:W2:Y:S01]  /*13150*/  @P1 LDG.E.U16 R2, desc[UR10][R4.64] ;  /* 0x0000000a04021981 */ /* 0x0000a2000c1e1500 */
[----:B------:R-:W-:Y:S01]  /*13160*/  PRMT R0, RZ, 0x7610, R0 ;  /* 0x00007610ff007816 */ /* 0x000fe20000000000 */
[----:B0-----:R-:W-:Y:S02]  /*13170*/  @!P0 IMAD.MOV.U32 R4, RZ, RZ, R24 ;  /* 0x000000ffff048224 */ /* 0x001fe400078e0018 */
[----:B------:R-:W-:Y:S01]  /*13180*/  @!P0 IMAD.MOV.U32 R5, RZ, RZ, R28 ;  /* 0x000000ffff058224 */ /* 0x000fe200078e001c */
[----:B------:R-:W-:Y:S06]  /*13190*/  BAR.SYNC.DEFER_BLOCKING 0x0 ;  /* 0x0000000000007b1d */ /* 0x000fec0000010000 */
[----:B------:R-:W3:Y:S04]  /*131a0*/  @!P0 LDG.E.U16 R0, desc[UR10][R4.64] ;  /* 0x0000000a04008981 */ /* 0x000ee8000c1e1500 */
[----:B--2---:R0:W-:Y:S04]  /*131b0*/  STL [R1+0x34], R2 ;  /* 0x0000340201007387 */ /* 0x0041e80000100800 */
[----:B0-----:R-:W2:Y:S04]  /*131c0*/  LDL.LU R2, [R1+0x24bc] ;  /* 0x0024bc0001027983 */ /* 0x001ea80000300800 */
[----:B------:R-:W2:Y:S04]  /*131d0*/  LDL.LU R24, [R1+0x2c] ;  /* 0x00002c0001187983 */ /* 0x000ea80000300800 */
[----:B------:R-:W-:Y:S04]  /*131e0*/  STL [R1+0x12c0], R28 ;  /* 0x0012c01c01007387 */ /* 0x000fe80000100800 */
[----:B------:R-:W2:Y:S04]  /*131f0*/  LDL R4, [R1+0x1278] ;  /* 0x0012780001047983 */ /* 0x000ea80000100800 */
[----:B------:R-:W2:Y:S01]  /*13200*/  LDL R5, [R1+0x1290] ;  /* 0x0012900001057983 */ /* 0x000ea20000100800 */
[----:B------:R-:W-:-:S03]  /*13210*/  PRMT R3, RZ, 0x7610, R3 ;  /* 0x00007610ff037816 */ /* 0x000fc60000000003 */
[----:B---3--:R0:W-:Y:S04]  /*13220*/  STL [R1+0x624], R0 ;  /* 0x0006240001007387 */ /* 0x0081e80000100800 */
[----:B0-----:R-:W3:Y:S01]  /*13230*/  LDL.LU R0, [R1+0x38] ;  /* 0x0000380001007983 */ /* 0x001ee20000300800 */
[----:B--2---:R-:W-:-:S04]  /*13240*/  @!P0 LOP3.LUT R5, R5, R4, RZ, 0x3c, !PT ;  /* 0x0000000405058212 */ /* 0x004fc800078e3cff */
[----:B------:R-:W-:-:S04]  /*13250*/  @!P0 LOP3.LUT R4, R5, R4, RZ, 0x3c, !PT ;  /* 0x0000000405048212 */ /* 0x000fc800078e3cff */
[----:B------:R-:W-:-:S05]  /*13260*/  @!P0 LOP3.LUT R5, R5, R4, RZ, 0x3c, !PT ;  /* 0x0000000405058212 */ /* 0x000fca00078e3cff */
[----:B------:R0:W2:Y:S04]  /*13270*/  @!P0 LDG.E.U16 R3, desc[UR10][R4.64] ;  /* 0x0000000a04038981 */ /* 0x0000a8000c1e1500 */
[----:B------:R-:W0:Y:S04]  /*13280*/  LDL R4, [R1+0xea0] ;  /* 0x000ea00001047983 */ /* 0x000e280000100800 */
[----:B------:R-:W0:Y:S01]  /*13290*/  LDL R5, [R1+0x1208] ;  /* 0x0012080001057983 */ /* 0x000e220000100800 */
[----:B------:R-:W-:Y:S02]  /*132a0*/  PRMT R2, RZ, 0x7610, R2 ;  /* 0x00007610ff027816 */ /* 0x000fe40000000002 */
[----:B0-----:R-:W-:-:S04]  /*132b0*/  @!P0 LOP3.LUT R5, R5, R4, RZ, 0x3c, !PT ;  /* 0x0000000405058212 */ /* 0x001fc800078e3cff */
[----:B------:R-:W-:-:S04]  /*132c0*/  @!P0 LOP3.LUT R4, R5, R4, RZ, 0x3c, !PT ;  /* 0x0000000405048212 */ /* 0x000fc800078e3cff */
[----:B------:R-:W-:-:S05]  /*132d0*/  @!P0 LOP3.LUT R5, R5, R4, RZ, 0x3c, !PT ;  /* 0x0000000405058212 */ /* 0x000fca00078e3cff */
[----:B------:R-:W3:Y:S04]  /*132e0*/  @!P0 LDG.E.U16 R2, desc[UR10][R4.64] ;  /* 0x0000000a04028981 */ /* 0x000ee8000c1e1500 */
[----:B--2---:R-:W-:Y:S04]  /*132f0*/  STL [R1+0x2400], R3 ;  /* 0x0024000301007387 */ /* 0x004fe80000100800 */
[----:B------:R-:W-:Y:S04]  /*13300*/  STL [R1+0x2404], R3 ;  /* 0x0024040301007387 */ /* 0x000fe80000100800 */
[----:B------:R-:W-:Y:S04]  /*13310*/  STL [R1+0x2408], R3 ;  /* 0x0024080301007387 */ /* 0x000fe80000100800 */
[----:B---3--:R0:W-:Y:S04]  /*13320*/  STL [R1+0x30], R2 ;  /* 0x0000300201007387 */ /* 0x0081e80000100800 */
[----:B0-----:R-:W2:Y:S04]  /*13330*/  LDL.LU R2, [R1+0x24b8] ;  /* 0x0024b80001027983 */ /* 0x001ea80000300800 */
[----:B------:R-:W3:Y:S04]  /*13340*/  LDL R4, [R1+0x11f0] ;  /* 0x0011f00001047983 */ /* 0x000ee80000100800 */
[----:B------:R-:W3:Y:S01]  /*13350*/  LDL R5, [R1+0x11f4] ;  /* 0x0011f40001057983 */ /* 0x000ee20000100800 */
[----:B--2---:R-:W-:-:S02]  /*13360*/  PRMT R2, RZ, 0x7610, R2 ;  /* 0x00007610ff027816 */ /* 0x004fc40000000002 */
[----:B---3--:R-:W-:-:S04]  /*13370*/  @!P0 LOP3.LUT R5, R5, R4, RZ, 0x3c, !PT ;  /* 0x0000000405058212 */ /* 0x008fc800078e3cff */
[----:B------:R-:W-:-:S04]  /*13380*/  @!P0 LOP3.LUT R4, R5, R4, RZ, 0x3c, !PT ;  /* 0x0000000405048212 */ /* 0x000fc800078e3cff */
[----:B------:R-:W-:-:S05]  /*13390*/  @!P0 LOP3.LUT R5, R5, R4, RZ, 0x3c, !PT ;  /* 0x0000000405058212 */ /* 0x000fca00078e3cff */
[----:B------:R-:W2:Y:S04]  /*133a0*/  @!P0 LDG.E.U16 R2, desc[UR10][R4.64] ;  /* 0x0000000a04028981 */ /* 0x000ea8000c1e1500 */
[----:B--2---:R0:W-:Y:S04]  /*133b0*/  STL [R1+0x3c], R2 ;  /* 0x00003c0201007387 */ /* 0x0041e80000100800 */
        /* <DEDUP_REMOVED lines=12> */
[----:B------:R-:W-:-:S02]  /*13480*/  PRMT R25, RZ, 0x7610, R25 ;  /* 0x00007610ff197816 */ /* 0x000fc40000000019 */
[----:B---3--:R-:W-:-:S04]  /*13490*/  @!P0 LOP3.LUT R5, R5, R4, RZ, 0x3c, !PT ;  /* 0x0000000405058212 */ /* 0x008fc800078e3cff */
[----:B------:R-:W-:-:S04]  /*134a0*/  @!P0 LOP3.LUT R4, R5, R4, RZ, 0x3c, !PT ;  /* 0x0000000405048212 */ /* 0x000fc800078e3cff */
[----:B------:R-:W-:-:S05]  /*134b0*/  @!P0 LOP3.LUT R5, R5, R4, RZ, 0x3c, !PT ;  /* 0x0000000405058212 */ /* 0x000fca00078e3cff */
[----:B------:R0:W3:Y:S04]  /*134c0*/  @!P0 LDG.E.U16 R25, desc[UR10][R4.64] ;  /* 0x0000000a04198981 */ /* 0x0000e8000c1e1500 */
[----:B------:R-:W0:Y:S04]  /*134d0*/  LDL R4, [R1+0x1190] ;  /* 0x0011900001047983 */ /* 0x000e280000100800 */
[----:B------:R-:W0:Y:S01]  /*134e0*/  LDL R5, [R1+0x1194] ;  /* 0x0011940001057983 */ /* 0x000e220000100800 */
[----:B--2---:R-:W-:Y:S02]  /*134f0*/  PRMT R2, RZ, 0x7610, R2 ;  /* 0x00007610ff027816 */ /* 0x004fe40000000002 */
[----:B0-----:R-:W-:-:S04]  /*13500*/  @!P0 LOP3.LUT R5, R5, R4, RZ, 0x3c, !PT ;  /* 0x0000000405058212 */ /* 0x001fc800078e3cff */
[----:B------:R-:W-:-:S04]  /*13510*/  @!P0 LOP3.LUT R4, R5, R4, RZ, 0x3c, !PT ;  /* 0x0000000405048212 */ /* 0x000fc800078e3cff */
[----:B------:R-:W-:-:S05]  /*13520*/  @!P0 LOP3.LUT R5, R5, R4, RZ, 0x3c, !PT ;  /* 0x0000000405058212 */ /* 0x000fca00078e3cff */
[----:B------:R-:W2:Y:S04]  /*13530*/  @!P0 LDG.E.U16 R2, desc[UR10][R4.64] ;  /* 0x0000000a04028981 */ /* 0x000ea8000c1e1500 */
[----:B---3--:R0:W-:Y:S04]  /*13540*/  STL [R1+0x54], R25 ;  /* 0x0000541901007387 */ /* 0x0081e80000100800 */
[----:B0-----:R-:W3:Y:S04]  /*13550*/  LDL R25, [R1+0x1114] ;  /* 0x0011140001197983 */ /* 0x001ee80000100800 */
        /* <DEDUP_REMOVED lines=10> */
[----:B------:R-:W2:Y:S04]  /*13600*/  LDL R4, [R1+0x1150] ;  /* 0x0011500001047983 */ /* 0x000ea80000100800 */
[----:B------:R-:W2:Y:S01]  /*13610*/  LDL R5, [R1+0x1154] ;  /* 0x0011540001057983 */ /* 0x000ea20000100800 */
[----:B0-----:R-:W0:Y:S02]  /*13620*/  S2R R2, SR_TID.X ;  /* 0x0000000000027919 */ /* 0x001e240000002100 */
[----:B0-----:R-:W-:-:S05]  /*13630*/  LOP3.LUT R2, R2, 0x3f, RZ, 0xc0, !PT ;  /* 0x0000003f02027812 */ /* 0x001fca00078ec0ff */
[----:B------:R-:W-:-:S05]  /*13640*/  IMAD.SHL.U32 R2, R2, 0x2, RZ ;  /* 0x0000000202027824 */ /* 0x000fca00078e00ff */
[----:B------:R0:W-:Y:S02]  /*13650*/  STS.U16 [R2+UR6+0x4000], R24 ;  /* 0x0040001802007988 */ /* 0x0001e40008000406 */
[----:B0-----:R-:W-:Y:S02]  /*13660*/  PRMT R2, RZ, 0x7610, R2 ;  /* 0x00007610ff027816 */ /* 0x001fe40000000002 */
[----:B------:R-:W3:Y:S01]  /*13670*/  LDL.LU R24, [R1+0x24a8] ;  /* 0x0024a80001187983 */ /* 0x000ee20000300800 */
[----:B--2---:R-:W-:-:S04]  /*13680*/  @!P0 LOP3.LUT R5, R5, R4, RZ, 0x3c, !PT ;  /* 0x0000000405058212 */ /* 0x004fc800078e3cff */
[----:B------:R-:W-:-:S04]  /*13690*/  @!P0 LOP3.LUT R4, R5, R4, RZ, 0x3c, !PT ;  /* 0x0000000405048212 */ /* 0x000fc800078e3cff */
[----:B------:R-:W-:-:S05]  /*136a0*/  @!P0 LOP3.LUT R5, R5, R4, RZ, 0x3c, !PT ;  /* 0x0000000405058212 */ /* 0x000fca00078e3cff */
[----:B------:R-:W2:Y:S04]  /*136b0*/  @!P0 LDG.E.U16 R2, desc[UR10][R4.64] ;  /* 0x0000000a04028981 */ /* 0x000ea8000c1e1500 */
[----:B--2---:R0:W-:Y:S04]  /*136c0*/  STL [R1+0x64], R2 ;  /* 0x0000640201007387 */ /* 0x0041e80000100800 */
[----:B------:R-:W2:Y:S04]  /*136d0*/  LDL R4, [R1+0x1130] ;  /* 0x0011300001047983 */ /* 0x000ea80000100800 */
[----:B------:R-:W2:Y:S01]  /*136e0*/  LDL R5, [R1+0x1134] ;  /* 0x0011340001057983 */ /* 0x000ea20000100800 */
[----:B0-----:R-:W0:Y:S01]  /*136f0*/  S2R R2, SR_TID.X ;  /* 0x0000000000027919 */ /* 0x001e220000002100 */
[----:B------:R-:W-:-:S02]  /*13700*/  PRMT R26, RZ, 0x7610, R26 ;  /* 0x00007610ff1a7816 */ /* 0x000fc4000000001a */
[----:B0-----:R-:W-:-:S05]  /*13710*/  LOP3.LUT R2, R2, 0x3f, RZ, 0xc0, !PT ;  /* 0x0000003f02027812 */ /* 0x001fca00078ec0ff */
[----:B------:R-:W-:-:S05]  /*13720*/  IMAD.SHL.U32 R2, R2, 0x2, RZ ;  /* 0x0000000202027824 */ /* 0x000fca00078e00ff */
[----:B------:R0:W-:Y:S04]  /*13730*/  STS.U16 [R2+UR6+0x4080], R0 ;  /* 0x0040800002007988 */ /* 0x0001e80008000406 */
[----:B0-----:R-:W3:Y:S01]  /*13740*/  LDL.LU R0, [R1+0x24a4] ;  /* 0x0024a40001007983 */ /* 0x001ee20000300800 */
[----:B--2---:R-:W-:-:S04]  /*13750*/  @!P0 LOP3.LUT R5, R5, R4, RZ, 0x3c, !PT ;  /* 0x0000000405058212 */ /* 0x004fc800078e3cff */
[----:B------:R-:W-:-:S04]  /*13760*/  @!P0 LOP3.LUT R4, R5, R4, RZ, 0x3c, !PT ;  /* 0x0000000405048212 */ /* 0x000fc800078e3cff */
[----:B------:R-:W-:-:S05]  /*13770*/  @!P0 LOP3.LUT R5, R5, R4, RZ, 0x3c, !PT ;  /* 0x0000000405058212 */ /* 0x000fca00078e3cff */
[----:B------:R0:W2:Y:S04]  /*13780*/  @!P0 LDG.E.U16 R26, desc[UR10][R4.64] ;  /* 0x0000000a041a8981 */ /* 0x0000a8000c1e1500 */
[----:B------:R-:W4:Y:S01]  /*13790*/  LDL R5, [R1+0x1110] ;  /* 0x0011100001057983 */ /* 0x000f220000100800 */
[----:B------:R-:W-:Y:S01]  /*137a0*/  PRMT R18, RZ, 0x7610, R18 ;  /* 0x00007610ff127816 */ /* 0x000fe20000000012 */
[----:B0-----:R-:W-:Y:S02]  /*137b0*/  @!P0 IMAD.MOV.U32 R4, RZ, RZ, R25 ;  /* 0x000000ffff048224 */ /* 0x001fe400078e0019 */
[----:B--2---:R0:W-:Y:S04]  /*137c0*/  STL [R1+0xc0], R26 ;  /* 0x0000c01a01007387 */ /* 0x0041e80000100800 */
[----:B---3--:R-:W-:Y:S04]  /*137d0*/  STS.U16 [R2+UR6+0x4800], R24 ;  /* 0x0048001802007988 */ /* 0x008fe80008000406 */
[----:B------:R1:W-:Y:S04]  /*137e0*/  STS.U16 [R2+UR6+0x4880], R23 ;  /* 0x0048801702007988 */ /* 0x0003e80008000406 */
[----:B----4-:R2:W3:Y:S04]  /*137f0*/  @!P0 LDG.E.U16 R18, desc[UR10][R4.64] ;  /* 0x0000000a04128981 */ /* 0x0104e8000c1e1500 */
[----:B0-----:R-:W4:Y:S04]  /*13800*/  LDL R26, [R1+0x10b4] ;  /* 0x0010b400011a7983 */ /* 0x001f280000100800 */
[----:B------:R-:W2:Y:S04]  /*13810*/  LDL R25, [R1+0x1090] ;  /* 0x0010900001197983 */ /* 0x000ea80000100800 */
[----:B------:R-:W2:Y:S04]  /*13820*/  LDL R4, [R1+0x10f0] ;  /* 0x0010f00001047983 */ /* 0x000ea80000100800 */
[----:B------:R-:W2:Y:S01]  /*13830*/  LDL R5, [R1+0x10f4] ;  /* 0x0010f40001057983 */ /* 0x000ea20000100800 */
[----:B-1----:R-:W-:-:S02]  /*13840*/  PRMT R2, RZ, 0x7610, R2 ;  /* 0x00007610ff027816 */ /* 0x002fc40000000002 */
[----:B--2---:R-:W-:-:S04]  /*13850*/  @!P0 LOP3.LUT R5, R5, R4, RZ, 0x3c, !PT ;  /* 0x0000000405058212 */ /* 0x004fc800078e3cff */
[----:B------:R-:W-:-:S04]  /*13860*/  @!P0 LOP3.LUT R4, R5, R4, RZ, 0x3c, !PT ;  /* 0x0000000405048212 */ /* 0x000fc800078e3cff */
[----:B------:R-:W-:-:S05]  /*13870*/  @!P0 LOP3.LUT R5, R5, R4, RZ, 0x3c, !PT ;  /* 0x0000000405058212 */ /* 0x000fca00078e3cff */
[----:B------:R-:W2:Y:S04]  /*13880*/  @!P0 LDG.E.U16 R2, desc[UR10][R4.64] ;  /* 0x0000000a04028981 */ /* 0x000ea8000c1e1500 */
[----:B---3--:R0:W-:Y:S04]  /*13890*/  STL [R1+0xbc], R18 ;  /* 0x0000bc1201007387 */ /* 0x0081e80000100800 */
[----:B0-----:R-:W3:Y:S04]  /*138a0*/  LDL R18, [R1+0x1094] ;  /* 0x0010940001127983 */ /* 0x001ee80000100800 */
[----:B--2---:R-:W-:Y:S04]  /*138b0*/  STL [R1+0xb8], R2 ;  /* 0x0000b80201007387 */ /* 0x004fe80000100800 */
[----:B------:R-:W2:Y:S04]  /*138c0*/  LDL R4, [R1+0x10d0] ;  /* 0x0010d00001047983 */ /* 0x000ea80000100800 */
[----:B------:R-:W2:Y:S01]  /*138d0*/  LDL R5, [R1+0x10d4] ;  /* 0x0010d40001057983 */ /* 0x000ea20000100800 */
[----:B------:R-:W-:-:S02]  /*138e0*/  PRMT R29, RZ, 0x7610, R29 ;  /* 0x00007610ff1d7816 */ /* 0x000fc4000000001d */
[----:B--2---:R-:W-:-:S04]  /*138f0*/  @!P0 LOP3.LUT R5, R5, R4, RZ, 0x3c, !PT ;  /* 0x0000000405058212 */ /* 0x004fc800078e3cff */
[----:B------:R-:W-:-:S04]  /*13900*/  @!P0 LOP3.LUT R4, R5, R4, RZ, 0x3c, !PT ;  /* 0x0000000405048212 */ /* 0x000fc800078e3cff */
[----:B------:R-:W-:-:S05]  /*13910*/  @!P0 LOP3.LUT R5, R5, R4, RZ, 0x3c, !PT ;  /* 0x0000000405058212 */ /* 0x000fca00078e3cff */
[----:B------:R4:W2:Y:S04]  /*13920*/  @!P0 LDG.E.U16 R29, desc[UR10][R4.64] ;  /* 0x0000000a041d8981 */ /* 0x0008a8000c1e1500 */
[----:B------:R-:W2:Y:S01]  /*13930*/  LDL R5, [R1+0x10b0] ;  /* 0x0010b00001057983 */ /* 0x000ea20000100800 */
[----:B------:R-:W-:Y:S01]  /*13940*/  PRMT R19, RZ, 0x7610, R19 ;  /* 0x00007610ff137816 */ /* 0x000fe20000000013 */
[----:B----4-:R-:W-:Y:S01]  /*13950*/  @!P0 IMAD.MOV.U32 R4, RZ, RZ, R26 ;  /* 0x000000ffff048224 */ /* 0x010fe200078e001a */
[----:B------:R-:W-:-:S04]  /*13960*/  PRMT R0, RZ, 0x7610, R0 ;  /* 0x00007610ff007816 */ /* 0x000fc80000000000 */
[----:B--2---:R3:W2:Y:S04]  /*13970*/  @!P0 LDG.E.U16 R19, desc[UR10][R4.64] ;  /* 0x0000000a04138981 */ /* 0x0046a8000c1e1500 */
[----:B------:R0:W-:Y:S01]  /*13980*/  STL [R1+0xb4], R29 ;  /* 0x0000b41d01007387 */ /* 0x0001e20000100800 */
[----:B---3--:R-:W-:Y:S02]  /*13990*/  @!P0 IMAD.MOV.U32 R4, RZ, RZ, R18 ;  /* 0x000000ffff048224 */ /* 0x008fe400078e0012 */
[----:B------:R-:W-:Y:S01]  /*139a0*/  @!P0 IMAD.MOV.U32 R5, RZ, RZ, R25 ;  /* 0x000000ffff058224 */ /* 0x000fe200078e0019 */
[----:B0-----:R-:W3:Y:S04]  /*139b0*/  LDL.LU R29, [R1+0xc] ;  /* 0x00000c00011d7983 */ /* 0x001ee80000300800 */
[----:B------:R-:W4:Y:S04]  /*139c0*/  LDL R26, [R1+0x1050] ;  /* 0x00105000011a7983 */ /* 0x000f280000100800 */
[----:B------:R0:W3:Y:S04]  /*139d0*/  @!P0 LDG.E.U16 R0, desc[UR10][R4.64] ;  /* 0x0000000a04008981 */ /* 0x0000e8000c1e1500 */
[----:B--2---:R1:W-:Y:S04]  /*139e0*/  STL [R1+0xb0], R19 ;  /* 0x0000b01301007387 */ /* 0x0043e80000100800 */
[----:B------:R-:W0:Y:S04]  /*139f0*/  LDL R4, [R1+0x1070] ;  /* 0x0010700001047983 */ /* 0x000e280000100800 */
[----:B------:R-:W0:Y:S01]  /*13a00*/  LDL R5, [R1+0x1074] ;  /* 0x0010740001057983 */ /* 0x000e220000100800 */
[----:B------:R-:W-:Y:S01]  /*13a10*/  PRMT R17, RZ, 0x7610, R17 ;  /* 0x00007610ff117816 */ /* 0x000fe20000000011 */
[----:B------:R-:W2:Y:S02]  /*13a20*/  S2R R2, SR_TID.X ;  /* 0x0000000000027919 */ /* 0x000ea40000002100 */
[----:B-1----:R-:W2:Y:S04]  /*13a30*/  LDL R19, [R1+0x1054] ;  /* 0x0010540001137983 */ /* 0x002ea80000100800 */
[----:B------:R-:W2:Y:S01]  /*13a40*/  LDL R18, [R1+0x1030] ;  /* 0x0010300001127983 */ /* 0x000ea20000100800 */
[----:B0-----:R-:W-:-:S04]  /*13a50*/  @!P0 LOP3.LUT R5, R5, R4, RZ, 0x3c, !PT ;  /* 0x0000000405058212 */ /* 0x001fc800078e3cff */
[----:B------:R-:W-:-:S04]  /*13a60*/  @!P0 LOP3.LUT R4, R5, R4, RZ, 0x3c, !PT ;  /* 0x0000000405048212 */ /* 0x000fc800078e3cff */
[----:B------:R-:W-:-:S05]  /*13a70*/  @!P0 LOP3.LUT R5, R5, R4, RZ, 0x3c, !PT ;  /* 0x0000000405058212 */ /* 0x000fca00078e3cff */
[----:B------:R-:W4:Y:S01]  /*13a80*/  @!P0 LDG.E.U16 R17, desc[UR10][R4.64] ;  /* 0x0000000a04118981 */ /* 0x000f22000c1e1500 */
[----:B--2---:R-:W-:-:S05]  /*13a90*/  LOP3.LUT R2, R2, 0x3f, RZ, 0xc0, !PT ;  /* 0x0000003f02027812 */ /* 0x004fca00078ec0ff */
[----:B------:R-:W-:Y:S01]  /*13aa0*/  IMAD.SHL.U32 R2, R2, 0x2, RZ ;  /* 0x0000000202027824 */ /* 0x000fe200078e00ff */
[----:B---3--:R0:W-:Y:S04]  /*13ab0*/  STL [R1+0xac], R0 ;  /* 0x0000ac0001007387 */ /* 0x0081e80000100800 */
[----:B0-----:R-:W2:Y:S04]  /*13ac0*/  LDL R0, [R1+0x1034] ;  /* 0x0010340001007983 */ /* 0x001ea80000100800 */
[----:B------:R-:W-:Y:S04]  /*13ad0*/  STL [R1+0x2450], R2 ;  /* 0x0024500201007387 */ /* 0x000fe80000100800 */
[----:B------:R-:W-:Y:S04]  /*13ae0*/  STL [R1+0x2454], R2 ;  /* 0x0024540201007387 */ /* 0x000fe80000100800 */
[----:B------:R-:W-:Y:S01]  /*13af0*/  STL [R1+0x2458], R2 ;  /* 0x0024580201007387 */ /* 0x000fe20000100800 */
[----:B------:R-:W0:Y:S03]  /*13b00*/  S2R R25, SR_TID.X ;  /* 0x0000000000197919 */ /* 0x000e260000002100 */
[----:B----4-:R1:W-:Y:S04]  /*13b10*/  STL [R1+0xa8], R17 ;  /* 0x0000a81101007387 */ /* 0x0103e80000100800 */
[----:B-1----:R-:W3:Y:S04]  /*13b20*/  LDL.LU R17, [R1+0x24a0] ;  /* 0x0024a00001117983 */ /* 0x002ee80000300800 */
[----:B------:R-:W4:Y:S01]  /*13b30*/  LDL.LU R5, [R1+0x60] ;  /* 0x0000600001057983 */ /* 0x000f220000300800 */
[----:B0-----:R-:W-:-:S05]  /*13b40*/  LOP3.LUT R25, R25, 0x3f, RZ, 0xc0, !PT ;  /* 0x0000003f19197812 */ /* 0x001fca00078ec0ff */
[----:B------:R-:W-:Y:S01]  /*13b50*/  IMAD.SHL.U32 R25, R25, 0x2, RZ ;  /* 0x0000000219197824 */ /* 0x000fe200078e00ff */
[----:B------:R-:W-:Y:S04]  /*13b60*/  STS.U16 [R2+UR6+0x5000], R9 ;  /* 0x0050000902007988 */ /* 0x000fe80008000406 */
[----:B------:R-:W-:Y:S01]  /*13b70*/  LOP3.LUT R25, R25, 0x10, RZ, 0x3c, !PT ;  /* 0x0000001019197812 */ /* 0x000fe200078e3cff */
[----:B------:R-:W-:Y:S01]  /*13b80*/  STS.U16 [R2+UR6+0x5080], R8 ;  /* 0x0050800802007988 */ /* 0x000fe20008000406 */
[----:B------:R-:W-:-:S03]  /*13b90*/  @!P0 IMAD.MOV.U32 R4, RZ, RZ, R19 ;  /* 0x000000ffff048224 */ /* 0x000fc600078e0013 */
[----:B------:R-:W-:Y:S04]  /*13ba0*/  STS.U16 [R2+UR6+0x5800], R7 ;  /* 0x0058000702007988 */ /* 0x000fe80008000406 */
[----:B------:R-:W-:Y:S04]  /*13bb0*/  STS.U16 [R2+UR6+0x5880], R6 ;  /* 0x0058800602007988 */ /* 0x000fe80008000406 */
[----:B------:R-:W2:Y:S01]  /*13bc0*/  LDL R19, [R1+0xff4] ;  /* 0x000ff40001137983 */ /* 0x000ea20000100800 */
[----:B---3--:R-:W-:-:S03]  /*13bd0*/  PRMT R17, RZ, 0x7610, R17 ;  /* 0x00007610ff117816 */ /* 0x008fc60000000011 */
[----:B----4-:R0:W-:Y:S02]  /*13be0*/  STS.U16 [R25+UR6+0x4100], R5 ;  /* 0x0041000519007988 */ /* 0x0101e40008000406 */
[----:B0-----:R-:W-:Y:S02]  /*13bf0*/  @!P0 IMAD.MOV.U32 R5, RZ, RZ, R26 ;  /* 0x000000ffff058224 */ /* 0x001fe400078e001a */
[----:B------:R-:W3:Y:S04]  /*13c00*/  LDL R26, [R1+0xff0] ;  /* 0x000ff000011a7983 */ /* 0x000ee80000100800 */
[----:B------:R-:W4:Y:S04]  /*13c10*/  @!P0 LDG.E.U16 R17, desc[UR10][R4.64] ;  /* 0x0000000a04118981 */ /* 0x000f28000c1e1500 */
[----:B----4-:R0:W-:Y:S04]  /*13c20*/  STL [R1+0x38], R17 ;  /* 0x0000381101007387 */ /* 0x0101e80000100800 */
[----:B0-----:R-:W4:Y:S04]  /*13c30*/  LDL.LU R17, [R1+0x249c] ;  /* 0x00249c0001117983 */ /* 0x001f280000300800 */
[----:B------:R-:W3:Y:S01]  /*13c40*/  LDL.LU R5, [R1+0x5c] ;  /* 0x00005c0001057983 */ /* 0x000ee20000300800 */
[----:B--2---:R-:W-:-:S03]  /*13c50*/  @!P0 IMAD.MOV.U32 R4, RZ, RZ, R0 ;  /* 0x000000ffff048224 */ /* 0x004fc600078e0000 */
[----:B------:R-:W2:Y:S01]  /*13c60*/  LDL R0, [R1+0xfd4] ;  /* 0x000fd40001007983 */ /* 0x000ea20000100800 */
[----:B----4-:R-:W-:-:S03]  /*13c70*/  PRMT R17, RZ, 0x7610, R17 ;  /* 0x00007610ff117816 */ /* 0x010fc60000000011 */
[----:B---3--:R0:W-:Y:S02]  /*13c80*/  STS.U16 [R25+UR6+0x4180], R5 ;  /* 0x0041800519007988 */ /* 0x0081e40008000406 */
[----:B0-----:R-:W-:Y:S02]  /*13c90*/  @!P0 IMAD.MOV.U32 R5, RZ, RZ, R18 ;  /* 0x000000ffff058224 */ /* 0x001fe400078e0012 */
[----:B------:R-:W3:Y:S04]  /*13ca0*/  LDL R18, [R1+0xfd0] ;  /* 0x000fd00001127983 */ /* 0x000ee80000100800 */
[----:B------:R-:W4:Y:S04]  /*13cb0*/  @!P0 LDG.E.U16 R17, desc[UR10][R4.64] ;  /* 0x0000000a04118981 */ /* 0x000f28000c1e1500 */
[----:B----4-:R0:W-:Y:S04]  /*13cc0*/  STL [R1+0x2c], R17 ;  /* 0x00002c1101007387 */ /* 0x0101e80000100800 */
[----:B0-----:R-:W4:Y:S04]  /*13cd0*/  LDL.LU R17, [R1+0x2498] ;  /* 0x0024980001117983 */ /* 0x001f280000300800 */
[----:B------:R-:W2:Y:S04]  /*13ce0*/  LDL R4, [R1+0x1010] ;  /* 0x0010100001047983 */ /* 0x000ea80000100800 */
[----:B------:R-:W2:Y:S01]  /*13cf0*/  LDL R5, [R1+0x1014] ;  /* 0x0010140001057983 */ /* 0x000ea20000100800 */
[----:B------:R-:W-:-:S02]  /*13d00*/  PRMT R24, RZ, 0x7610, R24 ;  /* 0x00007610ff187816 */ /* 0x000fc40000000018 */
[----:B------:R-:W-:Y:S01]  /*13d10*/  PRMT R23, RZ, 0x7610, R23 ;  /* 0x00007610ff177816 */ /* 0x000fe20000000017 */
[----:B------:R0:W-:Y:S04]  /*13d20*/  STS.U16 [R25+UR6+0x4900], R29 ;  /* 0x0049001d19007988 */ /* 0x0001e80008000406 */
[----:B0-----:R-:W3:Y:S01]  /*13d30*/  LDL.LU R29, [R1+0x2494] ;  /* 0x00249400011d7983 */ /* 0x001ee20000300800 */
[----:B--2---:R-:W-:-:S04]  /*13d40*/  @!P0 LOP3.LUT R5, R5, R4, RZ, 0x3c, !PT ;  /* 0x0000000405058212 */ /* 0x004fc800078e3cff */
[----:B------:R-:W-:-:S04]  /*13d50*/  @!P0 LOP3.LUT R4, R5, R4, RZ, 0x3c, !PT ;  /* 0x0000000405048212 */ /* 0x000fc800078e3cff */
[----:B------:R-:W-:-:S05]  /*13d60*/  @!P0 LOP3.LUT R5, R5, R4, RZ, 0x3c, !PT ;  /* 0x0000000405058212 */ /* 0x000fca00078e3cff */
[----:B------:R0:W2:Y:S02]  /*13d70*/  @!P0 LDG.E.U16 R24, desc[UR10][R4.64] ;  /* 0x0000000a04188981 */ /* 0x0000a4000c1e1500 */
[----:B0-----:R-:W-:Y:S02]  /*13d80*/  @!P0 IMAD.MOV.U32 R4, RZ, RZ, R19 ;  /* 0x000000ffff048224 */ /* 0x001fe400078e0013 */
[----:B------:R-:W-:-:S05]  /*13d90*/  @!P0 IMAD.MOV.U32 R5, RZ, RZ, R26 ;  /* 0x000000ffff058224 */ /* 0x000fca00078e001a */
[----:B------:R0:W2:Y:S01]  /*13da0*/  @!P0 LDG.E.U16 R23, desc[UR10][R4.64] ;  /* 0x0000000a04178981 */ /* 0x0000a2000c1e1500 */
[----:B------:R-:W-:-:S03]  /*13db0*/  PRMT R9, RZ, 0x7610, R9 ;  /* 0x00007610ff097816 */ /* 0x000fc60000000009 */
[----:B---3--:R1:W-:Y:S01]  /*13dc0*/  STS.U16 [R25+UR6+0x4980], R29 ;  /* 0x0049801d19007988 */ /* 0x0083e20008000406 */
[----:B0-----:R-:W-:Y:S02]  /*13dd0*/  @!P0 IMAD.MOV.U32 R4, RZ, RZ, R0 ;  /* 0x000000ffff048224 */ /* 0x001fe400078e0000 */
[----:B------:R-:W-:-:S05]  /*13de0*/  @!P0 IMAD.MOV.U32 R5, RZ, RZ, R18 ;  /* 0x000000ffff058224 */ /* 0x000fca00078e0012 */
[----:B------:R0:W3:Y:S04]  /*13df0*/  @!P0 LDG.E.U16 R9, desc[UR10][R4.64] ;  /* 0x0000000a04098981 */ /* 0x0000e8000c1e1500 */
[----:B----4-:R4:W-:Y:S01]  /*13e00*/  STS.U16 [R25+UR6+0x5100], R17 ;  /* 0x0051001119007988 */ /* 0x0109e20008000406 */
[----:B0-----:R-:W0:Y:S03]  /*13e10*/  S2R R4, SR_TID.X ;  /* 0x0000000000047919 */ /* 0x001e260000002100 */
[----:B--2---:R-:W-:Y:S04]  /*13e20*/  STL [R1+0x23e4], R24 ;  /* 0x0023e41801007387 */ /* 0x004fe80000100800 */
[----:B------:R-:W-:Y:S04]  /*13e30*/  STL [R1+0x245c], R24 ;  /* 0x00245c1801007387 */ /* 0x000fe80000100800 */
[----:B------:R-:W-:Y:S04]  /*13e40*/  STL [R1+0x2460], R24 ;  /* 0x0024601801007387 */ /* 0x000fe80000100800 */
[----:B-1----:R-:W2:Y:S04]  /*13e50*/  LDL.LU R29, [R1+0x2490] ;  /* 0x00249000011d7983 */ /* 0x002ea80000300800 */
[----:B------:R-:W2:Y:S04]  /*13e60*/  LDL R19, [R1+0xfb4] ;  /* 0x000fb40001137983 */ /* 0x000ea80000100800 */
[----:B------:R-:W-:Y:S04]  /*13e70*/  STL [R1+0x23e8], R23 ;  /* 0x0023e81701007387 */ /* 0x000fe80000100800 */
[----:B------:R-:W3:Y:S04]  /*13e80*/  LDL R5, [R1+0xfb0] ;  /* 0x000fb00001057983 */ /* 0x000ee80000100800 */
[----:B----4-:R-:W4:Y:S04]  /*13e90*/  LDL R25, [R1+0xf90] ;  /* 0x000f900001197983 */ /* 0x010f280000100800 */
[----:B------:R-:W4:Y:S01]  /*13ea0*/  LDL R18, [R1+0xf94] ;  /* 0x000f940001127983 */ /* 0x000f220000100800 */
[----:B0-----:R-:W-:-:S02]  /*13eb0*/  LOP3.LUT R4, R4, 0x3f, RZ, 0xc0, !PT ;  /* 0x0000003f04047812 */ /* 0x001fc400078ec0ff */
[----:B------:R-:W-:Y:S01]  /*13ec0*/  PRMT R8, RZ, 0x7610, R8 ;  /* 0x00007610ff087816 */ /* 0x000fe20000000008 */
[----:B------:R-:W4:Y:S02]  /*13ed0*/  LDL R26, [R1+0xf70] ;  /* 0x000f7000011a7983 */ /* 0x000f240000100800 */
[----:B------:R-:W-:Y:S02]  /*13ee0*/  IMAD.SHL.U32 R4, R4, 0x2, RZ ;  /* 0x0000000204047824 */ /* 0x000fe400078e00ff */
[----:B------:R-:W4:Y:S03]  /*13ef0*/  LDL R0, [R1+0xf74] ;  /* 0x000f740001007983 */ /* 0x000f260000100800 */
[----:B------:R-:W-:-:S05]  /*13f00*/  LOP3.LUT R4, R4, 0x10, RZ, 0x3c, !PT ;  /* 0x0000001004047812 */ /* 0x000fca00078e3cff */
[----:B------:R2:W-:Y:S01]  /*13f10*/  STS.U16 [R4+UR6+0x5180], R16 ;  /* 0x0051801004007988 */ /* 0x0005e20008000406 */
[----:B------:R-:W-:Y:S01]  /*13f20*/  PRMT R7, RZ, 0x7610, R7 ;  /* 0x00007610ff077816 */ /* 0x000fe20000000007 */
[----:B--2---:R-:W-:-:S05]  /*13f30*/  @!P0 IMAD.MOV.U32 R4, RZ, RZ, R19 ;  /* 0x000000ffff048224 */ /* 0x004fca00078e0013 */
[----:B---3--:R0:W2:Y:S02]  /*13f40*/  @!P0 LDG.E.U16 R8, desc[UR10][R4.64] ;  /* 0x0000000a04088981 */ /* 0x0080a4000c1e1500 */
[----:B0-----:R-:W0:Y:S01]  /*13f50*/  S2R R5, SR_TID.X ;  /* 0x0000000000057919 */ /* 0x001e220000002100 */
[----:B----4-:R-:W-:Y:S01]  /*13f60*/  @!P0 IMAD.MOV.U32 R4, RZ, RZ, R18 ;  /* 0x000000ffff048224 */ /* 0x010fe200078e0012 */
[----:B0-----:R-:W-:-:S05]  /*13f70*/  LOP3.LUT R5, R5, 0x3f, RZ, 0xc0, !PT ;  /* 0x0000003f05057812 */ /* 0x001fca00078ec0ff */
[----:B------:R-:W-:-:S05]  /*13f80*/  IMAD.SHL.U32 R5, R5, 0x2, RZ ;  /* 0x0000000205057824 */ /* 0x000fca00078e00ff */
[----:B------:R-:W-:-:S05]  /*13f90*/  LOP3.LUT R5, R5, 0x10, RZ, 0x3c, !PT ;  /* 0x0000001005057812 */ /* 0x000fca00078e3cff */
[----:B------:R0:W-:Y:S02]  /*13fa0*/  STS.U16 [R5+UR6+0x5900], R13 ;  /* 0x0059000d05007988 */ /* 0x0001e40008000406 */
[----:B0-----:R-:W-:-:S05]  /*13fb0*/  @!P0 IMAD.MOV.U32 R5, RZ, RZ, R25 ;  /* 0x000000ffff058224 */ /* 0x001fca00078e0019 */
[----:B------:R0:W3:Y:S02]  /*13fc0*/  @!P0 LDG.E.U16 R7, desc[UR10][R4.64] ;  /* 0x0000000a04078981 */ /* 0x0000e4000c1e1500 */
[----:B0-----:R-:W0:Y:S02]  /*13fd0*/  S2R R5, SR_TID.X ;  /* 0x0000000000057919 */ /* 0x001e240000002100 */
[----:B------:R-:W-:Y:S04]  /*13fe0*/  STL [R1+0x23ec], R9 ;  /* 0x0023ec0901007387 */ /* 0x000fe80000100800 */
[----:B------:R-:W-:Y:S01]  /*13ff0*/  STL [R1+0x240c], R9 ;  /* 0x00240c0901007387 */ /* 0x000fe20000100800 */
[----:B------:R-:W-:-:S03]  /*14000*/  PRMT R6, RZ, 0x7610, R6 ;  /* 0x00007610ff067816 */ /* 0x000fc60000000006 */
[----:B------:R-:W-:Y:S01]  /*14010*/  STL [R1+0x2410], R9 ;  /* 0x0024100901007387 */ /* 0x000fe20000100800 */
[----:B------:R-:W-:-:S03]  /*14020*/  @!P0 IMAD.MOV.U32 R4, RZ, RZ, R0 ;  /* 0x000000ffff048224 */ /* 0x000fc600078e0000 */
[----:B------:R-:W-:Y:S01]  /*14030*/  STL [R1+0x2414], R9 ;  /* 0x0024140901007387 */ /* 0x000fe20000100800 */
[----:B0-----:R-:W-:-:S05]  /*14040*/  LOP3.LUT R5, R5, 0x3f, RZ, 0xc0, !PT ;  /* 0x0000003f05057812 */ /* 0x001fca00078ec0ff */
[----:B------:R-:W-:Y:S01]  /*14050*/  IMAD.SHL.U32 R5, R5, 0x2, RZ ;  /* 0x0000000205057824 */ /* 0x000fe200078e00ff */
[----:B------:R-:W-:Y:S04]  /*14060*/  STL [R1+0x2430], R9 ;  /* 0x0024300901007387 */ /* 0x000fe80000100800 */
[----:B------:R-:W-:Y:S01]  /*14070*/  LOP3.LUT R5, R5, 0x10, RZ, 0x3c, !PT ;  /* 0x0000001005057812 */ /* 0x000fe200078e3cff */
[----:B------:R-:W-:Y:S04]  /*14080*/  STL [R1+0x2434], R9 ;  /* 0x0024340901007387 */ /* 0x000fe80000100800 */
[----:B------:R0:W-:Y:S04]  /*14090*/  STS.U16 [R5+UR6+0x5980], R12 ;  /* 0x0059800c05007988 */ /* 0x0001e80008000406 */
[----:B------:R-:W-:Y:S04]  /*140a0*/  STL [R1+0x2438], R9 ;  /* 0x0024380901007387 */ /* 0x000fe80000100800 */
[----:B------:R-:W-:Y:S01]  /*140b0*/  STL [R1+0x2464], R9 ;  /* 0x0024640901007387 */ /* 0x000fe20000100800 */
[----:B0-----:R-:W-:-:S03]  /*140c0*/  @!P0 IMAD.MOV.U32 R5, RZ, RZ, R26 ;  /* 0x000000ffff058224 */ /* 0x001fc600078e001a */
[----:B------:R-:W4:Y:S04]  /*140d0*/  LDL.LU R19, [R1+0x24] ;  /* 0x0000240001137983 */ /* 0x000f280000300800 */
[----:B------:R-:W4:Y:S04]  /*140e0*/  @!P0 LDG.E.U16 R6, desc[UR10][R4.64] ;  /* 0x0000000a04068981 */ /* 0x000f28000c1e1500 */
[----:B--2---:R-:W-:Y:S04]  /*140f0*/  STL [R1+0x23f0], R8 ;  /* 0x0023f00801007387 */ /* 0x004fe80000100800 */
[----:B------:R-:W-:Y:S04]  /*14100*/  STL [R1+0x2418], R8 ;  /* 0x0024180801007387 */ /* 0x000fe80000100800 */
[----:B------:R-:W-:Y:S04]  /*14110*/  STL [R1+0x241c], R8 ;  /* 0x00241c0801007387 */ /* 0x000fe80000100800 */
[----:B------:R-:W2:Y:S04]  /*14120*/  LDL R25, [R1+0xf54] ;  /* 0x000f540001197983 */ /* 0x000ea80000100800 */
[----:B------:R-:W2:Y:S04]  /*14130*/  LDL.LU R18, [R1+0x20] ;  /* 0x0000200001127983 */ /* 0x000ea80000300800 */
[----:B---3--:R-:W-:Y:S04]  /*14140*/  STL [R1+0x23f4], R7 ;  /* 0x0023f40701007387 */ /* 0x008fe80000100800 */
[----:B------:R-:W-:Y:S04]  /*14150*/  STL [R1+0x2420], R7 ;  /* 0x0024200701007387 */ /* 0x000fe80000100800 */
[----:B------:R-:W3:Y:S01]  /*14160*/  LDL R5, [R1+0xf50] ;  /* 0x000f500001057983 */ /* 0x000ee20000100800 */
[----:B------:R-:W0:Y:S01]  /*14170*/  S2R R0, SR_TID.X ;  /* 0x0000000000007919 */ /* 0x000e220000002100 */
[----:B------:R-:W-:-:S02]  /*14180*/  PRMT R12, RZ, 0x7610, R12 ;  /* 0x00007610ff0c7816 */ /* 0x000fc4000000000c */
[----:B------:R-:W3:Y:S01]  /*14190*/  LDL R26, [R1+0xf34] ;  /* 0x000f3400011a7983 */ /* 0x000ee20000100800 */
[----:B0-----:R-:W-:-:S05]  /*141a0*/  LOP3.LUT R0, R0, 0x3f, RZ, 0xc0, !PT ;  /* 0x0000003f00007812 */ /* 0x001fca00078ec0ff */
[----:B------:R-:W-:-:S05]  /*141b0*/  IMAD.SHL.U32 R0, R0, 0x2, RZ ;  /* 0x0000000200007824 */ /* 0x000fca00078e00ff */
[----:B------:R-:W-:-:S05]  /*141c0*/  LOP3.LUT R0, R0, 0x20, RZ, 0x3c, !PT ;  /* 0x0000002000007812 */ /* 0x000fca00078e3cff */
[----:B------:R-:W-:Y:S04]  /*141d0*/  STS.U16 [R0+UR6+0x4200], R29 ;  /* 0x0042001d00007988 */ /* 0x000fe80008000406 */
[----:B----4-:R-:W-:Y:S04]  /*141e0*/  STL [R1+0x23f8], R6 ;  /* 0x0023f80601007387 */ /* 0x010fe80000100800 */
[----:B------:R-:W-:Y:S04]  /*141f0*/  STL [R1+0x2424], R6 ;  /* 0x0024240601007387 */ /* 0x000fe80000100800 */
[----:B------:R-:W-:Y:S04]  /*14200*/  STL [R1+0x2428], R6 ;  /* 0x0024280601007387 */ /* 0x000fe80000100800 */
[----:B------:R0:W-:Y:S04]  /*14210*/  STL [R1+0x242c], R6 ;  /* 0x00242c0601007387 */ /* 0x0001e80000100800 */
[----:B0-----:R-:W4:Y:S04]  /*14220*/  LDL R6, [R1+0xf14] ;  /* 0x000f140001067983 */ /* 0x001f280000100800 */
[----:B------:R-:W4:Y:S01]  /*14230*/  LDL.LU R29, [R1+0x248c] ;  /* 0x00248c00011d7983 */ /* 0x000f220000300800 */
[----:B--2---:R-:W-:-:S03]  /*14240*/  @!P0 IMAD.MOV.U32 R4, RZ, RZ, R25 ;  /* 0x000000ffff048224 */ /* 0x004fc600078e0019 */
[----:B------:R-:W2:Y:S04]  /*14250*/  LDL R25, [R1+0xef4] ;  /* 0x000ef40001197983 */ /* 0x000ea80000100800 */
[----:B---3--:R-:W3:Y:S04]  /*14260*/  @!P0 LDG.E.U16 R12, desc[UR10][R4.64] ;  /* 0x0000000a040c8981 */ /* 0x008ee8000c1e1500 */
[----:B------:R-:W2:Y:S04]  /*14270*/  LDL.LU R4, [R1+0x70] ;  /* 0x0000700001047983 */ /* 0x000ea80000300800 */
[----:B------:R-:W4:Y:S01]  /*14280*/  LDL R5, [R1+0xf30] ;  /* 0x000f300001057983 */ /* 0x000f220000100800 */
[----:B------:R-:W-:-:S03]  /*14290*/  PRMT R24, RZ, 0x7610, R24 ;  /* 0x00007610ff187816 */ /* 0x000fc60000000018 */
[----:B---3--:R-:W-:Y:S04]  /*142a0*/  STL [R1+0x23fc], R12 ;  /* 0x0023fc0c01007387 */ /* 0x008fe80000100800 */
[----:B--2---:R0:W-:Y:S02]  /*142b0*/  STS.U16 [R0+UR6+0x4280], R4 ;  /* 0x0042800400007988 */ /* 0x0041e40008000406 */
[----:B0-----:R-:W-:Y:S01]  /*142c0*/  @!P0 IMAD.MOV.U32 R4, RZ, RZ, R26 ;  /* 0x000000ffff048224 */ /* 0x001fe200078e001a */
[----:B----4-:R-:W-:Y:S01]  /*142d0*/  PRMT R29, RZ, 0x7610, R29 ;  /* 0x00007610ff1d7816 */ /* 0x010fe2000000001d */
[----:B------:R-:W2:Y:S04]  /*142e0*/  LDL R26, [R1+0xed4] ;  /* 0x000ed400011a7983 */ /* 0x000ea80000100800 */
[----:B------:R0:W3:Y:S04]  /*142f0*/  @!P0 LDG.E.U16 R24, desc[UR10][R4.64] ;  /* 0x0000000a04188981 */ /* 0x0000e8000c1e1500 */
[----:B------:R-:W4:Y:S01]  /*14300*/  LDL R5, [R1+0xf10] ;  /* 0x000f100001057983 */ /* 0x000f220000100800 */
[----:B0-----:R-:W-:-:S03]  /*14310*/  @!P0 IMAD.MOV.U32 R4, RZ, RZ, R6 ;  /* 0x000000ffff048224 */ /* 0x001fc600078e0006 */
[----:B---3--:R0:W-:Y:S04]  /*14320*/  STL [R1+0xc], R24 ;  /* 0x00000c1801007387 */ /* 0x0081e80000100800 */
[----:B----4-:R1:W3:Y:S01]  /*14330*/  @!P0 LDG.E.U16 R29, desc[UR10][R4.64] ;  /* 0x0000000a041d8981 */ /* 0x0102e2000c1e1500 */
[----:B------:R-:W-:-:S03]  /*14340*/  PRMT R17, RZ, 0x7610, R17 ;  /* 0x00007610ff117816 */ /* 0x000fc60000000011 */
[----:B------:R4:W-:Y:S04]  /*14350*/  STS.U16 [R0+UR6+0x4a00], R19 ;  /* 0x004a001300007988 */ /* 0x0009e80008000406 */
[----:B0-----:R-:W2:Y:S04]  /*14360*/  LDL R24, [R1+0xebc] ;  /* 0x000ebc0001187983 */ /* 0x001ea80000100800 */
[----:B------:R-:W2:Y:S01]  /*14370*/  LDL R5, [R1+0xef0] ;  /* 0x000ef00001057983 */ /* 0x000ea20000100800 */
[----:B-1----:R-:W-:-:S03]  /*14380*/  @!P0 IMAD.MOV.U32 R4, RZ, RZ, R25 ;  /* 0x000000ffff048224 */ /* 0x002fc600078e0019 */
[----:B----4-:R-:W4:Y:S04]  /*14390*/  LDL R19, [R1+0x1228] ;  /* 0x0012280001137983 */ /* 0x010f280000100800 */
[----:B------:R0:W-:Y:S04]  /*143a0*/  STS.U16 [R0+UR6+0x4a80], R18 ;  /* 0x004a801200007988 */ /* 0x0001e80008000406 */
[----:B---3--:R-:W-:Y:S04]  /*143b0*/  STL [R1+0x23e0], R29 ;  /* 0x0023e01d01007387 */ /* 0x008fe80000100800 */
[----:B0-----:R-:W3:Y:S04]  /*143c0*/  LDL R18, [R1+0x1214] ;  /* 0x0012140001127983 */ /* 0x001ee80000100800 */
[----:B------:R-:W3:Y:S04]  /*143d0*/  LDL R6, [R1+0x1248] ;  /* 0x0012480001067983 */ /* 0x000ee80000100800 */
[----:B------:R-:W3:Y:S04]  /*143e0*/  LDL.LU R25, [R1+0x50] ;  /* 0x0000500001197983 */ /* 0x000ee80000300800 */
[----:B--2---:R0:W2:Y:S04]  /*143f0*/  @!P0 LDG.E.U16 R17, desc[UR10][R4.64] ;  /* 0x0000000a04118981 */ /* 0x0040a8000c1e1500 */
[----:B------:R-:W2:Y:S01]  /*14400*/  LDL R5, [R1+0xed0] ;  /* 0x000ed00001057983 */ /* 0x000ea20000100800 */
[----:B------:R-:W-:Y:S01]  /*14410*/  PRMT R16, RZ, 0x7610, R16 ;  /* 0x00007610ff107816 */ /* 0x000fe20000000010 */
[----:B0-----:R-:W-:Y:S01]  /*14420*/  @!P0 IMAD.MOV.U32 R4, RZ, RZ, R26 ;  /* 0x000000ffff048224 */ /* 0x001fe200078e001a */
[----:B------:R-:W-:Y:S01]  /*14430*/  PRMT R13, RZ, 0x7610, R13 ;  /* 0x00007610ff0d7816 */ /* 0x000fe2000000000d */
[----:B------:R-:W-:Y:S04]  /*14440*/  STS.U16 [R0+UR6+0x5200], R21 ;  /* 0x0052001500007988 */ /* 0x000fe80008000406 */
[----:B------:R-:W-:Y:S04]  /*14450*/  STS.U16 [R0+UR6+0x5280], R20 ;  /* 0x0052801400007988 */ /* 0x000fe80008000406 */
[----:B------:R0:W-:Y:S02]  /*14460*/  STS.U16 [R0+UR6+0x5a00], R11 ;  /* 0x005a000b00007988 */ /* 0x0001e40008000406 */
[----:B0-----:R-:W-:-:S02]  /*14470*/  PRMT R11, RZ, 0x7610, R11 ;  /* 0x00007610ff0b7816 */ /* 0x001fc4000000000b */
[----:B--2---:R4:W2:Y:S02]  /*14480*/  @!P0 LDG.E.U16 R16, desc[UR10][R4.64] ;  /* 0x0000000a04108981 */ /* 0x0048a4000c1e1500 */
[----:B----4-:R-:W-:Y:S02]  /*14490*/  @!P0 IMAD.MOV.U32 R4, RZ, RZ, R19 ;  /* 0x000000ffff048224 */ /* 0x010fe400078e0013 */
[----:B------:R-:W-:Y:S02]  /*144a0*/  @!P0 IMAD.MOV.U32 R5, RZ, RZ, R24 ;  /* 0x000000ffff058224 */ /* 0x000fe400078e0018 */
[----:B------:R-:W4:Y:S04]  /*144b0*/  LDL R24, [R1+0xeac] ;  /* 0x000eac0001187983 */ /* 0x000f280000100800 */
[----:B------:R3:W2:Y:S04]  /*144c0*/  @!P0 LDG.E.U16 R13, desc[UR10][R4.64] ;  /* 0x0000000a040d8981 */ /* 0x0006a8000c1e1500 */
[----:B------:R-:W2:Y:S01]  /*144d0*/  LDL.LU R19, [R1+0x4c] ;  /* 0x00004c0001137983 */ /* 0x000ea20000300800 */
[----:B---3--:R-:W-:-:S02]  /*144e0*/  @!P0 IMAD.MOV.U32 R4, RZ, RZ, R6 ;  /* 0x000000ffff048224 */ /* 0x008fc400078e0006 */
[----:B------:R-:W-:Y:S01]  /*144f0*/  @!P0 IMAD.MOV.U32 R5, RZ, RZ, R18 ;  /* 0x000000ffff058224 */ /* 0x000fe200078e0012 */
[----:B------:R0:W-:Y:S04]  /*14500*/  STS.U16 [R0+UR6+0x5a80], R10 ;  /* 0x005a800a00007988 */ /* 0x0001e80008000406 */
[----:B------:R1:W3:Y:S04]  /*14510*/  @!P0 LDG.E.U16 R11, desc[UR10][R4.64] ;  /* 0x0000000a040b8981 */ /* 0x0002e8000c1e1500 */
[----:B------:R-:W2:Y:S04]  /*14520*/  LDL R18, [R1+0xe9c] ;  /* 0x000e9c0001127983 */ /* 0x000ea80000100800 */
[----:B------:R-:W2:Y:S04]  /*14530*/  LDL R6, [R1+0x1204] ;  /* 0x0012040001067983 */ /* 0x000ea80000100800 */
[----:B------:R-:W1:Y:S04]  /*14540*/  LDL R4, [R1+0x1234] ;  /* 0x0012340001047983 */ /* 0x000e680000100800 */
[----:B------:R-:W1:Y:S01]  /*14550*/  LDL R5, [R1+0x1268] ;  /* 0x0012680001057983 */ /* 0x000e620000100800 */
[----:B0-----:R-:W-:-:S03]  /*14560*/  PRMT R10, RZ, 0x7610, R10 ;  /* 0x00007610ff0a7816 */ /* 0x001fc6000000000a */
[----:B------:R-:W2:Y:S01]  /*14570*/  LDL.LU R0, [R1+0x2488] ;  /* 0x0024880001007983 */ /* 0x000ea20000300800 */
[----:B------:R-:W0:Y:S01]  /*14580*/  S2R R26, SR_TID.X ;  /* 0x00000000001a7919 */ /* 0x000e220000002100 */
[----:B-1----:R-:W-:-:S04]  /*14590*/  @!P0 LOP3.LUT R5, R5, R4, RZ, 0x3c, !PT ;  /* 0x0000000405058212 */ /* 0x002fc800078e3cff */
[----:B------:R-:W-:-:S04]  /*145a0*/  @!P0 LOP3.LUT R4, R5, R4, RZ, 0x3c, !PT ;  /* 0x0000000405048212 */ /* 0x000fc800078e3cff */
[----:B------:R-:W-:-:S05]  /*145b0*/  @!P0 LOP3.LUT R5, R5, R4, RZ, 0x3c, !PT ;  /* 0x0000000405058212 */ /* 0x000fca00078e3cff */
[----:B------:R1:W3:Y:S04]  /*145c0*/  @!P0 LDG.E.U16 R10, desc[UR10][R4.64] ;  /* 0x0000000a040a8981 */ /* 0x0002e8000c1e1500 */
[----:B------:R-:W1:Y:S04]  /*145d0*/  LDL R4, [R1+0x1254] ;  /* 0x0012540001047983 */ /* 0x000e680000100800 */
[----:B------:R-:W1:Y:S01]  /*145e0*/  LDL R5, [R1+0x1288] ;  /* 0x0012880001057983 */ /* 0x000e620000100800 */
[----:B0-----:R-:W-:-:S05]  /*145f0*/  LOP3.LUT R26, R26, 0x3f, RZ, 0xc0, !PT ;  /* 0x0000003f1a1a7812 */ /* 0x001fca00078ec0ff */
[----:B------:R-:W-:Y:S01]  /*14600*/  IMAD.SHL.U32 R26, R26, 0x2, RZ ;  /* 0x000000021a1a7824 */ /* 0x000fe200078e00ff */
[----:B------:R-:W-:-:S04]  /*14610*/  PRMT R20, RZ, 0x7610, R20 ;  /* 0x00007610ff147816 */ /* 0x000fc80000000014 */
[----:B------:R-:W-:-:S05]  /*14620*/  LOP3.LUT R26, R26, 0x30, RZ, 0x3c, !PT ;  /* 0x000000301a1a7812 */ /* 0x000fca00078e3cff */
[----:B--2---:R0:W-:Y:S04]  /*14630*/  STS.U16 [R26+UR6+0x4300], R0 ;  /* 0x004300001a007988 */ /* 0x0041e80008000406 */
[----:B0-----:R-:W2:Y:S01]  /*14640*/  LDL.LU R0, [R1+0x2484] ;  /* 0x0024840001007983 */ /* 0x001ea20000300800 */
[----:B-1----:R-:W-:-:S04]  /*14650*/  @!P0 LOP3.LUT R5, R5, R4, RZ, 0x3c, !PT ;  /* 0x0000000405058212 */ /* 0x002fc800078e3cff */
[----:B------:R-:W-:-:S04]  /*14660*/  @!P0 LOP3.LUT R4, R5, R4, RZ, 0x3c, !PT ;  /* 0x0000000405048212 */ /* 0x000fc800078e3cff */
[----:B------:R-:W-:-:S05]  /*14670*/  @!P0 LOP3.LUT R5, R5, R4, RZ, 0x3c, !PT ;  /* 0x0000000405058212 */ /* 0x000fca00078e3cff */
[----:B------:R4:W3:Y:S04]  /*14680*/  @!P0 LDG.E.U16 R20, desc[UR10][R4.64] ;  /* 0x0000000a04148981 */ /* 0x0008e8000c1e1500 */
[----:B------:R-:W3:Y:S04]  /*14690*/  LDL.LU R4, [R1+0x80] ;  /* 0x0000800001047983 */ /* 0x000ee80000300800 */
[----:B------:R-:W4:Y:S01]  /*146a0*/  LDL R5, [R1+0xca4] ;  /* 0x000ca40001057983 */ /* 0x000f220000100800 */
[----:B--2---:R-:W-:Y:S02]  /*146b0*/  PRMT R0, RZ, 0x7610, R0 ;  /* 0x00007610ff007816 */ /* 0x004fe40000000000 */
[----:B------:R-:W-:Y:S01]  /*146c0*/  PRMT R3, RZ, 0x7610, R3 ;  /* 0x00007610ff037816 */ /* 0x000fe20000000003 */
[----:B---3--:R4:W-:Y:S02]  /*146d0*/  STS.U16 [R26+UR6+0x4380], R4 ;  /* 0x004380041a007988 */ /* 0x0089e40008000406 */
[----:B----4-:R-:W-:-:S02]  /*146e0*/  @!P0 IMAD.MOV.U32 R4, RZ, RZ, R24 ;  /* 0x000000ffff048224 */ /* 0x010fc400078e0018 */
[----:B------:R0:W-:Y:S04]  /*146f0*/  STS.U16 [R26+UR6+0x4b00], R25 ;  /* 0x004b00191a007988 */ /* 0x0001e80008000406 */
[----:B------:R1:W2:Y:S04]  /*14700*/  @!P0 LDG.E.U16 R0, desc[UR10][R4.64] ;  /* 0x0000000a04008981 */ /* 0x0002a8000c1e1500 */
[----:B------:R-:W3:Y:S04]  /*14710*/  LDL R24, [R1+0x11ac] ;  /* 0x0011ac0001187983 */ /* 0x000ee80000100800 */
[----:B0-----:R-:W4:Y:S01]  /*14720*/  LDL R25, [R1+0x11a8] ;  /* 0x0011a80001197983 */ /* 0x001f220000100800 */
[----:B-1----:R-:W-:-:S02]  /*14730*/  @!P0 IMAD.MOV.U32 R4, RZ, RZ, R6 ;  /* 0x000000ffff048224 */ /* 0x002fc400078e0006 */
[----:B------:R-:W-:Y:S02]  /*14740*/  @!P0 IMAD.MOV.U32 R5, RZ, RZ, R18 ;  /* 0x000000ffff058224 */ /* 0x000fe400078e0012 */
[----:B------:R-:W2:Y:S04]  /*14750*/  LDL.LU R18, [R1+0x90] ;  /* 0x0000900001127983 */ /* 0x000ea80000300800 */
[----:B------:R0:W2:Y:S01]  /*14760*/  @!P0 LDG.E.U16 R3, desc[UR10][R4.64] ;  /* 0x0000000a04038981 */ /* 0x0000a2000c1e1500 */
[----:B------:R-:W-:-:S03]  /*14770*/  PRMT R27, RZ, 0x7610, R27 ;  /* 0x00007610ff1b7816 */ /* 0x000fc6000000001b */
[----:B------:R-:W2:Y:S04]  /*14780*/  LDL R6, [R1+0x1188] ;  /* 0x0011880001067983 */ /* 0x000ea80000100800 */
[----:B------:R-:W0:Y:S04]  /*14790*/  LDL R4, [R1+0x11e8] ;  /* 0x0011e80001047983 */ /* 0x000e280000100800 */
[----:B------:R-:W0:Y:S02]  /*147a0*/  LDL R5, [R1+0x11ec] ;  /* 0x0011ec0001057983 */ /* 0x000e240000100800 */
[----:B0-----:R-:W-:-:S04]  /*147b0*/  @!P0 LOP3.LUT R5, R5, R4, RZ, 0x3c, !PT ;  /* 0x0000000405058212 */ /* 0x001fc800078e3cff */
[----:B------:R-:W-:-:S04]  /*147c0*/  @!P0 LOP3.LUT R4, R5, R4, RZ, 0x3c, !PT ;  /* 0x0000000405048212 */ /* 0x000fc800078e3cff */
[----:B------:R-:W-:-:S05]  /*147d0*/  @!P0 LOP3.LUT R5, R5, R4, RZ, 0x3c, !PT ;  /* 0x0000000405058212 */ /* 0x000fca00078e3cff */
[----:B------:R-:W3:Y:S04]  /*147e0*/  @!P0 LDG.E.U16 R27, desc[UR10][R4.64] ;  /* 0x0000000a041b8981 */ /* 0x000ee8000c1e1500 */
[----:B--2---:R0:W-:Y:S04]  /*147f0*/  STL [R1+0xd4], R3 ;  /* 0x0000d40301007387 */ /* 0x0041e80000100800 */
[----:B------:R1:W-:Y:S04]  /*14800*/  STS.U16 [R26+UR6+0x4b80], R19 ;  /* 0x004b80131a007988 */ /* 0x0003e80008000406 */
[----:B0-----:R-:W2:Y:S04]  /*14810*/  LDL R3, [R1+0x118c] ;  /* 0x00118c0001037983 */ /* 0x001ea80000100800 */
[----:B-1----:R-:W2:Y:S04]  /*14820*/  LDL.LU R19, [R1+0x94] ;  /* 0x0000940001137983 */ /* 0x002ea80000300800 */
[----:B---3--:R0:W-:Y:S04]  /*14830*/  STL [R1+0xd0], R27 ;  /* 0x0000d01b01007387 */ /* 0x0081e80000100800 */
[----:B0-----:R-:W3:Y:S04]  /*14840*/  LDL.LU R27, [R1+0x2480] ;  /* 0x00248000011b7983 */ /* 0x001ee80000300800 */
[----:B------:R-:W2:Y:S04]  /*14850*/  LDL R4, [R1+0x11c8] ;  /* 0x0011c80001047983 */ /* 0x000ea80000100800 */
[----:B------:R-:W2:Y:S01]  /*14860*/  LDL R5, [R1+0x11cc] ;  /* 0x0011cc0001057983 */ /* 0x000ea20000100800 */
[----:B------:R-:W-:-:S02]  /*14870*/  PRMT R28, RZ, 0x7610, R28 ;  /* 0x00007610ff1c7816 */ /* 0x000fc4000000001c */
[----:B--2---:R-:W-:-:S04]  /*14880*/  @!P0 LOP3.LUT R5, R5, R4, RZ, 0x3c, !PT ;  /* 0x0000000405058212 */ /* 0x004fc800078e3cff */
[----:B------:R-:W-:-:S04]  /*14890*/  @!P0 LOP3.LUT R4, R5, R4, RZ, 0x3c, !PT ;  /* 0x0000000405048212 */ /* 0x000fc800078e3cff */
[----:B------:R-:W-:-:S05]  /*148a0*/  @!P0 LOP3.LUT R5, R5, R4, RZ, 0x3c, !PT ;  /* 0x0000000405058212 */ /* 0x000fca00078e3cff */
[----:B------:R0:W2:Y:S01]  /*148b0*/  @!P0 LDG.E.U16 R28, desc[UR10][R4.64] ;  /* 0x0000000a041c8981 */ /* 0x0000a2000c1e1500 */
[----:B------:R-:W-:-:S03]  /*148c0*/  PRMT R21, RZ, 0x7610, R21 ;  /* 0x00007610ff157816 */ /* 0x000fc60000000015 */
[----:B---3--:R-:W-:Y:S01]  /*148d0*/  STS.U16 [R26+UR6+0x5300], R27 ;  /* 0x0053001b1a007988 */ /* 0x008fe20008000406 */
[----:B0-----:R-:W-:Y:S02]  /*148e0*/  @!P0 IMAD.MOV.U32 R4, RZ, RZ, R24 ;  /* 0x000000ffff048224 */ /* 0x001fe400078e0018 */
[----:B----4-:R-:W-:Y:S01]  /*148f0*/  @!P0 IMAD.MOV.U32 R5, RZ, RZ, R25 ;  /* 0x000000ffff058224 */ /* 0x010fe200078e0019 */
[----:B------:R-:W-:Y:S04]  /*14900*/  STS.U16 [R26+UR6+0x5380], R22 ;  /* 0x005380161a007988 */ /* 0x000fe80008000406 */
[----:B------:R0:W-:Y:S04]  /*14910*/  STS.U16 [R26+UR6+0x5b00], R15 ;  /* 0x005b000f1a007988 */ /* 0x0001e80008000406 */
[----:B------:R1:W3:Y:S01]  /*14920*/  @!P0 LDG.E.U16 R21, desc[UR10][R4.64] ;  /* 0x0000000a04158981 */ /* 0x0002e2000c1e1500 */
[----:B0-----:R-:W-:Y:S01]  /*14930*/  PRMT R15, RZ, 0x7610, R15 ;  /* 0x00007610ff0f7816 */ /* 0x001fe2000000000f */
[----:B-1----:R-:W-:-:S02]  /*14940*/  @!P0 IMAD.MOV.U32 R4, RZ, RZ, R3 ;  /* 0x000000ffff048224 */ /* 0x002fc400078e0003 */
[----:B------:R-:W-:-:S05]  /*14950*/  @!P0 IMAD.MOV.U32 R5, RZ, RZ, R6 ;  /* 0x000000ffff058224 */ /* 0x000fca00078e0006 */
[----:B------:R0:W4:Y:S04]  /*14960*/  @!P0 LDG.E.U16 R15, desc[UR10][R4.64] ;  /* 0x0000000a040f8981 */ /* 0x000128000c1e1500 */
[----:B--2---:R1:W-:Y:S04]  /*14970*/  STL [R1+0xcc], R28 ;  /* 0x0000cc1c01007387 */ /* 0x0043e80000100800 */
[----:B-1----:R-:W2:Y:S04]  /*14980*/  LDL.LU R28, [R1+0x74] ;  /* 0x00007400011c7983 */ /* 0x002ea80000300800 */
[----:B------:R-:W2:Y:S04]  /*14990*/  LDL R25, [R1+0x1108] ;  /* 0x0011080001197983 */ /* 0x000ea80000100800 */
[----:B------:R-:W2:Y:S04]  /*149a0*/  LDL R24, [R1+0x110c] ;  /* 0x00110c0001187983 */ /* 0x000ea80000100800 */
[----:B------:R-:W2:Y:S04]  /*149b0*/  LDL.LU R3, [R1+0x4] ;  /* 0x0000040001037983 */ /* 0x000ea80000300800 */
[----:B------:R-:W0:Y:S04]  /*149c0*/  LDL R4, [R1+0x1168] ;  /* 0x0011680001047983 */ /* 0x000e280000100800 */
[----:B------:R-:W0:Y:S01]  /*149d0*/  LDL R5, [R1+0x116c] ;  /* 0x00116c0001057983 */ /* 0x000e220000100800 */
[----:B------:R-:W1:Y:S03]  /*149e0*/  S2R R6, SR_TID.X ;  /* 0x0000000000067919 */ /* 0x000e660000002100 */
[----:B------:R3:W-:Y:S02]  /*149f0*/  STS.U16 [R26+UR6+0x5b80], R14 ;  /* 0x005b800e1a007988 */ /* 0x0007e40008000406 */
[----:B---3--:R-:W-:-:S02]  /*14a00*/  PRMT R14, RZ, 0x7610, R14 ;  /* 0x00007610ff0e7816 */ /* 0x008fc4000000000e */
[----:B------:R-:W3:Y:S01]  /*14a10*/  LDL.LU R26, [R1+0x247c] ;  /* 0x00247c00011a7983 */ /* 0x000ee20000300800 */
[----:B-1----:R-:W-:-:S05]  /*14a20*/  LOP3.LUT R6, R6, 0x3f, RZ, 0xc0, !PT ;  /* 0x0000003f06067812 */ /* 0x002fca00078ec0ff */
[----:B------:R-:W-:-:S05]  /*14a30*/  IMAD.SHL.U32 R6, R6, 0x2, RZ ;  /* 0x0000000206067824 */ /* 0x000fca00078e00ff */
[----:B------:R-:W-:-:S05]  /*14a40*/  LOP3.LUT R6, R6, 0x40, RZ, 0x3c, !PT ;  /* 0x0000004006067812 */ /* 0x000fca00078e3cff */
[----:B------:R1:W-:Y:S01]  /*14a50*/  STS.U16 [R6+UR6+0x4400], R18 ;  /* 0x0044001206007988 */ /* 0x0003e20008000406 */
[----:B0-----:R-:W-:-:S04]  /*14a60*/  @!P0 LOP3.LUT R5, R5, R4, RZ, 0x3c, !PT ;  /* 0x0000000405058212 */ /* 0x001fc800078e3cff */
[----:B------:R-:W-:-:S04]  /*14a70*/  @!P0 LOP3.LUT R4, R5, R4, RZ, 0x3c, !PT ;  /* 0x0000000405048212 */ /* 0x000fc800078e3cff */
[----:B------:R-:W-:-:S05]  /*14a80*/  @!P0 LOP3.LUT R5, R5, R4, RZ, 0x3c, !PT ;  /* 0x0000000405058212 */ /* 0x000fca00078e3cff */
[----:B------:R0:W2:Y:S04]  /*14a90*/  @!P0 LDG.E.U16 R14, desc[UR10][R4.64] ;  /* 0x0000000a040e8981 */ /* 0x0000a8000c1e1500 */
[----:B------:R-:W0:Y:S04]  /*14aa0*/  LDL R4, [R1+0x1148] ;  /* 0x0011480001047983 */ /* 0x000e280000100800 */
[----:B------:R-:W0:Y:S04]  /*14ab0*/  LDL R5, [R1+0x114c] ;  /* 0x00114c0001057983 */ /* 0x000e280000100800 */
[----:B-1----:R-:W2:Y:S01]  /*14ac0*/  LDL.LU R18, [R1+0x2478] ;  /* 0x0024780001127983 */ /* 0x002ea20000300800 */
[----:B0-----:R-:W-:-:S04]  /*14ad0*/  @!P0 LOP3.LUT R5, R5, R4, RZ, 0x3c, !PT ;  /* 0x0000000405058212 */ /* 0x001fc800078e3cff */
[C---:B------:R-:W-:Y:S02]  /*14ae0*/  @!P0 LOP3.LUT R4, R5.reuse, R4, RZ, 0x3c, !PT ;  /* 0x0000000405048212 */ /* 0x040fe400078e3cff */
[----:B--2---:R-:W-:Y:S02]  /*14af0*/  PRMT R18, RZ, 0x7610, R18 ;  /* 0x00007610ff127816 */ /* 0x004fe40000000012 */
[----:B------:R-:W-:-:S05]  /*14b00*/  @!P0 LOP3.LUT R5, R5, R4, RZ, 0x3c, !PT ;  /* 0x0000000405058212 */ /* 0x000fca00078e3cff */
[----:B------:R-:W2:Y:S04]  /*14b10*/  @!P0 LDG.E.U16 R18, desc[UR10][R4.64] ;  /* 0x0000000a04128981 */ /* 0x000ea8000c1e1500 */
[----:B------:R-:W-:Y:S04]  /*14b20*/  STS.U16 [R6+UR6+0x4480], R19 ;  /* 0x0044801306007988 */ /* 0x000fe80008000406 */
[----:B--2---:R0:W-:Y:S04]  /*14b30*/  STL [R1+0xdc], R18 ;  /* 0x0000dc1201007387 */ /* 0x0041e80000100800 */
[----:B0-----:R-:W2:Y:S04]  /*14b40*/  LDL.LU R18, [R1+0x2474] ;  /* 0x0024740001127983 */ /* 0x001ea80000300800 */
[----:B------:R-:W2:Y:S04]  /*14b50*/  LDL R4, [R1+0x1128] ;  /* 0x0011280001047983 */ /* 0x000ea80000100800 */
[----:B------:R-:W2:Y:S04]  /*14b60*/  LDL R5, [R1+0x112c] ;  /* 0x00112c0001057983 */ /* 0x000ea80000100800 */
[----:B------:R-:W3:Y:S01]  /*14b70*/  LDL.LU R19, [R1+0x2470] ;  /* 0x0024700001137983 */ /* 0x000ee20000300800 */
[----:B--2---:R-:W-:-:S04]  /*14b80*/  @!P0 LOP3.LUT R5, R5, R4, RZ, 0x3c, !PT ;  /* 0x0000000405058212 */ /* 0x004fc800078e3cff */
[C---:B------:R-:W-:Y:S02]  /*14b90*/  @!P0 LOP3.LUT R4, R5.reuse, R4, RZ, 0x3c, !PT ;  /* 0x0000000405048212 */ /* 0x040fe400078e3cff */
[----:B---3--:R-:W-:Y:S02]  /*14ba0*/  PRMT R19, RZ, 0x7610, R19 ;  /* 0x00007610ff137816 */ /* 0x008fe40000000013 */
[----:B------:R-:W-:-:S05]  /*14bb0*/  @!P0 LOP3.LUT R5, R5, R4, RZ, 0x3c, !PT ;  /* 0x0000000405058212 */ /* 0x000fca00078e3cff */
[----:B------:R-:W2:Y:S04]  /*14bc0*/  @!P0 LDG.E.U16 R19, desc[UR10][R4.64] ;  /* 0x0000000a04138981 */ /* 0x000ea8000c1e1500 */
[----:B--2---:R0:W-:Y:S04]  /*14bd0*/  STL [R1+0xfc], R19 ;  /* 0x0000fc1301007387 */ /* 0x0041e80000100800 */
[----:B0-----:R-:W2:Y:S04]  /*14be0*/  LDL.LU R19, [R1+0x246c] ;  /* 0x00246c0001137983 */ /* 0x001ea80000300800 */
[----:B------:R-:W3:Y:S01]  /*14bf0*/  LDL.LU R5, [R1+0x78] ;  /* 0x0000780001057983 */ /* 0x000ee20000300800 */
[----:B------:R-:W-:Y:S01]  /*14c00*/  PRMT R23, RZ, 0x7610, R23 ;  /* 0x00007610ff177816 */ /* 0x000fe20000000017 */
[----:B------:R-:W-:-:S02]  /*14c10*/  @!P0 IMAD.MOV.U32 R4, RZ, RZ, R24 ;  /* 0x000000ffff048224 */ /* 0x000fc400078e0018 */
[----:B---3--:R0:W-:Y:S02]  /*14c20*/  STS.U16 [R6+UR6+0x4c00], R5 ;  /* 0x004c000506007988 */ /* 0x0081e40008000406 */
[----:B0-----:R-:W-:Y:S01]  /*14c30*/  @!P0 IMAD.MOV.U32 R5, RZ, RZ, R25 ;  /* 0x000000ffff058224 */ /* 0x001fe200078e0019 */
[----:B------:R-:W-:Y:S01]  /*14c40*/  PRMT R2, RZ, 0x7610, R2 ;  /* 0x00007610ff027816 */ /* 0x000fe20000000002 */
[----:B------:R0:W-:Y:S04]  /*14c50*/  STS.U16 [R6+UR6+0x4c80], R28 ;  /* 0x004c801c06007988 */ /* 0x0001e80008000406 */
[----:B------:R-:W3:Y:S04]  /*14c60*/  @!P0 LDG.E.U16 R23, desc[UR10][R4.64] ;  /* 0x0000000a04178981 */ /* 0x000ee8000c1e1500 */
[----:B------:R-:W2:Y:S04]  /*14c70*/  LDL R25, [R1+0x10ac] ;  /* 0x0010ac0001197983 */ /* 0x000ea80000100800 */
[----:B0-----:R-:W2:Y:S04]  /*14c80*/  LDL R28, [R1+0x1088] ;  /* 0x00108800011c7983 */ /* 0x001ea80000100800 */
[----:B------:R-:W2:Y:S04]  /*14c90*/  LDL R4, [R1+0x10e8] ;  /* 0x0010e80001047983 */ /* 0x000ea80000100800 */
[----:B------:R-:W2:Y:S04]  /*14ca0*/  LDL R5, [R1+0x10ec] ;  /* 0x0010ec0001057983 */ /* 0x000ea80000100800 */
[----:B---3--:R0:W-:Y:S04]  /*14cb0*/  STL [R1+0xf8], R23 ;  /* 0x0000f81701007387 */ /* 0x0081e80000100800 */
[----:B0-----:R-:W3:Y:S04]  /*14cc0*/  LDL R23, [R1+0x108c] ;  /* 0x00108c0001177983 */ /* 0x001ee80000100800 */
[----:B------:R-:W3:Y:S01]  /*14cd0*/  LDL.LU R24, [R1+0xa0] ;  /* 0x0000a00001187983 */ /* 0x000ee20000300800 */
        /* <DEDUP_REMOVED lines=11> */
[----:B--2---:R0:W-:Y:S04]  /*14d90*/  STL [R1+0xf4], R2 ;  /* 0x0000f40201007387 */ /* 0x0041e80000100800 */
[----:B------:R1:W-:Y:S04]  /*14da0*/  STS.U16 [R6+UR6+0x5400], R3 ;  /* 0x0054000306007988 */ /* 0x0003e80008000406 */
[----:B0-----:R-:W2:Y:S04]  /*14db0*/  LDL.LU R2, [R1+0xa4] ;  /* 0x0000a40001027983 */ /* 0x001ea80000300800 */
[----:B-1----:R-:W2:Y:S04]  /*14dc0*/  LDL.LU R3, [R1+0x84] ;  /* 0x0000840001037983 */ /* 0x002ea80000300800 */
[----:B---3--:R0:W-:Y:S04]  /*14dd0*/  STL [R1+0xf0], R19 ;  /* 0x0000f01301007387 */ /* 0x0081e80000100800 */
[----:B0-----:R-:W3:Y:S04]  /*14de0*/  LDL.LU R19, [R1+0x2468] ;  /* 0x0024680001137983 */ /* 0x001ee80000300800 */
[----:B------:R-:W2:Y:S04]  /*14df0*/  LDL.LU R4, [R1] ;  /* 0x0000000001047983 */ /* 0x000ea80000300800 */
[----:B------:R-:W3:Y:S01]  /*14e00*/  LDL R5, [R1+0x10a8] ;  /* 0x0010a80001057983 */ /* 0x000ee20000100800 */
[----:B------:R-:W-:-:S03]  /*14e10*/  PRMT R26, RZ, 0x7610, R26 ;  /* 0x00007610ff1a7816 */ /* 0x000fc6000000001a */
[----:B--2---:R0:W-:Y:S02]  /*14e20*/  STS.U16 [R6+UR6+0x5480], R4 ;  /* 0x0054800406007988 */ /* 0x0041e40008000406 */
[----:B0-----:R-:W-:Y:S01]  /*14e30*/  @!P0 IMAD.MOV.U32 R4, RZ, RZ, R25 ;  /* 0x000000ffff048224 */ /* 0x001fe200078e0019 */
[----:B------:R-:W-:Y:S01]  /*14e40*/  PRMT R8, RZ, 0x7610, R8 ;  /* 0x00007610ff087816 */ /* 0x000fe20000000008 */
[----:B------:R-:W2:Y:S04]  /*14e50*/  LDL.LU R25, [R1+0x88] ;  /* 0x0000880001197983 */ /* 0x000ea80000300800 */
[----:B---3--:R0:W3:Y:S02]  /*14e60*/  @!P0 LDG.E.U16 R26, desc[UR10][R4.64] ;  /* 0x0000000a041a8981 */ /* 0x0080e4000c1e1500 */
[----:B0-----:R-:W-:-:S02]  /*14e70*/  @!P0 IMAD.MOV.U32 R4, RZ, RZ, R23 ;  /* 0x000000ffff048224 */ /* 0x001fc400078e0017 */
[----:B------:R-:W-:-:S05]  /*14e80*/  @!P0 IMAD.MOV.U32 R5, RZ, RZ, R28 ;  /* 0x000000ffff058224 */ /* 0x000fca00078e001c */
[----:B------:R0:W2:Y:S04]  /*14e90*/  @!P0 LDG.E.U16 R8, desc[UR10][R4.64] ;  /* 0x0000000a04088981 */ /* 0x0000a8000c1e1500 */
[----:B---3--:R1:W-:Y:S04]  /*14ea0*/  STL [R1+0xec], R26 ;  /* 0x0000ec1a01007387 */ /* 0x0083e80000100800 */
[----:B-1----:R-:W3:Y:S04]  /*14eb0*/  LDL.LU R26, [R1+0x1c] ;  /* 0x00001c00011a7983 */ /* 0x002ee80000300800 */
[----:B------:R-:W0:Y:S04]  /*14ec0*/  LDL R4, [R1+0x1068] ;  /* 0x0010680001047983 */ /* 0x000e280000100800 */
[----:B------:R-:W0:Y:S01]  /*14ed0*/  LDL R5, [R1+0x106c] ;  /* 0x00106c0001057983 */ /* 0x000e220000100800 */
[----:B------:R-:W-:-:S03]  /*14ee0*/  PRMT R9, RZ, 0x7610, R9 ;  /* 0x00007610ff097816 */ /* 0x000fc60000000009 */
[----:B------:R-:W-:Y:S04]  /*14ef0*/  STS.U16 [R6+UR6+0x5c00], R19 ;  /* 0x005c001306007988 */ /* 0x000fe80008000406 */
[----:B------:R1:W-:Y:S04]  /*14f00*/  STS.U16 [R6+UR6+0x5c80], R18 ;  /* 0x005c801206007988 */ /* 0x0003e80008000406 */
[----:B------:R-:W2:Y:S01]  /*14f10*/  LDL R23, [R1+0x1008] ;  /* 0x0010080001177983 */ /* 0x000ea20000100800 */
[----:B-1----:R-:W1:Y:S01]  /*14f20*/  S2R R6, SR_TID.X ;  /* 0x0000000000067919 */ /* 0x002e620000002100 */
[----:B0-----:R-:W-:-:S04]  /*14f30*/  @!P0 LOP3.LUT R5, R5, R4, RZ, 0x3c, !PT ;  /* 0x0000000405058212 */ /* 0x001fc800078e3cff */
[----:B------:R-:W-:-:S04]  /*14f40*/  @!P0 LOP3.LUT R4, R5, R4, RZ, 0x3c, !PT ;  /* 0x0000000405048212 */ /* 0x000fc800078e3cff */
[----:B------:R-:W-:-:S05]  /*14f50*/  @!P0 LOP3.LUT R5, R5, R4, RZ, 0x3c, !PT ;  /* 0x0000000405058212 */ /* 0x000fca00078e3cff */
[----:B------:R-:W3:Y:S01]  /*14f60*/  @!P0 LDG.E.U16 R9, desc[UR10][R4.64] ;  /* 0x0000000a04098981 */ /* 0x000ee2000c1e1500 */
[----:B-1----:R-:W-:-:S03]  /*14f70*/  LOP3.LUT R6, R6, 0x3f, RZ, 0xc0, !PT ;  /* 0x0000003f06067812 */ /* 0x002fc600078ec0ff */
[----:B--2---:R0:W-:Y:S02]  /*14f80*/  STL [R1+0xe8], R8 ;  /* 0x0000e80801007387 */ /* 0x0041e40000100800 */
[----:B------:R-:W-:Y:S02]  /*14f90*/  IMAD.SHL.U32 R6, R6, 0x2, RZ ;  /* 0x0000000206067824 */ /* 0x000fe400078e00ff */
[----:B0-----:R-:W2:Y:S04]  /*14fa0*/  LDL R8, [R1+0x100c] ;  /* 0x00100c0001087983 */ /* 0x001ea80000100800 */
[----:B------:R-:W2:Y:S01]  /*14fb0*/  LDL.LU R28, [R1+0x18] ;  /* 0x00001800011c7983 */ /* 0x000ea20000300800 */
[----:B------:R-:W-:-:S05]  /*14fc0*/  LOP3.LUT R6, R6, 0x50, RZ, 0x3c, !PT ;  /* 0x0000005006067812 */ /* 0x000fca00078e3cff */
[----:B------:R-:W-:Y:S04]  /*14fd0*/  STS.U16 [R6+UR6+0x4500], R24 ;  /* 0x0045001806007988 */ /* 0x000fe80008000406 */
[----:B---3--:R0:W-:Y:S04]  /*14fe0*/  STL [R1+0xe4], R9 ;  /* 0x0000e40901007387 */ /* 0x0081e80000100800 */
[----:B0-----:R-:W3:Y:S04]  /*14ff0*/  LDL.LU R9, [R1+0x2464] ;  /* 0x0024640001097983 */ /* 0x001ee80000300800 */
        /* <DEDUP_REMOVED lines=8> */
[----:B------:R-:W-:Y:S04]  /*15080*/  STS.U16 [R6+UR6+0x4580], R2 ;  /* 0x0045800206007988 */ /* 0x000fe80008000406 */
[----:B--2---:R0:W-:Y:S04]  /*15090*/  STL [R1+0x100], R24 ;  /* 0x0001001801007387 */ /* 0x0041e80000100800 */
[----:B0-----:R-:W2:Y:S04]  /*150a0*/  LDL.LU R24, [R1+0x245c] ;  /* 0x00245c0001187983 */ /* 0x001ea80000300800 */
[----:B------:R-:W3:Y:S04]  /*150b0*/  LDL R4, [R1+0x1028] ;  /* 0x0010280001047983 */ /* 0x000ee80000100800 */
[----:B------:R-:W3:Y:S04]  /*150c0*/  LDL R5, [R1+0x102c] ;  /* 0x00102c0001057983 */ /* 0x000ee80000100800 */
[----:B------:R-:W2:Y:S01]  /*150d0*/  LDL.LU R2, [R1+0x2458] ;  /* 0x0024580001027983 */ /* 0x000ea20000300800 */
[----:B---3--:R-:W-:-:S04]  /*150e0*/  @!P0 LOP3.LUT R5, R5, R4, RZ, 0x3c, !PT ;  /* 0x0000000405058212 */ /* 0x008fc800078e3cff */
[C---:B------:R-:W-:Y:S02]  /*150f0*/  @!P0 LOP3.LUT R4, R5.reuse, R4, RZ, 0x3c, !PT ;  /* 0x0000000405048212 */ /* 0x040fe400078e3cff */
[----:B--2---:R-:W-:Y:S02]  /*15100*/  PRMT R2, RZ, 0x7610, R2 ;  /* 0x00007610ff027816 */ /* 0x004fe40000000002 */
[----:B------:R-:W-:-:S05]  /*15110*/  @!P0 LOP3.LUT R5, R5, R4, RZ, 0x3c, !PT ;  /* 0x0000000405058212 */ /* 0x000fca00078e3cff */
[----:B------:R-:W2:Y:S04]  /*15120*/  @!P0 LDG.E.U16 R2, desc[UR10][R4.64] ;  /* 0x0000000a04028981 */ /* 0x000ea8000c1e1500 */
[----:B--2---:R0:W-:Y:S04]  /*15130*/  STL [R1+0x108], R2 ;  /* 0x0001080201007387 */ /* 0x0041e80000100800 */
[----:B0-----:R-:W2:Y:S01]  /*15140*/  LDL.LU R2, [R1+0x2454] ;  /* 0x0024540001027983 */ /* 0x001ea20000300800 */
[----:B------:R-:W-:Y:S02]  /*15150*/  @!P0 IMAD.MOV.U32 R4, RZ, RZ, R8 ;  /* 0x000000ffff048224 */ /* 0x000fe400078e0008 */
[----:B------:R-:W-:Y:S01]  /*15160*/  @!P0 IMAD.MOV.U32 R5, RZ, RZ, R23 ;  /* 0x000000ffff058224 */ /* 0x000fe200078e0017 */
[----:B--2---:R-:W-:-:S06]  /*15170*/  PRMT R2, RZ, 0x7610, R2 ;  /* 0x00007610ff027816 */ /* 0x004fcc0000000002 */
[----:B------:R-:W2:Y:S04]  /*15180*/  @!P0 LDG.E.U16 R2, desc[UR10][R4.64] ;  /* 0x0000000a04028981 */ /* 0x000ea8000c1e1500 */
[----:B------:R0:W-:Y:S04]  /*15190*/  STS.U16 [R6+UR6+0x4d00], R3 ;  /* 0x004d000306007988 */ /* 0x0001e80008000406 */
[----:B0-----:R-:W3:Y:S04]  /*151a0*/  LDL.LU R3, [R1+0xc4] ;  /* 0x0000c40001037983 */ /* 0x001ee80000300800 */
[----:B------:R-:W3:Y:S04]  /*151b0*/  LDL R23, [R1+0xf88] ;  /* 0x000f880001177983 */ /* 0x000ee80000100800 */
[----:B------:R-:W3:Y:S04]  /*151c0*/  LDL R8, [R1+0xf8c] ;  /* 0x000f8c0001087983 */ /* 0x000ee80000100800 */
        /* <DEDUP_REMOVED lines=30> */
[----:B------:R0:W2:Y:S01]  /*153b0*/  @!P0 LDG.E.U16 R26, desc[UR10][R4.64] ;  /* 0x0000000a041a8981 */ /* 0x0000a2000c1e1500 */
[----:B------:R-:W-:-:S03]  /*153c0*/  PRMT R2, RZ, 0x7610, R2 ;  /* 0x00007610ff027816 */ /* 0x000fc60000000002 */
[----:B------:R1:W-:Y:S01]  /*153d0*/  STS.U16 [R6+UR6+0x5580], R28 ;  /* 0x0055801c06007988 */ /* 0x0003e20008000406 */
[----:B0-----:R-:W-:Y:S02]  /*153e0*/  @!P0 IMAD.MOV.U32 R4, RZ, RZ, R8 ;  /* 0x000000ffff048224 */ /* 0x001fe400078e0008 */
[----:B------:R-:W-:Y:S01]  /*153f0*/  @!P0 IMAD.MOV.U32 R5, RZ, RZ, R23 ;  /* 0x000000ffff058224 */ /* 0x000fe200078e0017 */
[----:B-1----:R-:W3:Y:S04]  /*15400*/  LDL.LU R28, [R1+0x9c] ;  /* 0x00009c00011c7983 */ /* 0x002ee80000300800 */
[----:B------:R-:W3:Y:S04]  /*15410*/  @!P0 LDG.E.U16 R2, desc[UR10][R4.64] ;  /* 0x0000000a04028981 */ /* 0x000ee8000c1e1500 */
[----:B--2---:R0:W-:Y:S04]  /*15420*/  STL [R1+0x11c], R26 ;  /* 0x00011c1a01007387 */ /* 0x0041e80000100800 */
[----:B0-----:R-:W2:Y:S04]  /*15430*/  LDL.LU R26, [R1+0x243c] ;  /* 0x00243c00011a7983 */ /* 0x001ea80000300800 */
[----:B------:R-:W2:Y:S04]  /*15440*/  LDL R4, [R1+0xf68] ;  /* 0x000f680001047983 */ /* 0x000ea80000100800 */
[----:B------:R-:W2:Y:S01]  /*15450*/  LDL R5, [R1+0xf6c] ;  /* 0x000f6c0001057983 */ /* 0x000ea20000100800 */
[----:B------:R-:W-:-:S03]  /*15460*/  PRMT R24, RZ, 0x7610, R24 ;  /* 0x00007610ff187816 */ /* 0x000fc60000000018 */
        /* <DEDUP_REMOVED lines=9> */
[----:B------:R-:W-:Y:S01]  /*15500*/  PRMT R9, RZ, 0x7610, R9 ;  /* 0x00007610ff097816 */ /* 0x000fe20000000009 */
[----:B------:R-:W1:Y:S01]  /*15510*/  S2R R23, SR_TID.X ;  /* 0x0000000000177919 */ /* 0x000e620000002100 */
[----:B0-----:R-:W-:-:S04]  /*15520*/  @!P0 LOP3.LUT R5, R5, R4, RZ, 0x3c, !PT ;  /* 0x0000000405058212 */ /* 0x001fc800078e3cff */
[----:B------:R-:W-:-:S04]  /*15530*/  @!P0 LOP3.LUT R4, R5, R4, RZ, 0x3c, !PT ;  /* 0x0000000405048212 */ /* 0x000fc800078e3cff */
[----:B------:R-:W-:-:S05]  /*15540*/  @!P0 LOP3.LUT R5, R5, R4, RZ, 0x3c, !PT ;  /* 0x0000000405058212 */ /* 0x000fca00078e3cff */
[----:B------:R-:W3:Y:S01]  /*15550*/  @!P0 LDG.E.U16 R9, desc[UR10][R4.64] ;  /* 0x0000000a04098981 */ /* 0x000ee2000c1e1500 */
[----:B-1----:R-:W-:-:S03]  /*15560*/  LOP3.LUT R23, R23, 0x3f, RZ, 0xc0, !PT ;  /* 0x0000003f17177812 */ /* 0x002fc600078ec0ff */
[----:B------:R-:W-:Y:S04]  /*15570*/  STS.U16 [R6+UR6+0x5d00], R26 ;  /* 0x005d001a06007988 */ /* 0x000fe80008000406 */
[----:B------:R0:W-:Y:S02]  /*15580*/  STS.U16 [R6+UR6+0x5d80], R25 ;  /* 0x005d801906007988 */ /* 0x0001e40008000406 */
[----:B0-----:R-:W-:Y:S02]  /*15590*/  IMAD.SHL.U32 R6, R23, 0x2, RZ ;  /* 0x0000000217067824 */ /* 0x001fe400078e00ff */
[----:B------:R-:W4:Y:S03]  /*155a0*/  LDL R23, [R1+0xf0c] ;  /* 0x000f0c0001177983 */ /* 0x000f260000100800 */
[----:B------:R-:W-:Y:S01]  /*155b0*/  LOP3.LUT R6, R6, 0x60, RZ, 0x3c, !PT ;  /* 0x0000006006067812 */ /* 0x000fe200078e3cff */
[----:B--2---:R0:W-:Y:S04]  /*155c0*/  STL [R1+0x114], R24 ;  /* 0x0001141801007387 */ /* 0x0041e80000100800 */
[----:B------:R1:W-:Y:S04]  /*155d0*/  STS.U16 [R6+UR6+0x4600], R3 ;  /* 0x0046000306007988 */ /* 0x0003e80008000406 */
[----:B0-----:R-:W2:Y:S04]  /*155e0*/  LDL R24, [R1+0xeec] ;  /* 0x000eec0001187983 */ /* 0x001ea80000100800 */
[----:B-1----:R-:W2:Y:S04]  /*155f0*/  LDL.LU R3, [R1+0x14] ;  /* 0x0000140001037983 */ /* 0x002ea80000300800 */
[----:B---3--:R0:W-:Y:S04]  /*15600*/  STL [R1+0x568], R9 ;  /* 0x0005680901007387 */ /* 0x0081e80000100800 */
[----:B0-----:R-:W3:Y:S04]  /*15610*/  LDL.LU R9, [R1+0x2438] ;  /* 0x0024380001097983 */ /* 0x001ee80000300800 */
[----:B------:R-:W2:Y:S04]  /*15620*/  LDL.LU R4, [R1+0xc8] ;  /* 0x0000c80001047983 */ /* 0x000ea80000300800 */
[----:B------:R-:W4:Y:S01]  /*15630*/  LDL R5, [R1+0xf28] ;  /* 0x000f280001057983 */ /* 0x000f220000100800 */
[----:B---3--:R-:W-:-:S03]  /*15640*/  PRMT R9, RZ, 0x7610, R9 ;  /* 0x00007610ff097816 */ /* 0x008fc60000000009 */
[----:B--2---:R0:W-:Y:S02]  /*15650*/  STS.U16 [R6+UR6+0x4680], R4 ;  /* 0x0046800406007988 */ /* 0x0041e40008000406 */
[----:B0-----:R-:W-:Y:S02]  /*15660*/  @!P0 IMAD.MOV.U32 R4, RZ, RZ, R2 ;  /* 0x000000ffff048224 */ /* 0x001fe400078e0002 */
[----:B------:R-:W2:Y:S04]  /*15670*/  LDL.LU R2, [R1+0x10] ;  /* 0x0000100001027983 */ /* 0x000ea80000300800 */
[----:B----4-:R-:W3:Y:S04]  /*15680*/  @!P0 LDG.E.U16 R9, desc[UR10][R4.64] ;  /* 0x0000000a04098981 */ /* 0x010ee8000c1e1500 */
[----:B---3--:R0:W-:Y:S04]  /*15690*/  STL [R1+0x56c], R9 ;  /* 0x00056c0901007387 */ /* 0x0081e80000100800 */
[----:B0-----:R-:W3:Y:S04]  /*156a0*/  LDL.LU R9, [R1+0x2434] ;  /* 0x0024340001097983 */ /* 0x001ee80000300800 */
[----:B------:R-:W4:Y:S04]  /*156b0*/  LDL.LU R4, [R1+0x98] ;  /* 0x0000980001047983 */ /* 0x000f280000300800 */
[----:B------:R-:W2:Y:S01]  /*156c0*/  LDL R5, [R1+0xf08] ;  /* 0x000f080001057983 */ /* 0x000ea20000100800 */
[----:B------:R-:W-:-:S03]  /*156d0*/  PRMT R7, RZ, 0x7610, R7 ;  /* 0x00007610ff077816 */ /* 0x000fc60000000007 */
[----:B----4-:R0:W-:Y:S02]  /*156e0*/  STS.U16 [R6+UR6+0x4e00], R4 ;  /* 0x004e000406007988 */ /* 0x0101e40008000406 */
[----:B0-----:R-:W-:Y:S01]  /*156f0*/  @!P0 IMAD.MOV.U32 R4, RZ, RZ, R23 ;  /* 0x000000ffff048224 */ /* 0x001fe200078e0017 */
[----:B---3--:R-:W-:Y:S01]  /*15700*/  PRMT R9, RZ, 0x7610, R9 ;  /* 0x00007610ff097816 */ /* 0x008fe20000000009 */
[----:B------:R-:W3:Y:S04]  /*15710*/  LDL R23, [R1+0x1230] ;  /* 0x0012300001177983 */ /* 0x000ee80000100800 */
[----:B--2---:R0:W2:Y:S04]  /*15720*/  @!P0 LDG.E.U16 R7, desc[UR10][R4.64] ;  /* 0x0000000a04078981 */ /* 0x0040a8000c1e1500 */
[----:B------:R-:W4:Y:S01]  /*15730*/  LDL R5, [R1+0xee8] ;  /* 0x000ee80001057983 */ /* 0x000f220000100800 */
[----:B0-----:R-:W-:-:S05]  /*15740*/  @!P0 IMAD.MOV.U32 R4, RZ, RZ, R24 ;  /* 0x000000ffff048224 */ /* 0x001fca00078e0018 */
[----:B----4-:R-:W4:Y:S04]  /*15750*/  @!P0 LDG.E.U16 R9, desc[UR10][R4.64] ;  /* 0x0000000a04098981 */ /* 0x010f28000c1e1500 */
[----:B--2---:R0:W-:Y:S04]  /*15760*/  STL [R1+0x110], R7 ;  /* 0x0001100701007387 */ /* 0x0041e80000100800 */
[----:B------:R1:W-:Y:S04]  /*15770*/  STS.U16 [R6+UR6+0x4e80], R28 ;  /* 0x004e801c06007988 */ /* 0x0003e80008000406 */
[----:B0-----:R-:W2:Y:S04]  /*15780*/  LDL.LU R7, [R1+0x5cc] ;  /* 0x0005cc0001077983 */ /* 0x001ea80000300800 */
[----:B-1----:R-:W2:Y:S04]  /*15790*/  LDL.LU R28, [R1+0x123c] ;  /* 0x00123c00011c7983 */ /* 0x002ea80000300800 */
[----:B------:R-:W2:Y:S04]  /*157a0*/  LDL R24, [R1+0x1250] ;  /* 0x0012500001187983 */ /* 0x000ea80000100800 */
[----:B----4-:R0:W-:Y:S04]  /*157b0*/  STL [R1+0x104], R9 ;  /* 0x0001040901007387 */ /* 0x0101e80000100800 */
[----:B0-----:R-:W4:Y:S04]  /*157c0*/  LDL.LU R9, [R1+0x2430] ;  /* 0x0024300001097983 */ /* 0x001f280000300800 */
[----:B------:R-:W2:Y:S04]  /*157d0*/  LDL R4, [R1+0xec8] ;  /* 0x000ec80001047983 */ /* 0x000ea80000100800 */
[----:B------:R-:W2:Y:S04]  /*157e0*/  LDL R5, [R1+0xecc] ;  /* 0x000ecc0001057983 */ /* 0x000ea80000100800 */
[----:B------:R0:W-:Y:S04]  /*157f0*/  STS.U16 [R6+UR6+0x5600], R8 ;  /* 0x0056000806007988 */ /* 0x0001e80008000406 */
[----:B0-----:R-:W3:Y:S01]  /*15800*/  LDL.LU R8, [R1+0x620] ;  /* 0x0006200001087983 */ /* 0x001ee20000300800 */
[----:B----4-:R-:W-:-:S02]  /*15810*/  PRMT R9, RZ, 0x7610, R9 ;  /* 0x00007610ff097816 */ /* 0x010fc40000000009 */
[----:B--2---:R-:W-:-:S04]  /*15820*/  @!P0 LOP3.LUT R5, R5, R4, RZ, 0x3c, !PT ;  /* 0x0000000405058212 */ /* 0x004fc800078e3cff */
[----:B------:R-:W-:-:S04]  /*15830*/  @!P0 LOP3.LUT R4, R5, R4, RZ, 0x3c, !PT ;  /* 0x0000000405048212 */ /* 0x000fc800078e3cff */
[----:B------:R-:W-:-:S05]  /*15840*/  @!P0 LOP3.LUT R5, R5, R4, RZ, 0x3c, !PT ;  /* 0x0000000405058212 */ /* 0x000fca00078e3cff */
[----:B------:R-:W2:Y:S04]  /*15850*/  @!P0 LDG.E.U16 R9, desc[UR10][R4.64] ;  /* 0x0000000a04098981 */ /* 0x000ea8000c1e1500 */
[----:B------:R-:W4:Y:S04]  /*15860*/  LDL.LU R4, [R1+0x40] ;  /* 0x0000400001047983 */ /* 0x000f280000300800 */
[----:B------:R-:W3:Y:S04]  /*15870*/  LDL R5, [R1+0xeb8] ;  /* 0x000eb80001057983 */ /* 0x000ee80000100800 */
[----:B--2---:R0:W-:Y:S04]  /*15880*/  STL [R1+0xe0], R9 ;  /* 0x0000e00901007387 */ /* 0x0041e80000100800 */
[----:B0-----:R-:W2:Y:S04]  /*15890*/  LDL.LU R9, [R1+0x5c4] ;  /* 0x0005c40001097983 */ /* 0x001ea80000300800 */
[----:B----4-:R0:W-:Y:S04]  /*158a0*/  STS.U16 [R6+UR6+0x5680], R4 ;  /* 0x0056800406007988 */ /* 0x0101e80008000406 */
[----:B0-----:R-:W4:Y:S01]  /*158b0*/  LDL.LU R6, [R1+0x242c] ;  /* 0x00242c0001067983 */ /* 0x001f220000300800 */
[----:B---3--:R-:W-:-:S03]  /*158c0*/  @!P0 IMAD.MOV.U32 R4, RZ, RZ, R23 ;  /* 0x000000ffff048224 */ /* 0x008fc600078e0017 */
[----:B------:R-:W3:Y:S01]  /*158d0*/  LDL.LU R23, [R1+0x5c8] ;  /* 0x0005c80001177983 */ /* 0x000ee20000300800 */
[----:B----4-:R-:W-:-:S06]  /*158e0*/  PRMT R6, RZ, 0x7610, R6 ;  /* 0x00007610ff067816 */ /* 0x010fcc0000000006 */
[----:B------:R0:W4:Y:S02]  /*158f0*/  @!P0 LDG.E.U16 R6, desc[UR10][R4.64] ;  /* 0x0000000a04068981 */ /* 0x000124000c1e1500 */
[----:B0-----:R-:W0:Y:S02]  /*15900*/  S2R R5, SR_TID.X ;  /* 0x0000000000057919 */ /* 0x001e240000002100 */
[----:B0-----:R-:W-:-:S05]  /*15910*/  LOP3.LUT R5, R5, 0x3f, RZ, 0xc0, !PT ;  /* 0x0000003f05057812 */ /* 0x001fca00078ec0ff */
[----:B------:R-:W-:Y:S01]  /*15920*/  IMAD.SHL.U32 R4, R5, 0x2, RZ ;  /* 0x0000000205047824 */ /* 0x000fe200078e00ff */
[----:B----4-:R0:W-:Y:S04]  /*15930*/  STL [R1+0xc8], R6 ;  /* 0x0000c80601007387 */ /* 0x0101e80000100800 */
[----:B0-----:R-:W4:Y:S04]  /*15940*/  LDL.LU R6, [R1+0x2428] ;  /* 0x0024280001067983 */ /* 0x001f280000300800 */
[----:B------:R-:W2:Y:S01]  /*15950*/  LDL R5, [R1+0x121c] ;  /* 0x00121c0001057983 */ /* 0x000ea20000100800 */
[----:B------:R-:W-:-:S05]  /*15960*/  LOP3.LUT R4, R4, 0x60, RZ, 0x3c, !PT ;  /* 0x0000006004047812 */ /* 0x000fca00078e3cff */
[----:B------:R0:W-:Y:S02]  /*15970*/  STS.U16 [R4+UR6+0x5e00], R3 ;  /* 0x005e000304007988 */ /* 0x0001e40008000406 */
[----:B0-----:R-:W-:Y:S02]  /*15980*/  @!P0 IMAD.MOV.U32 R4, RZ, RZ, R24 ;  /* 0x000000ffff048224 */ /* 0x001fe400078e0018 */
[----:B------:R-:W3:Y:S01]  /*15990*/  LDL.LU R24, [R1+0x8c] ;  /* 0x00008c0001187983 */ /* 0x000ee20000300800 */
[----:B----4-:R-:W-:-:S06]  /*159a0*/  PRMT R6, RZ, 0x7610, R6 ;  /* 0x00007610ff067816 */ /* 0x010fcc0000000006 */
[----:B--2---:R-:W2:Y:S01]  /*159b0*/  @!P0 LDG.E.U16 R6, desc[UR10][R4.64] ;  /* 0x0000000a04068981 */ /* 0x004ea2000c1e1500 */
[----:B------:R-:W0:Y:S03]  /*159c0*/  S2R R3, SR_TID.X ;  /* 0x0000000000037919 */ /* 0x000e260000002100 */
[----:B--2---:R1:W-:Y:S04]  /*159d0*/  STL [R1+0xc4], R6 ;  /* 0x0000c40601007387 */ /* 0x0043e80000100800 */
[----:B-1----:R-:W2:Y:S04]  /*159e0*/  LDL.LU R6, [R1+0x2424] ;  /* 0x0024240001067983 */ /* 0x002ea80000300800 */
[----:B------:R-:W4:Y:S01]  /*159f0*/  LDL R5, [R1+0x1270] ;  /* 0x0012700001057983 */ /* 0x000f220000100800 */
[----:B0-----:R-:W-:-:S05]  /*15a00*/  LOP3.LUT R3, R3, 0x3f, RZ, 0xc0, !PT ;  /* 0x0000003f03037812 */ /* 0x001fca00078ec0ff */
[----:B------:R-:W-:-:S05]  /*15a10*/  IMAD.SHL.U32 R4, R3, 0x2, RZ ;  /* 0x0000000203047824 */ /* 0x000fca00078e00ff */
[----:B------:R-:W-:-:S05]  /*15a20*/  LOP3.LUT R4, R4, 0x60, RZ, 0x3c, !PT ;  /* 0x0000006004047812 */ /* 0x000fca00078e3cff */
[----:B------:R4:W-:Y:S01]  /*15a30*/  STS.U16 [R4+UR6+0x5e80], R2 ;  /* 0x005e800204007988 */ /* 0x0009e20008000406 */
[----:B------:R-:W0:Y:S01]  /*15a40*/  S2R R3, SR_TID.X ;  /* 0x0000000000037919 */ /* 0x000e220000002100 */
[----:B--2---:R-:W-:Y:S01]  /*15a50*/  PRMT R6, RZ, 0x7610, R6 ;  /* 0x00007610ff067816 */ /* 0x004fe20000000006 */
[----:B----4-:R-:W-:Y:S02]  /*15a60*/  @!P0 IMAD.MOV.U32 R4, RZ, RZ, R5 ;  /* 0x000000ffff048224 */ /* 0x010fe400078e0005 */
[----:B------:R-:W-:-:S05]  /*15a70*/  @!P0 IMAD.MOV.U32 R5, RZ, RZ, R28 ;  /* 0x000000ffff058224 */ /* 0x000fca00078e001c */
[----:B------:R-:W2:Y:S01]  /*15a80*/  @!P0 LDG.E.U16 R6, desc[UR10][R4.64] ;  /* 0x0000000a04068981 */ /* 0x000ea2000c1e1500 */
[----:B0-----:R-:W-:-:S05]  /*15a90*/  LOP3.LUT R3, R3, 0x3f, RZ, 0xc0, !PT ;  /* 0x0000003f03037812 */ /* 0x001fca00078ec0ff */
[----:B------:R-:W-:Y:S02]  /*15aa0*/  IMAD.SHL.U32 R2, R3, 0x2, RZ ;  /* 0x0000000203027824 */ /* 0x000fe400078e00ff */
[----:B------:R-:W4:Y:S04]  /*15ab0*/  LDL.LU R3, [R1+0x5c0] ;  /* 0x0005c00001037983 */ /* 0x000f280000300800 */
[----:B------:R-:W-:Y:S01]  /*15ac0*/  STL [R1+0x12c4], R28 ;  /* 0x0012c41c01007387 */ /* 0x000fe20000100800 */
[----:B------:R-:W-:-:S03]  /*15ad0*/  LOP3.LUT R2, R2, 0x70, RZ, 0x3c, !PT ;  /* 0x0000007002027812 */ /* 0x000fc600078e3cff */
[----:B------:R-:W3:Y:S04]  /*15ae0*/  LDL R4, [R1+0x125c] ;  /* 0x00125c0001047983 */ /* 0x000ee80000100800 */
[----:B------:R-:W3:Y:S04]  /*15af0*/  LDL R5, [R1+0x1284] ;  /* 0x0012840001057983 */ /* 0x000ee80000100800 */
[----:B------:R-:W-:Y:S04]  /*15b00*/  STS.U16 [R2+UR6+0x4700], R7 ;  /* 0x0047000702007988 */ /* 0x000fe80008000406 */
[----:B--2---:R0:W-:Y:S04]  /*15b10*/  STL [R1+0xa4], R6 ;  /* 0x0000a40601007387 */ /* 0x0041e80000100800 */
[----:B0-----:R-:W2:Y:S04]  /*15b20*/  LDL.LU R6, [R1+0x28] ;  /* 0x0000280001067983 */ /* 0x001ea80000300800 */
[----:B------:R-:W2:Y:S01]  /*15b30*/  LDL.LU R7, [R1+0x2420] ;  /* 0x0024200001077983 */ /* 0x000ea20000300800 */
[----:B---3--:R-:W-:-:S04]  /*15b40*/  @!P0 LOP3.LUT R5, R5, R4, RZ, 0x3c, !PT ;  /* 0x0000000405058212 */ /* 0x008fc800078e3cff */
[----:B------:R-:W-:-:S04]  /*15b50*/  @!P0 LOP3.LUT R4, R5, R4, RZ, 0x3c, !PT ;  /* 0x0000000405048212 */ /* 0x000fc800078e3cff */
[----:B------:R-:W-:Y:S02]  /*15b60*/  @!P0 LOP3.LUT R5, R5, R4, RZ, 0x3c, !PT ;  /* 0x0000000405058212 */ /* 0x000fe400078e3cff */
[----:B--2---:R-:W-:-:S06]  /*15b70*/  PRMT R7, RZ, 0x7610, R7 ;  /* 0x00007610ff077816 */ /* 0x004fcc0000000007 */
[----:B------:R-:W2:Y:S04]  /*15b80*/  @!P0 LDG.E.U16 R7, desc[UR10][R4.64] ;  /* 0x0000000a04078981 */ /* 0x000ea8000c1e1500 */
[----:B------:R-:W-:Y:S04]  /*15b90*/  STS.U16 [R2+UR6+0x4780], R8 ;  /* 0x0047800802007988 */ /* 0x000fe80008000406 */
[----:B------:R-:W3:Y:S04]  /*15ba0*/  LDL R4, [R1+0xea8] ;  /* 0x000ea80001047983 */ /* 0x000ee80000100800 */
[----:B------:R-:W3:Y:S04]  /*15bb0*/  LDL R5, [R1+0x1210] ;  /* 0x0012100001057983 */ /* 0x000ee80000100800 */
        /* <DEDUP_REMOVED lines=28> */
[----:B------:R0:W-:Y:S04]  /*15d80*/  STS.U16 [R2+UR6+0x4f80], R23 ;  /* 0x004f801702007988 */ /* 0x0001e80008000406 */
[----:B0-----:R-:W3:Y:S04]  /*15d90*/  LDL.LU R23, [R1+0x30] ;  /* 0x0000300001177983 */ /* 0x001ee80000300800 */
        /* <DEDUP_REMOVED lines=11> */
[----:B------:R-:W3:Y:S04]  /*15e50*/  LDL R4, [R1+0x11a0] ;  /* 0x0011a00001047983 */ /* 0x000ee80000100800 */
[----:B------:R-:W3:Y:S04]  /*15e60*/  LDL R5, [R1+0x11a4] ;  /* 0x0011a40001057983 */ /* 0x000ee80000100800 */
[----:B----4-:R-:W-:Y:S04]  /*15e70*/  STS.U16 [R2+UR6+0x5780], R3 ;  /* 0x0057800302007988 */ /* 0x010fe80008000406 */
[----:B--2---:R0:W-:Y:S04]  /*15e80*/  STL [R1+0x90], R9 ;  /* 0x0000900901007387 */ /* 0x0041e80000100800 */
[----:B0-----:R-:W2:Y:S04]  /*15e90*/  LDL.LU R9, [R1+0x44] ;  /* 0x0000440001097983 */ /* 0x001ea80000300800 */
[----:B------:R-:W4:Y:S01]  /*15ea0*/  LDL.LU R3, [R1+0x2408] ;  /* 0x0024080001037983 */ /* 0x000f220000300800 */
[----:B---3--:R-:W-:-:S04]  /*15eb0*/  @!P0 LOP3.LUT R5, R5, R4, RZ, 0x3c, !PT ;  /* 0x0000000405058212 */ /* 0x008fc800078e3cff */
[----:B------:R-:W-:-:S04]  /*15ec0*/  @!P0 LOP3.LUT R4, R5, R4, RZ, 0x3c, !PT ;  /* 0x0000000405048212 */ /* 0x000fc800078e3cff */
[----:B------:R-:W-:Y:S02]  /*15ed0*/  @!P0 LOP3.LUT R5, R5, R4, RZ, 0x3c, !PT ;  /* 0x0000000405058212 */ /* 0x000fe400078e3cff */
[----:B----4-:R-:W-:-:S06]  /*15ee0*/  PRMT R3, RZ, 0x7610, R3 ;  /* 0x00007610ff037816 */ /* 0x010fcc0000000003 */
[----:B------:R-:W3:Y:S04]  /*15ef0*/  @!P0 LDG.E.U16 R3, desc[UR10][R4.64] ;  /* 0x0000000a04038981 */ /* 0x000ee8000c1e1500 */
[----:B---3--:R0:W-:Y:S04]  /*15f00*/  STL [R1+0x8c], R3 ;  /* 0x00008c0301007387 */ /* 0x0081e80000100800 */
[----:B0-----:R-:W3:Y:S04]  /*15f10*/  LDL.LU R3, [R1+0x2404] ;  /* 0x0024040001037983 */ /* 0x001ee80000300800 */
[----:B------:R-:W4:Y:S04]  /*15f20*/  LDL R4, [R1+0x1180] ;  /* 0x0011800001047983 */ /* 0x000f280000100800 */
[----:B------:R-:W4:Y:S01]  /*15f30*/  LDL R5, [R1+0x1184] ;  /* 0x0011840001057983 */ /* 0x000f220000100800 */
[----:B---3--:R-:W-:-:S02]  /*15f40*/  PRMT R3, RZ, 0x7610, R3 ;  /* 0x00007610ff037816 */ /* 0x008fc40000000003 */
[----:B----4-:R-:W-:-:S04]  /*15f50*/  @!P0 LOP3.LUT R5, R5, R4, RZ, 0x3c, !PT ;  /* 0x0000000405058212 */ /* 0x010fc800078e3cff */
[----:B------:R-:W-:-:S04]  /*15f60*/  @!P0 LOP3.LUT R4, R5, R4, RZ, 0x3c, !PT ;  /* 0x0000000405048212 */ /* 0x000fc800078e3cff */
[----:B------:R-:W-:-:S05]  /*15f70*/  @!P0 LOP3.LUT R5, R5, R4, RZ, 0x3c, !PT ;  /* 0x0000000405058212 */ /* 0x000fca00078e3cff */
[----:B------:R-:W3:Y:S04]  /*15f80*/  @!P0 LDG.E.U16 R3, desc[UR10][R4.64] ;  /* 0x0000000a04038981 */ /* 0x000ee8000c1e1500 */
[----:B------:R0:W-:Y:S04]  /*15f90*/  STS.U16 [R2+UR6+0x5f00], R6 ;  /* 0x005f000602007988 */ /* 0x0001e80008000406 */
[----:B0-----:R-:W4:Y:S04]  /*15fa0*/  LDL.LU R6, [R1+0x54] ;  /* 0x0000540001067983 */ /* 0x001f280000300800 */
[----:B---3--:R0:W-:Y:S04]  /*15fb0*/  STL [R1+0x88], R3 ;  /* 0x0000880301007387 */ /* 0x0081e80000100800 */
[----:B0-----:R-:W3:Y:S04]  /*15fc0*/  LDL.LU R3, [R1+0x2400] ;  /* 0x0024000001037983 */ /* 0x001ee80000300800 */
[----:B------:R-:W2:Y:S04]  /*15fd0*/  LDL R4, [R1+0x1160] ;  /* 0x0011600001047983 */ /* 0x000ea80000100800 */
[----:B------:R-:W2:Y:S01]  /*15fe0*/  LDL R5, [R1+0x1164] ;  /* 0x0011640001057983 */ /* 0x000ea20000100800 */
[----:B------:R-:W-:-:S03]  /*15ff0*/  PRMT R12, RZ, 0x7610, R12 ;  /* 0x00007610ff0c7816 */ /* 0x000fc6000000000c */
[----:B------:R0:W-:Y:S04]  /*16000*/  STS.U16 [R2+UR6+0x5f80], R7 ;  /* 0x005f800702007988 */ /* 0x0001e80008000406 */
[----:B0-----:R-:W3:Y:S01]  /*16010*/  LDL.LU R7, [R1+0x58] ;  /* 0x0000580001077983 */ /* 0x001ee20000300800 */
[----:B------:R-:W0:Y:S01]  /*16020*/  S2R R2, SR_TID.X ;  /* 0x0000000000027919 */ /* 0x000e220000002100 */
[----:B--2---:R-:W-:-:S04]  /*16030*/  @!P0 LOP3.LUT R5, R5, R4, RZ, 0x3c, !PT ;  /* 0x0000000405058212 */ /* 0x004fc800078e3cff */
[----:B------:R-:W-:-:S04]  /*16040*/  @!P0 LOP3.LUT R4, R5, R4, RZ, 0x3c, !PT ;  /* 0x0000000405048212 */ /* 0x000fc800078e3cff */
[----:B------:R-:W-:-:S05]  /*16050*/  @!P0 LOP3.LUT R5, R5, R4, RZ, 0x3c, !PT ;  /* 0x0000000405058212 */ /* 0x000fca00078e3cff */
[----:B------:R1:W2:Y:S04]  /*16060*/  @!P0 LDG.E.U16 R12, desc[UR10][R4.64] ;  /* 0x0000000a040c8981 */ /* 0x0002a8000c1e1500 */
[----:B------:R-:W1:Y:S04]  /*16070*/  LDL R4, [R1+0x1140] ;  /* 0x0011400001047983 */ /* 0x000e680000100800 */
[----:B------:R-:W1:Y:S01]  /*16080*/  LDL R5, [R1+0x1144] ;  /* 0x0011440001057983 */ /* 0x000e620000100800 */
[----:B0-----:R-:W-:-:S05]  /*16090*/  LOP3.LUT R2, R2, 0x3f, RZ, 0xc0, !PT ;  /* 0x0000003f02027812 */ /* 0x001fca00078ec0ff */
[----:B------:R-:W-:-:S05]  /*160a0*/  IMAD.SHL.U32 R2, R2, 0x2, RZ ;  /* 0x0000000202027824 */ /* 0x000fca00078e00ff */
[----:B---3--:R0:W-:Y:S02]  /*160b0*/  STS.U16 [R2+UR6], R3 ;  /* 0x0000000302007988 */ /* 0x0081e40008000406 */
[----:B0-----:R-:W-:Y:S02]  /*160c0*/  PRMT R2, RZ, 0x7610, R2 ;  /* 0x00007610ff027816 */ /* 0x001fe40000000002 */
[----:B-1----:R-:W-:-:S04]  /*160d0*/  @!P0 LOP3.LUT R5, R5, R4, RZ, 0x3c, !PT ;  /* 0x0000000405058212 */ /* 0x002fc800078e3cff */
[----:B------:R-:W-:-:S04]  /*160e0*/  @!P0 LOP3.LUT R4, R5, R4, RZ, 0x3c, !PT ;  /* 0x0000000405048212 */ /* 0x000fc800078e3cff */
[----:B------:R-:W-:-:S05]  /*160f0*/  @!P0 LOP3.LUT R5, R5, R4, RZ, 0x3c, !PT ;  /* 0x0000000405058212 */ /* 0x000fca00078e3cff */
[----:B------:R-:W3:Y:S04]  /*16100*/  @!P0 LDG.E.U16 R2, desc[UR10][R4.64] ;  /* 0x0000000a04028981 */ /* 0x000ee8000c1e1500 */
[----:B--2---:R0:W-:Y:S04]  /*16110*/  STL [R1+0x84], R12 ;  /* 0x0000840c01007387 */ /* 0x0041e80000100800 */
[----:B0-----:R-:W2:Y:S04]  /*16120*/  LDL R12, [R1+0x10e4] ;  /* 0x0010e400010c7983 */ /* 0x001ea80000100800 */
[----:B---3--:R0:W-:Y:S04]  /*16130*/  STL [R1+0x80], R2 ;  /* 0x0000800201007387 */ /* 0x0081e80000100800 */
[----:B------:R-:W3:Y:S04]  /*16140*/  LDL R4, [R1+0x1120] ;  /* 0x0011200001047983 */ /* 0x000ee80000100800 */
[----:B------:R-:W3:Y:S01]  /*16150*/  LDL R5, [R1+0x1124] ;  /* 0x0011240001057983 */ /* 0x000ee20000100800 */
[----:B0-----:R-:W0:Y:S02]  /*16160*/  S2R R2, SR_TID.X ;  /* 0x0000000000027919 */ /* 0x001e240000002100 */
[----:B0-----:R-:W-:-:S05]  /*16170*/  LOP3.LUT R2, R2, 0x3f, RZ, 0xc0, !PT ;  /* 0x0000003f02027812 */ /* 0x001fca00078ec0ff */
[----:B------:R-:W-:-:S05]  /*16180*/  IMAD.SHL.U32 R2, R2, 0x2, RZ ;  /* 0x0000000202027824 */ /* 0x000fca00078e00ff */
[----:B------:R0:W-:Y:S02]  /*16190*/  STS.U16 [R2+UR6+0x200], R23 ;  /* 0x0002001702007988 */ /* 0x0001e40008000406 */
[----:B0-----:R-:W-:Y:S02]  /*161a0*/  PRMT R2, RZ, 0x7610, R2 ;  /* 0x00007610ff027816 */ /* 0x001fe40000000002 */
[----:B------:R-:W2:Y:S01]  /*161b0*/  LDL.LU R23, [R1+0x64] ;  /* 0x0000640001177983 */ /* 0x000ea20000300800 */
[----:B---3--:R-:W-:-:S04]  /*161c0*/  @!P0 LOP3.LUT R5, R5, R4, RZ, 0x3c, !PT ;  /* 0x0000000405058212 */ /* 0x008fc800078e3cff */
[----:B------:R-:W-:-:S04]  /*161d0*/  @!P0 LOP3.LUT R4, R5, R4, RZ, 0x3c, !PT ;  /* 0x0000000405048212 */ /* 0x000fc800078e3cff */
[----:B------:R-:W-:-:S05]  /*161e0*/  @!P0 LOP3.LUT R5, R5, R4, RZ, 0x3c, !PT ;  /* 0x0000000405058212 */ /* 0x000fca00078e3cff */
[----:B------:R-:W3:Y:S04]  /*161f0*/  @!P0 LDG.E.U16 R2, desc[UR10][R4.64] ;  /* 0x0000000a04028981 */ /* 0x000ee8000c1e1500 */
        /* <DEDUP_REMOVED lines=14> */
[----:B------:R-:W3:Y:S01]  /*162e0*/  LDL R5, [R1+0x10e0] ;  /* 0x0010e00001057983 */ /* 0x000ee20000100800 */
[----:B0-----:R-:W0:Y:S01]  /*162f0*/  S2R R2, SR_TID.X ;  /* 0x0000000000027919 */ /* 0x001e220000002100 */
[----:B--2---:R-:W-:Y:S01]  /*16300*/  @!P0 IMAD.MOV.U32 R4, RZ, RZ, R12 ;  /* 0x000000ffff048224 */ /* 0x004fe200078e000c */
[----:B0-----:R-:W-:-:S05]  /*16310*/  LOP3.LUT R2, R2, 0x3f, RZ, 0xc0, !PT ;  /* 0x0000003f02027812 */ /* 0x001fca00078ec0ff */
[----:B------:R-:W-:-:S05]  /*16320*/  IMAD.SHL.U32 R2, R2, 0x2, RZ ;  /* 0x0000000202027824 */ /* 0x000fca00078e00ff */
[----:B------:R0:W-:Y:S02]  /*16330*/  STS.U16 [R2+UR6+0x600], R9 ;  /* 0x0006000902007988 */ /* 0x0001e40008000406 */
[----:B0-----:R-:W-:Y:S02]  /*16340*/  PRMT R2, RZ, 0x7610, R2 ;  /* 0x00007610ff027816 */ /* 0x001fe40000000002 */
[----:B------:R-:W2:Y:S04]  /*16350*/  LDL R9, [R1+0x1084] ;  /* 0x0010840001097983 */ /* 0x000ea80000100800 */
[----:B------:R-:W2:Y:S04]  /*16360*/  LDL.LU R12, [R1+0xbc] ;  /* 0x0000bc00010c7983 */ /* 0x000ea80000300800 */
[----:B---3--:R-:W3:Y:S04]  /*16370*/  @!P0 LDG.E.U16 R2, desc[UR10][R4.64] ;  /* 0x0000000a04028981 */ /* 0x008ee8000c1e1500 */
[----:B---3--:R0:W-:Y:S04]  /*16380*/  STL [R1+0x74], R2 ;  /* 0x0000740201007387 */ /* 0x0081e80000100800 */
[----:B------:R-:W3:Y:S04]  /*16390*/  LDL R4, [R1+0x10c0] ;  /* 0x0010c00001047983 */ /* 0x000ee80000100800 */
[----:B------:R-:W3:Y:S01]  /*163a0*/  LDL R5, [R1+0x10c4] ;  /* 0x0010c40001057983 */ /* 0x000ee20000100800 */
[----:B0-----:R-:W0:Y:S02]  /*163b0*/  S2R R2, SR_TID.X ;  /* 0x0000000000027919 */ /* 0x001e240000002100 */
[----:B0-----:R-:W-:-:S05]  /*163c0*/  LOP3.LUT R2, R2, 0x3f, RZ, 0xc0, !PT ;  /* 0x0000003f02027812 */ /* 0x001fca00078ec0ff */
[----:B------:R-:W-:-:S05]  /*163d0*/  IMAD.SHL.U32 R2, R2, 0x2, RZ ;  /* 0x0000000202027824 */ /* 0x000fca00078e00ff */
[----:B----4-:R0:W-:Y:S02]  /*163e0*/  STS.U16 [R2+UR6+0x800], R6 ;  /* 0x0008000602007988 */ /* 0x0101e40008000406 */
[----:B0-----:R-:W-:Y:S02]  /*163f0*/  PRMT R2, RZ, 0x7610, R2 ;  /* 0x00007610ff027816 */ /* 0x001fe40000000002 */
[----:B------:R-:W4:Y:S01]  /*16400*/  LDL.LU R6, [R1+0xb8] ;  /* 0x0000b80001067983 */ /* 0x000f220000300800 */
[----:B---3--:R-:W-:-:S04]  /*16410*/  @!P0 LOP3.LUT R5, R5, R4, RZ, 0x3c, !PT ;  /* 0x0000000405058212 */ /* 0x008fc800078e3cff */
[----:B------:R-:W-:-:S04]  /*16420*/  @!P0 LOP3.LUT R4, R5, R4, RZ, 0x3c, !PT ;  /* 0x0000000405048212 */ /* 0x000fc800078e3cff */
[----:B------:R-:W-:-:S05]  /*16430*/  @!P0 LOP3.LUT R5, R5, R4, RZ, 0x3c, !PT ;  /* 0x0000000405058212 */ /* 0x000fca00078e3cff */
[----:B------:R-:W3:Y:S04]  /*16440*/  @!P0 LDG.E.U16 R2, desc[UR10][R4.64] ;  /* 0x0000000a04028981 */ /* 0x000ee8000c1e1500 */
[----:B---3--:R0:W-:Y:S04]  /*16450*/  STL [R1+0x70], R2 ;  /* 0x0000700201007387 */ /* 0x0081e80000100800 */
[----:B------:R-:W3:Y:S04]  /*16460*/  LDL R4, [R1+0x10a0] ;  /* 0x0010a00001047983 */ /* 0x000ee80000100800 */
[----:B------:R-:W3:Y:S01]  /*16470*/  LDL R5, [R1+0x10a4] ;  /* 0x0010a40001057983 */ /* 0x000ee20000100800 */
[----:B0-----:R-:W0:Y:S01]  /*16480*/  S2R R2, SR_TID.X ;  /* 0x0000000000027919 */ /* 0x001e220000002100 */
[----:B------:R-:W-:-:S02]  /*16490*/  PRMT R8, RZ, 0x7610, R8 ;  /* 0x00007610ff087816 */ /* 0x000fc40000000008 */
[----:B0-----:R-:W-:-:S05]  /*164a0*/  LOP3.LUT R2, R2, 0x3f, RZ, 0xc0, !PT ;  /* 0x0000003f02027812 */ /* 0x001fca00078ec0ff */
[----:B------:R-:W-:-:S05]  /*164b0*/  IMAD.SHL.U32 R2, R2, 0x2, RZ ;  /* 0x0000000202027824 */ /* 0x000fca00078e00ff */
[----:B------:R0:W-:Y:S04]  /*164c0*/  STS.U16 [R2+UR6+0xa00], R7 ;  /* 0x000a000702007988 */ /* 0x0001e80008000406 */
[----:B0-----:R-:W2:Y:S01]  /*164d0*/  LDL.LU R7, [R1+0xb4] ;  /* 0x0000b40001077983 */ /* 0x001ea20000300800 */
[----:B---3--:R-:W-:-:S04]  /*164e0*/  @!P0 LOP3.LUT R5, R5, R4, RZ, 0x3c, !PT ;  /* 0x0000000405058212 */ /* 0x008fc800078e3cff */
[----:B------:R-:W-:-:S04]  /*164f0*/  @!P0 LOP3.LUT R4, R5, R4, RZ, 0x3c, !PT ;  /* 0x0000000405048212 */ /* 0x000fc800078e3cff */
[----:B------:R-:W-:-:S05]  /*16500*/  @!P0 LOP3.LUT R5, R5, R4, RZ, 0x3c, !PT ;  /* 0x0000000405058212 */ /* 0x000fca00078e3cff */
[----:B------:R2:W3:Y:S04]  /*16510*/  @!P0 LDG.E.U16 R8, desc[UR10][R4.64] ;  /* 0x0000000a04088981 */ /* 0x0004e8000c1e1500 */
[----:B------:R-:W2:Y:S04]  /*16520*/  LDL.LU R4, [R1+0x68] ;  /* 0x0000680001047983 */ /* 0x000ea80000300800 */
[----:B------:R-:W3:Y:S04]  /*16530*/  LDL R5, [R1+0x1080] ;  /* 0x0010800001057983 */ /* 0x000ee80000100800 */
[----:B--2---:R0:W-:Y:S02]  /*16540*/  STS.U16 [R2+UR6+0xc00], R4 ;  /* 0x000c000402007988 */ /* 0x0041e40008000406 */
[----:B0-----:R-:W-:Y:S01]  /*16550*/  PRMT R2, RZ, 0x7610, R2 ;  /* 0x00007610ff027816 */ /* 0x001fe20000000002 */
[----:B------:R-:W-:-:S05]  /*16560*/  @!P0 IMAD.MOV.U32 R4, RZ, RZ, R9 ;  /* 0x000000ffff048224 */ /* 0x000fca00078e0009 */
[----:B---3--:R-:W2:Y:S04]  /*16570*/  @!P0 LDG.E.U16 R2, desc[UR10][R4.64] ;  /* 0x0000000a04028981 */ /* 0x008ea8000c1e1500 */
[----:B------:R0:W-:Y:S04]  /*16580*/  STL [R1+0x6c], R8 ;  /* 0x00006c0801007387 */ /* 0x0001e80000100800 */
[----:B0-----:R-:W3:Y:S04]  /*16590*/  LDL.LU R8, [R1+0xb0] ;  /* 0x0000b00001087983 */ /* 0x001ee80000300800 */
[----:B------:R-:W3:Y:S04]  /*165a0*/  LDL.LU R9, [R1+0xac] ;  /* 0x0000ac0001097983 */ /* 0x000ee80000300800 */
        /* <DEDUP_REMOVED lines=26> */
[----:B------:R-:W0:Y:S04]  /*16750*/  LDL R4, [R1+0x1020] ;  /* 0x0010200001047983 */ /* 0x000e280000100800 */
[----:B------:R-:W0:Y:S04]  /*16760*/  LDL R5, [R1+0x1024] ;  /* 0x0010240001057983 */ /* 0x000e280000100800 */
[----:B------:R1:W-:Y:S02]  /*16770*/  STS.U16 [R2+UR6+0x1200], R12 ;  /* 0x0012000c02007988 */ /* 0x0003e40008000406 */
[----:B-1----:R-:W-:-:S02]  /*16780*/  PRMT R2, RZ, 0x7610, R2 ;  /* 0x00007610ff027816 */ /* 0x002fc40000000002 */
[----:B0-----:R-:W-:-:S04]  /*16790*/  @!P0 LOP3.LUT R5, R5, R4, RZ, 0x3c, !PT ;  /* 0x0000000405058212 */ /* 0x001fc800078e3cff */
[----:B------:R-:W-:-:S04]  /*167a0*/  @!P0 LOP3.LUT R4, R5, R4, RZ, 0x3c, !PT ;  /* 0x0000000405048212 */ /* 0x000fc800078e3cff */
[----:B------:R-:W-:-:S05]  /*167b0*/  @!P0 LOP3.LUT R5, R5, R4, RZ, 0x3c, !PT ;  /* 0x0000000405058212 */ /* 0x000fca00078e3cff */
[----:B------:R-:W3:Y:S04]  /*167c0*/  @!P0 LDG.E.U16 R2, desc[UR10][R4.64] ;  /* 0x0000000a04028981 */ /* 0x000ee8000c1e1500 */
[----:B--2---:R0:W-:Y:S04]  /*167d0*/  STL [R1+0x60], R28 ;  /* 0x0000601c01007387 */ /* 0x0041e80000100800 */
[----:B0-----:R-:W2:Y:S04]  /*167e0*/  LDL.LU R28, [R1+0x2c] ;  /* 0x00002c00011c7983 */ /* 0x001ea80000300800 */
[----:B------:R-:W2:Y:S04]  /*167f0*/  LDL.LU R12, [R1+0x23fc] ;  /* 0x0023fc00010c7983 */ /* 0x000ea80000300800 */
        /* <DEDUP_REMOVED lines=85> */
[----:B--2---:R0:W-:Y:S04]  /*16d50*/  STS.U16 [R2+UR6+0x2000], R28 ;  /* 0x0020001c02007988 */ /* 0x0041e80008000406 */
[----:B0-----:R-:W2:Y:S01]  /*16d60*/  LDL.LU R28, [R1+0x1274] ;  /* 0x00127400011c7983 */ /* 0x001ea20000300800 */
[----:B---3--:R-:W-:-:S04]  /*16d70*/  @!P0 LOP3.LUT R5, R5, R4, RZ, 0x3c, !PT ;  /* 0x0000000405058212 */ /* 0x008fc800078e3cff */
[----:B------:R-:W-:-:S04]  /*16d80*/  @!P0 LOP3.LUT R4, R5, R4, RZ, 0x3c, !PT ;  /* 0x0000000405048212 */ /* 0x000fc800078e3cff */
[----:B------:R-:W-:-:S05]  /*16d90*/  @!P0 LOP3.LUT R5, R5, R4, RZ, 0x3c, !PT ;  /* 0x0000000405058212 */ /* 0x000fca00078e3cff */
[----:B------:R0:W3:Y:S04]  /*16da0*/  @!P0 LDG.E.U16 R29, desc[UR10][R4.64] ;  /* 0x0000000a041d8981 */ /* 0x0000e8000c1e1500 */
[----:B------:R-:W0:Y:S04]  /*16db0*/  LDL R4, [R1+0xf20] ;  /* 0x000f200001047983 */ /* 0x000e280000100800 */
[----:B------:R-:W0:Y:S04]  /*16dc0*/  LDL R5, [R1+0xf24] ;  /* 0x000f240001057983 */ /* 0x000e280000100800 */
[----:B------:R1:W-:Y:S02]  /*16dd0*/  STS.U16 [R2+UR6+0x2200], R24 ;  /* 0x0022001802007988 */ /* 0x0003e40008000406 */
[----:B-1----:R-:W-:-:S02]  /*16de0*/  PRMT R2, RZ, 0x7610, R2 ;  /* 0x00007610ff027816 */ /* 0x002fc40000000002 */
[----:B0-----:R-:W-:-:S04]  /*16df0*/  @!P0 LOP3.LUT R5, R5, R4, RZ, 0x3c, !PT ;  /* 0x0000000405058212 */ /* 0x001fc800078e3cff */
[----:B------:R-:W-:-:S04]  /*16e00*/  @!P0 LOP3.LUT R4, R5, R4, RZ, 0x3c, !PT ;  /* 0x0000000405048212 */ /* 0x000fc800078e3cff */
[----:B------:R-:W-:-:S05]  /*16e10*/  @!P0 LOP3.LUT R5, R5, R4, RZ, 0x3c, !PT ;  /* 0x0000000405058212 */ /* 0x000fca00078e3cff */
[----:B------:R-:W2:Y:S04]  /*16e20*/  @!P0 LDG.E.U16 R2, desc[UR10][R4.64] ;  /* 0x0000000a04028981 */ /* 0x000ea8000c1e1500 */
[----:B---3--:R0:W-:Y:S04]  /*16e30*/  STL [R1+0x40], R29 ;  /* 0x0000401d01007387 */ /* 0x0081e80000100800 */
[----:B0-----:R-:W3:Y:S04]  /*16e40*/  LDL.LU R29, [R1+0xc] ;  /* 0x00000c00011d7983 */ /* 0x001ee80000300800 */
        /* <DEDUP_REMOVED lines=8> */
[----:B--2---:R-:W-:-:S04]  /*16ed0*/  @!P0 LOP3.LUT R5, R5, R4, RZ, 0x3c, !PT ;  /* 0x0000000405058212 */ /* 0x004fc800078e3cff */
        /* <DEDUP_REMOVED lines=45> */
[----:B----4-:R0:W-:Y:S02]  /*171b0*/  STS.U16 [R2+UR6+0x2c00], R6 ;  /* 0x002c000602007988 */ /* 0x0101e40008000406 */
[----:B0-----:R-:W-:Y:S02]  /*171c0*/  PRMT R2, RZ, 0x7610, R2 ;  /* 0x00007610ff027816 */ /* 0x001fe40000000002 */
[----:B--2---:R-:W-:-:S04]  /*171d0*/  @!P0 LOP3.LUT R5, R5, R4, RZ, 0x3c, !PT ;  /* 0x0000000405058212 */ /* 0x004fc800078e3cff */
[----:B------:R-:W-:-:S04]  /*171e0*/  @!P0 LOP3.LUT R4, R5, R4, RZ, 0x3c, !PT ;  /* 0x0000000405048212 */ /* 0x000fc800078e3cff */
[----:B------:R-:W-:-:S05]  /*171f0*/  @!P0 LOP3.LUT R5, R5, R4, RZ, 0x3c, !PT ;  /* 0x0000000405058212 */ /* 0x000fca00078e3cff */
[----:B------:R-:W2:Y:S04]  /*17200*/  @!P0 LDG.E.U16 R2, desc[UR10][R4.64] ;  /* 0x0000000a04028981 */ /* 0x000ea8000c1e1500 */
[----:B--2---:R0:W-:Y:S04]  /*17210*/  STL [R1+0x28], R2 ;  /* 0x0000280201007387 */ /* 0x0041e80000100800 */
[----:B------:R-:W2:Y:S01]  /*17220*/  LDL R5, [R1+0x1244] ;  /* 0x0012440001057983 */ /* 0x000ea20000100800 */
[----:B0-----:R-:W0:Y:S01]  /*17230*/  S2R R2, SR_TID.X ;  /* 0x0000000000027919 */ /* 0x001e220000002100 */
[----:B------:R-:W-:Y:S01]  /*17240*/  @!P0 IMAD.MOV.U32 R4, RZ, RZ, R28 ;  /* 0x000000ffff048224 */ /* 0x000fe200078e001c */
[----:B0-----:R-:W-:-:S05]  /*17250*/  LOP3.LUT R2, R2, 0x3f, RZ, 0xc0, !PT ;  /* 0x0000003f02027812 */ /* 0x001fca00078ec0ff */
[----:B------:R-:W-:-:S05]  /*17260*/  IMAD.SHL.U32 R2, R2, 0x2, RZ ;  /* 0x0000000202027824 */ /* 0x000fca00078e00ff */
[----:B------:R0:W-:Y:S02]  /*17270*/  STS.U16 [R2+UR6+0x2e00], R12 ;  /* 0x002e000c02007988 */ /* 0x0001e40008000406 */
[----:B0-----:R-:W-:-:S06]  /*17280*/  PRMT R2, RZ, 0x7610, R2 ;  /* 0x00007610ff027816 */ /* 0x001fcc0000000002 */
[----:B--2---:R-:W2:Y:S04]  /*17290*/  @!P0 LDG.E.U16 R2, desc[UR10][R4.64] ;  /* 0x0000000a04028981 */ /* 0x004ea8000c1e1500 */
[----:B------:R-:W-:Y:S04]  /*172a0*/  STL [R1+0x12c8], R28 ;  /* 0x0012c81c01007387 */ /* 0x000fe80000100800 */
[----:B--2---:R0:W-:Y:S04]  /*172b0*/  STL [R1+0x24], R2 ;  /* 0x0000240201007387 */ /* 0x0041e80000100800 */
[----:B------:R-:W2:Y:S04]  /*172c0*/  LDL R4, [R1+0x1264] ;  /* 0x0012640001047983 */ /* 0x000ea80000100800 */
[----:B------:R-:W2:Y:S01]  /*172d0*/  LDL R5, [R1+0x1280] ;  /* 0x0012800001057983 */ /* 0x000ea20000100800 */
[----:B0-----:R-:W0:Y:S02]  /*172e0*/  S2R R2, SR_TID.X ;  /* 0x0000000000027919 */ /* 0x001e240000002100 */
[----:B0-----:R-:W-:-:S05]  /*172f0*/  LOP3.LUT R2, R2, 0x3f, RZ, 0xc0, !PT ;  /* 0x0000003f02027812 */ /* 0x001fca00078ec0ff */
[----:B------:R-:W-:-:S05]  /*17300*/  IMAD.SHL.U32 R2, R2, 0x2, RZ ;  /* 0x0000000202027824 */ /* 0x000fca00078e00ff */
[----:B---3--:R0:W-:Y:S02]  /*17310*/  STS.U16 [R2+UR6+0x3000], R29 ;  /* 0x0030001d02007988 */ /* 0x0081e40008000406 */
        /* <DEDUP_REMOVED lines=34> */
[----:B------:R-:W-:Y:S01]  /*17540*/  PRMT R28, RZ, 0x7610, R28 ;  /* 0x00007610ff1c7816 */ /* 0x000fe2000000001c */
[----:B0-----:R-:W0:Y:S01]  /*17550*/  S2R R2, SR_TID.X ;  /* 0x0000000000027919 */ /* 0x001e220000002100 */
        /* <DEDUP_REMOVED lines=8> */
[----:B------:R-:W-:Y:S04]  /*175e0*/  STS.U16 [R2+UR6+0x3600], R16 ;  /* 0x0036001002007988 */ /* 0x000fe80008000406 */
[----:B------:R0:W-:Y:S02]  /*175f0*/  STS.U16 [R2+UR6+0x3800], R13 ;  /* 0x0038000d02007988 */ /* 0x0001e40008000406 */
[----:B0-----:R-:W-:Y:S02]  /*17600*/  PRMT R2, RZ, 0x7610, R2 ;  /* 0x00007610ff027816 */ /* 0x001fe40000000002 */
[----:B-1----:R-:W-:-:S04]  /*17610*/  @!P0 LOP3.LUT R5, R5, R4, RZ, 0x3c, !PT ;  /* 0x0000000405058212 */ /* 0x002fc800078e3cff */
[----:B------:R-:W-:-:S04]  /*17620*/  @!P0 LOP3.LUT R4, R5, R4, RZ, 0x3c, !PT ;  /* 0x0000000405048212 */ /* 0x000fc800078e3cff */
[----:B------:R-:W-:-:S05]  /*17630*/  @!P0 LOP3.LUT R5, R5, R4, RZ, 0x3c, !PT ;  /* 0x0000000405058212 */ /* 0x000fca00078e3cff */
[----:B------:R-:W4:Y:S04]  /*17640*/  @!P0 LDG.E.U16 R2, desc[UR10][R4.64] ;  /* 0x0000000a04028981 */ /* 0x000f28000c1e1500 */
[----:B--2---:R0:W-:Y:S04]  /*17650*/  STL [R1+0x14], R28 ;  /* 0x0000141c01007387 */ /* 0x0041e80000100800 */
[----:B0-----:R-:W2:Y:S04]  /*17660*/  LDL R28, [R1+0x115c] ;  /* 0x00115c00011c7983 */ /* 0x001ea80000100800 */
[----:B----4-:R0:W-:Y:S04]  /*17670*/  STL [R1+0x10], R2 ;  /* 0x0000100201007387 */ /* 0x0101e80000100800 */
[----:B------:R-:W4:Y:S04]  /*17680*/  LDL R4, [R1+0x1198] ;  /* 0x0011980001047983 */ /* 0x000f280000100800 */
[----:B------:R-:W4:Y:S01]  /*17690*/  LDL R5, [R1+0x119c] ;  /* 0x00119c0001057983 */ /* 0x000f220000100800 */
[----:B0-----:R-:W0:Y:S02]  /*176a0*/  S2R R2, SR_TID.X ;  /* 0x0000000000027919 */ /* 0x001e240000002100 */
[----:B0-----:R-:W-:-:S05]  /*176b0*/  LOP3.LUT R2, R2, 0x3f, RZ, 0xc0, !PT ;  /* 0x0000003f02027812 */ /* 0x001fca00078ec0ff */
[----:B------:R-:W-:-:S05]  /*176c0*/  IMAD.SHL.U32 R2, R2, 0x2, RZ ;  /* 0x0000000202027824 */ /* 0x000fca00078e00ff */
[----:B------:R0:W-:Y:S02]  /*176d0*/  STS.U16 [R2+UR6+0x3a00], R11 ;  /* 0x003a000b02007988 */ /* 0x0001e40008000406 */
[----:B0-----:R-:W-:Y:S02]  /*176e0*/  PRMT R2, RZ, 0x7610, R2 ;  /* 0x00007610ff027816 */ /* 0x001fe40000000002 */
[----:B----4-:R-:W-:-:S04]  /*176f0*/  @!P0 LOP3.LUT R5, R5, R4, RZ, 0x3c, !PT ;  /* 0x0000000405058212 */ /* 0x010fc800078e3cff */
[----:B------:R-:W-:-:S04]  /*17700*/  @!P0 LOP3.LUT R4, R5, R4, RZ, 0x3c, !PT ;  /* 0x0000000405048212 */ /* 0x000fc800078e3cff */
[----:B------:R-:W-:-:S05]  /*17710*/  @!P0 LOP3.LUT R5, R5, R4, RZ, 0x3c, !PT ;  /* 0x0000000405058212 */ /* 0x000fca00078e3cff */
[----:B------:R-:W4:Y:S04]  /*17720*/  @!P0 LDG.E.U16 R2, desc[UR10][R4.64] ;  /* 0x0000000a04028981 */ /* 0x000f28000c1e1500 */
        /* <DEDUP_REMOVED lines=11> */
[----:B------:R0:W4:Y:S02]  /*177e0*/  @!P0 LDG.E.U16 R2, desc[UR10][R4.64] ;  /* 0x0000000a04028981 */ /* 0x000124000c1e1500 */
[----:B0-----:R-:W0:Y:S02]  /*177f0*/  S2R R4, SR_TID.X ;  /* 0x0000000000047919 */ /* 0x001e240000002100 */
[----:B----4-:R1:W-:Y:S04]  /*17800*/  STL [R1+0x8], R2 ;  /* 0x0000080201007387 */ /* 0x0103e80000100800 */
[----:B------:R-:W4:Y:S01]  /*17810*/  LDL R5, [R1+0x1158] ;  /* 0x0011580001057983 */ /* 0x000f220000100800 */
[----:B-1----:R-:W1:Y:S01]  /*17820*/  S2R R2, SR_TID.X ;  /* 0x0000000000027919 */ /* 0x002e620000002100 */
[----:B0-----:R-:W-:-:S02]  /*17830*/  LOP3.LUT R4, R4, 0x3f, RZ, 0xc0, !PT ;  /* 0x0000003f04047812 */ /* 0x001fc400078ec0ff */
[----:B---3--:R-:W-:Y:S02]  /*17840*/  PRMT R29, RZ, 0x7610, R29 ;  /* 0x00007610ff1d7816 */ /* 0x008fe4000000001d */
[----:B-1----:R-:W-:-:S05]  /*17850*/  LOP3.LUT R2, R2, 0x3f, RZ, 0xc0, !PT ;  /* 0x0000003f02027812 */ /* 0x002fca00078ec0ff */
[----:B------:R-:W-:-:S05]  /*17860*/  IMAD.SHL.U32 R2, R2, 0x2, RZ ;  /* 0x0000000202027824 */ /* 0x000fca00078e00ff */
[----:B------:R0:W-:Y:S02]  /*17870*/  STS.U16 [R2+UR6+0x3e00], R20 ;  /* 0x003e001402007988 */ /* 0x0001e40008000406 */
[----:B0-----:R-:W-:Y:S02]  /*17880*/  IMAD.SHL.U32 R2, R4, 0x2, RZ ;  /* 0x0000000204027824 */ /* 0x001fe400078e00ff */
[----:B--2---:R-:W-:Y:S02]  /*17890*/  @!P0 IMAD.MOV.U32 R4, RZ, RZ, R28 ;  /* 0x000000ffff048224 */ /* 0x004fe400078e001c */
[----:B------:R-:W2:Y:S04]  /*178a0*/  LDL R28, [R1+0x10fc] ;  /* 0x0010fc00011c7983 */ /* 0x000ea80000100800 */
[----:B----4-:R-:W3:Y:S01]  /*178b0*/  @!P0 LDG.E.U16 R29, desc[UR10][R4.64] ;  /* 0x0000000a041d8981 */ /* 0x010ee2000c1e1500 */
[----:B------:R-:W-:-:S03]  /*178c0*/  LOP3.LUT R2, R2, 0x10, RZ, 0x3c, !PT ;  /* 0x0000001002027812 */ /* 0x000fc600078e3cff */
[----:B------:R-:W4:Y:S04]  /*178d0*/  LDL R4, [R1+0x1138] ;  /* 0x0011380001047983 */ /* 0x000f280000100800 */
[----:B------:R-:W4:Y:S04]  /*178e0*/  LDL R5, [R1+0x113c] ;  /* 0x00113c0001057983 */ /* 0x000f280000100800 */
[----:B------:R-:W-:Y:S04]  /*178f0*/  STS.U16 [R2+UR6+0x80], R0 ;  /* 0x0000800002007988 */ /* 0x000fe80008000406 */
[----:B---3--:R0:W-:Y:S04]  /*17900*/  STL [R1+0x236c], R29 ;  /* 0x00236c1d01007387 */ /* 0x0081e80000100800 */
[----:B0-----:R-:W3:Y:S04]  /*17910*/  LDL R29, [R1+0x10f8] ;  /* 0x0010f800011d7983 */ /* 0x001ee80000100800 */
[----:B------:R-:W2:Y:S01]  /*17920*/  LDL.LU R0, [R1+0x23d8] ;  /* 0x0023d80001007983 */ /* 0x000ea20000300800 */
[----:B----4-:R-:W-:-:S04]  /*17930*/  @!P0 LOP3.LUT R5, R5, R4, RZ, 0x3c, !PT ;  /* 0x0000000405058212 */ /* 0x010fc800078e3cff */
[----:B------:R-:W-:-:S04]  /*17940*/  @!P0 LOP3.LUT R4, R5, R4, RZ, 0x3c, !PT ;  /* 0x0000000405048212 */ /* 0x000fc800078e3cff */
[----:B------:R-:W-:Y:S02]  /*17950*/  @!P0 LOP3.LUT R5, R5, R4, RZ, 0x3c, !PT ;  /* 0x0000000405058212 */ /* 0x000fe400078e3cff */
[----:B--2---:R-:W-:-:S06]  /*17960*/  PRMT R0, RZ, 0x7610, R0 ;  /* 0x00007610ff007816 */ /* 0x004fcc0000000000 */
[----:B------:R-:W2:Y:S04]  /*17970*/  @!P0 LDG.E.U16 R0, desc[UR10][R4.64] ;  /* 0x0000000a04008981 */ /* 0x000ea8000c1e1500 */
[----:B------:R-:W4:Y:S04]  /*17980*/  LDL R4, [R1+0x1118] ;  /* 0x0011180001047983 */ /* 0x000f280000100800 */
[----:B------:R-:W4:Y:S04]  /*17990*/  LDL R5, [R1+0x111c] ;  /* 0x00111c0001057983 */ /* 0x000f280000100800 */
[----:B--2---:R0:W-:Y:S04]  /*179a0*/  STL [R1+0x2370], R0 ;  /* 0x0023700001007387 */ /* 0x0041e80000100800 */
[----:B0-----:R-:W2:Y:S01]  /*179b0*/  LDL.LU R0, [R1+0xd4] ;  /* 0x0000d40001007983 */ /* 0x001ea20000300800 */
[----:B----4-:R-:W-:-:S04]  /*179c0*/  @!P0 LOP3.LUT R5, R5, R4, RZ, 0x3c, !PT ;  /* 0x0000000405058212 */ /* 0x010fc800078e3cff */
[C---:B------:R-:W-:Y:S02]  /*179d0*/  @!P0 LOP3.LUT R4, R5.reuse, R4, RZ, 0x3c, !PT ;  /* 0x0000000405048212 */ /* 0x040fe400078e3cff */
[----:B------:R-:W-:Y:S02]  /*179e0*/  PRMT R27, RZ, 0x7610, R27 ;  /* 0x00007610ff1b7816 */ /* 0x000fe4000000001b */
[----:B------:R-:W-:-:S05]  /*179f0*/  @!P0 LOP3.LUT R5, R5, R4, RZ, 0x3c, !PT ;  /* 0x0000000405058212 */ /* 0x000fca00078e3cff */
[----:B------:R0:W4:Y:S04]  /*17a00*/  @!P0 LDG.E.U16 R27, desc[UR10][R4.64] ;  /* 0x0000000a041b8981 */ /* 0x000128000c1e1500 */
[----:B--2---:R1:W-:Y:S04]  /*17a10*/  STS.U16 [R2+UR6+0x280], R0 ;  /* 0x0002800002007988 */ /* 0x0043e80008000406 */
[----:B-1----:R-:W2:Y:S04]  /*17a20*/  LDL R0, [R1+0x10bc] ;  /* 0x0010bc0001007983 */ /* 0x002ea80000100800 */
[----:B------:R-:W2:Y:S01]  /*17a30*/  LDL.LU R5, [R1+0xd0] ;  /* 0x0000d00001057983 */ /* 0x000ea20000300800 */
[----:B------:R-:W-:Y:S01]  /*17a40*/  PRMT R26, RZ, 0x7610, R26 ;  /* 0x00007610ff1a7816 */ /* 0x000fe2000000001a */
[----:B0-----:R-:W-:-:S02]  /*17a50*/  @!P0 IMAD.MOV.U32 R4, RZ, RZ, R28 ;  /* 0x000000ffff048224 */ /* 0x001fc400078e001c */
[----:B----4-:R0:W-:Y:S01]  /*17a60*/  STL [R1+0x2374], R27 ;  /* 0x0023741b01007387 */ /* 0x0101e20000100800 */
[----:B------:R-:W-:Y:S02]  /*17a70*/  PRMT R25, RZ, 0x7610, R25 ;  /* 0x00007610ff197816 */ /* 0x000fe40000000019 */
[----:B------:R-:W-:Y:S01]  /*17a80*/  PRMT R24, RZ, 0x7610, R24 ;  /* 0x00007610ff187816 */ /* 0x000fe20000000018 */
[----:B------:R-:W4:Y:S04]  /*17a90*/  LDL R28, [R1+0x109c] ;  /* 0x00109c00011c7983 */ /* 0x000f280000100800 */
[----:B0-----:R-:W4:Y:S04]  /*17aa0*/  LDL R27, [R1+0x10b8] ;  /* 0x0010b800011b7983 */ /* 0x001f280000100800 */
[----:B--2---:R3:W-:Y:S02]  /*17ab0*/  STS.U16 [R2+UR6+0x480], R5 ;  /* 0x0004800502007988 */ /* 0x0047e40008000406 */
[----:B---3--:R-:W-:-:S02]  /*17ac0*/  @!P0 IMAD.MOV.U32 R5, RZ, RZ, R29 ;  /* 0x000000ffff058224 */ /* 0x008fc400078e001d */
[----:B------:R-:W2:Y:S04]  /*17ad0*/  LDL R29, [R1+0x1098] ;  /* 0x00109800011d7983 */ /* 0x000ea80000100800 */
[----:B------:R-:W3:Y:S04]  /*17ae0*/  @!P0 LDG.E.U16 R26, desc[UR10][R4.64] ;  /* 0x0000000a041a8981 */ /* 0x000ee8000c1e1500 */
[----:B------:R-:W2:Y:S04]  /*17af0*/  LDL R4, [R1+0x10d8] ;  /* 0x0010d80001047983 */ /* 0x000ea80000100800 */
[----:B------:R-:W2:Y:S04]  /*17b00*/  LDL R5, [R1+0x10dc] ;  /* 0x0010dc0001057983 */ /* 0x000ea80000100800 */
[----:B---3--:R0:W-:Y:S04]  /*17b10*/  STL [R1+0x2378], R26 ;  /* 0x0023781a01007387 */ /* 0x0081e80000100800 */
[----:B0-----:R-:W3:Y:S01]  /*17b20*/  LDL.LU R26, [R1+0xcc] ;  /* 0x0000cc00011a7983 */ /* 0x001ee20000300800 */
[----:B--2---:R-:W-:-:S04]  /*17b30*/  @!P0 LOP3.LUT R5, R5, R4, RZ, 0x3c, !PT ;  /* 0x0000000405058212 */ /* 0x004fc800078e3cff */
[----:B------:R-:W-:-:S04]  /*17b40*/  @!P0 LOP3.LUT R4, R5, R4, RZ, 0x3c, !PT ;  /* 0x0000000405048212 */ /* 0x000fc800078e3cff */
[----:B------:R-:W-:-:S05]  /*17b50*/  @!P0 LOP3.LUT R5, R5, R4, RZ, 0x3c, !PT ;  /* 0x0000000405058212 */ /* 0x000fca00078e3cff */
[----:B------:R0:W2:Y:S02]  /*17b60*/  @!P0 LDG.E.U16 R25, desc[UR10][R4.64] ;  /* 0x0000000a04198981 */ /* 0x0000a4000c1e1500 */
[----:B0-----:R-:W-:Y:S02]  /*17b70*/  @!P0 IMAD.MOV.U32 R4, RZ, RZ, R0 ;  /* 0x000000ffff048224 */ /* 0x001fe400078e0000 */
[----:B----4-:R-:W-:-:S05]  /*17b80*/  @!P0 IMAD.MOV.U32 R5, RZ, RZ, R27 ;  /* 0x000000ffff058224 */ /* 0x010fca00078e001b */
[----:B------:R0:W4:Y:S01]  /*17b90*/  @!P0 LDG.E.U16 R24, desc[UR10][R4.64] ;  /* 0x0000000a04188981 */ /* 0x000122000c1e1500 */
[----:B------:R-:W-:Y:S01]  /*17ba0*/  PRMT R23, RZ, 0x7610, R23 ;  /* 0x00007610ff177816 */ /* 0x000fe20000000017 */
[----:B0-----:R-:W-:Y:S02]  /*17bb0*/  @!P0 IMAD.MOV.U32 R4, RZ, RZ, R28 ;  /* 0x000000ffff048224 */ /* 0x001fe400078e001c */
[----:B------:R-:W-:-:S05]  /*17bc0*/  @!P0 IMAD.MOV.U32 R5, RZ, RZ, R29 ;  /* 0x000000ffff058224 */ /* 0x000fca00078e001d */
[----:B------:R0:W4:Y:S04]  /*17bd0*/  @!P0 LDG.E.U16 R23, desc[UR10][R4.64] ;  /* 0x0000000a04178981 */ /* 0x000128000c1e1500 */
[----:B---3--:R1:W-:Y:S04]  /*17be0*/  STS.U16 [R2+UR6+0x680], R26 ;  /* 0x0006801a02007988 */ /* 0x0083e80008000406 */
[----:B-1----:R-:W0:Y:S04]  /*17bf0*/  LDL R26, [R1+0x107c] ;  /* 0x00107c00011a7983 */ /* 0x002e280000100800 */
[----:B--2---:R-:W-:Y:S04]  /*17c00*/  STL [R1+0x237c], R25 ;  /* 0x00237c1901007387 */ /* 0x004fe80000100800 */
[----:B------:R-:W2:Y:S04]  /*17c10*/  LDL R27, [R1+0x1058] ;  /* 0x00105800011b7983 */ /* 0x000ea80000100800 */
[----:B------:R-:W3:Y:S04]  /*17c20*/  LDL R0, [R1+0x105c] ;  /* 0x00105c0001007983 */ /* 0x000ee80000100800 */
[----:B----4-:R1:W-:Y:S04]  /*17c30*/  STL [R1+0x2380], R24 ;  /* 0x0023801801007387 */ /* 0x0103e80000100800 */
[----:B-1----:R-:W4:Y:S04]  /*17c40*/  LDL.LU R24, [R1+0xdc] ;  /* 0x0000dc0001187983 */ /* 0x002f280000300800 */
[----:B------:R-:W2:Y:S04]  /*17c50*/  LDL R29, [R1+0x103c] ;  /* 0x00103c00011d7983 */ /* 0x000ea80000100800 */
[----:B------:R-:W2:Y:S04]  /*17c60*/  LDL.LU R25, [R1+0xf4] ;  /* 0x0000f40001197983 */ /* 0x000ea80000300800 */
[----:B------:R-:W2:Y:S04]  /*17c70*/  LDL.LU R28, [R1+0xf0] ;  /* 0x0000f000011c7983 */ /* 0x000ea80000300800 */
[----:B------:R-:W2:Y:S01]  /*17c80*/  LDL R5, [R1+0x1078] ;  /* 0x0010780001057983 */ /* 0x000ea20000100800 */
[----:B------:R-:W-:Y:S01]  /*17c90*/  PRMT R22, RZ, 0x7610, R22 ;  /* 0x00007610ff167816 */ /* 0x000fe20000000016 */
[----:B0-----:R-:W-:-:S05]  /*17ca0*/  @!P0 IMAD.MOV.U32 R4, RZ, RZ, R26 ;  /* 0x000000ffff048224 */ /* 0x001fca00078e001a */
[----:B--2---:R3:W2:Y:S04]  /*17cb0*/  @!P0 LDG.E.U16 R22, desc[UR10][R4.64] ;  /* 0x0000000a04168981 */ /* 0x0046a8000c1e1500 */
[----:B------:R0:W-:Y:S04]  /*17cc0*/  STS.U16 [R2+UR6+0x880], R21 ;  /* 0x0008801502007988 */ /* 0x0001e80008000406 */
[----:B------:R1:W-:Y:S01]  /*17cd0*/  STL [R1+0x2384], R23 ;  /* 0x0023841701007387 */ /* 0x0003e20000100800 */
[----:B---3--:R-:W-:Y:S02]  /*17ce0*/  @!P0 IMAD.MOV.U32 R4, RZ, RZ, R0 ;  /* 0x000000ffff048224 */ /* 0x008fe400078e0000 */
[----:B------:R-:W-:Y:S01]  /*17cf0*/  @!P0 IMAD.MOV.U32 R5, RZ, RZ, R27 ;  /* 0x000000ffff058224 */ /* 0x000fe200078e001b */
[----:B0-----:R-:W-:Y:S01]  /*17d00*/  PRMT R21, RZ, 0x7610, R21 ;  /* 0x00007610ff157816 */ /* 0x001fe20000000015 */
[----:B------:R-:W-:Y:S04]  /*17d10*/  STS.U16 [R2+UR6+0xa80], R15 ;  /* 0x000a800f02007988 */ /* 0x000fe80008000406 */
[----:B------:R-:W3:Y:S04]  /*17d20*/  LDL R26, [R1+0x1018] ;  /* 0x00101800011a7983 */ /* 0x000ee80000100800 */
[----:B-1----:R-:W3:Y:S04]  /*17d30*/  LDL R23, [R1+0x101c] ;  /* 0x00101c0001177983 */ /* 0x002ee80000100800 */
[----:B------:R-:W-:Y:S04]  /*17d40*/  STS.U16 [R2+UR6+0xc80], R14 ;  /* 0x000c800e02007988 */ /* 0x000fe80008000406 */
[----:B----4-:R-:W-:Y:S04]  /*17d50*/  STS.U16 [R2+UR6+0xe80], R24 ;  /* 0x000e801802007988 */ /* 0x010fe80008000406 */
[----:B------:R0:W4:Y:S04]  /*17d60*/  @!P0 LDG.E.U16 R21, desc[UR10][R4.64] ;  /* 0x0000000a04158981 */ /* 0x000128000c1e1500 */
[----:B--2---:R1:W-:Y:S04]  /*17d70*/  STL [R1+0x2388], R22 ;  /* 0x0023881601007387 */ /* 0x0043e80000100800 */
[----:B-1----:R-:W2:Y:S04]  /*17d80*/  LDL.LU R22, [R1+0xf8] ;  /* 0x0000f80001167983 */ /* 0x002ea80000300800 */
[----:B------:R-:W2:Y:S04]  /*17d90*/  LDL R24, [R1+0xff8] ;  /* 0x000ff80001187983 */ /* 0x000ea80000100800 */
[----:B------:R-:W2:Y:S04]  /*17da0*/  LDL R0, [R1+0xffc] ;  /* 0x000ffc0001007983 */ /* 0x000ea80000100800 */
[----:B------:R-:W2:Y:S04]  /*17db0*/  LDL.LU R27, [R1+0xec] ;  /* 0x0000ec00011b7983 */ /* 0x000ea80000300800 */
[----:B------:R-:W2:Y:S04]  /*17dc0*/  LDL.LU R4, [R1+0xfc] ;  /* 0x0000fc0001047983 */ /* 0x000ea80000300800 */
[----:B------:R-:W3:Y:S01]  /*17dd0*/  LDL R5, [R1+0x1038] ;  /* 0x0010380001057983 */ /* 0x000ee20000100800 */
[----:B------:R-:W-:-:S02]  /*17de0*/  PRMT R20, RZ, 0x7610, R20 ;  /* 0x00007610ff147816 */ /* 0x000fc40000000014 */
[----:B------:R-:W-:Y:S02]  /*17df0*/  PRMT R19, RZ, 0x7610, R19 ;  /* 0x00007610ff137816 */ /* 0x000fe40000000013 */
[----:B------:R-:W-:Y:S01]  /*17e00*/  PRMT R18, RZ, 0x7610, R18 ;  /* 0x00007610ff127816 */ /* 0x000fe20000000012 */
[----:B--2---:R0:W-:Y:S02]  /*17e10*/  STS.U16 [R2+UR6+0x1080], R4 ;  /* 0x0010800402007988 */ /* 0x0041e40008000406 */
[----:B0-----:R-:W-:-:S05]  /*17e20*/  @!P0 IMAD.MOV.U32 R4, RZ, RZ, R29 ;  /* 0x000000ffff048224 */ /* 0x001fca00078e001d */
[----:B---3--:R0:W2:Y:S02]  /*17e30*/  @!P0 LDG.E.U16 R20, desc[UR10][R4.64] ;  /* 0x0000000a04148981 */ /* 0x0080a4000c1e1500 */
[----:B0-----:R-:W-:Y:S02]  /*17e40*/  @!P0 IMAD.MOV.U32 R4, RZ, RZ, R23 ;  /* 0x000000ffff048224 */ /* 0x001fe400078e0017 */
[----:B------:R-:W-:-:S05]  /*17e50*/  @!P0 IMAD.MOV.U32 R5, RZ, RZ, R26 ;  /* 0x000000ffff058224 */ /* 0x000fca00078e001a */
[----:B------:R0:W3:Y:S02]  /*17e60*/  @!P0 LDG.E.U16 R19, desc[UR10][R4.64] ;  /* 0x0000000a04138981 */ /* 0x0000e4000c1e1500 */
[----:B0-----:R-:W-:Y:S02]  /*17e70*/  @!P0 IMAD.MOV.U32 R4, RZ, RZ, R0 ;  /* 0x000000ffff048224 */ /* 0x001fe400078e0000 */
[----:B------:R-:W-:-:S05]  /*17e80*/  @!P0 IMAD.MOV.U32 R5, RZ, RZ, R24 ;  /* 0x000000ffff058224 */ /* 0x000fca00078e0018 */
[----:B------:R-:W3:Y:S04]  /*17e90*/  @!P0 LDG.E.U16 R18, desc[UR10][R4.64] ;  /* 0x0000000a04128981 */ /* 0x000ee8000c1e1500 */
[----:B----4-:R-:W-:Y:S04]  /*17ea0*/  STL [R1+0x238c], R21 ;  /* 0x00238c1501007387 */ /* 0x010fe80000100800 */
[----:B------:R-:W4:Y:S04]  /*17eb0*/  LDL.LU R29, [R1+0xe8] ;  /* 0x0000e800011d7983 */ /* 0x000f280000300800 */
[----:B------:R0:W-:Y:S04]  /*17ec0*/  STS.U16 [R2+UR6+0x1280], R22 ;  /* 0x0012801602007988 */ /* 0x0001e80008000406 */
[----:B--2---:R1:W-:Y:S04]  /*17ed0*/  STL [R1+0x2390], R20 ;  /* 0x0023901401007387 */ /* 0x0043e80000100800 */
[----:B------:R-:W2:Y:S04]  /*17ee0*/  LDL R23, [R1+0xfd8] ;  /* 0x000fd80001177983 */ /* 0x000ea80000100800 */
[----:B0-----:R-:W4:Y:S04]  /*17ef0*/  LDL R22, [R1+0xfdc] ;  /* 0x000fdc0001167983 */ /* 0x001f280000100800 */
[----:B------:R-:W4:Y:S04]  /*17f00*/  LDL.LU R26, [R1+0xe4] ;  /* 0x0000e400011a7983 */ /* 0x000f280000300800 */
[----:B---3--:R0:W-:Y:S04]  /*17f10*/  STL [R1+0x2394], R19 ;  /* 0x0023941301007387 */ /* 0x0081e80000100800 */
[----:B------:R-:W3:Y:S04]  /*17f20*/  LDL R21, [R1+0xfb8] ;  /* 0x000fb80001157983 */ /* 0x000ee80000100800 */
[----:B-1----:R-:W3:Y:S04]  /*17f30*/  LDL R20, [R1+0xfbc] ;  /* 0x000fbc0001147983 */ /* 0x002ee80000100800 */
[----:B------:R-:W-:Y:S04]  /*17f40*/  STL [R1+0x2398], R18 ;  /* 0x0023981201007387 */ /* 0x000fe80000100800 */
[----:B0-----:R-:W3:Y:S04]  /*17f50*/  LDL R19, [R1+0xf98] ;  /* 0x000f980001137983 */ /* 0x001ee80000100800 */
[----:B------:R-:W3:Y:S01]  /*17f60*/  LDL R0, [R1+0xf9c] ;  /* 0x000f9c0001007983 */ /* 0x000ee20000100800 */
[----:B------:R-:W-:-:S02]  /*17f70*/  PRMT R17, RZ, 0x7610, R17 ;  /* 0x00007610ff117816 */ /* 0x000fc40000000011 */
[----:B------:R-:W-:Y:S02]  /*17f80*/  PRMT R16, RZ, 0x7610, R16 ;  /* 0x00007610ff107816 */ /* 0x000fe40000000010 */
[----:B------:R-:W-:Y:S01]  /*17f90*/  PRMT R15, RZ, 0x7610, R15 ;  /* 0x00007610ff0f7816 */ /* 0x000fe2000000000f */
[----:B--2---:R-:W-:Y:S02]  /*17fa0*/  @!P0 IMAD.MOV.U32 R5, RZ, RZ, R23 ;  /* 0x000000ffff058224 */ /* 0x004fe400078e0017 */
[----:B----4-:R-:W-:-:S05]  /*17fb0*/  @!P0 IMAD.MOV.U32 R4, RZ, RZ, R22 ;  /* 0x000000ffff048224 */ /* 0x010fca00078e0016 */
[----:B------:R3:W2:Y:S02]  /*17fc0*/  @!P0 LDG.E.U16 R17, desc[UR10][R4.64] ;  /* 0x0000000a04118981 */ /* 0x0006a4000c1e1500 */
[----:B---3--:R-:W-:Y:S02]  /*17fd0*/  @!P0 IMAD.MOV.U32 R5, RZ, RZ, R21 ;  /* 0x000000ffff058224 */ /* 0x008fe400078e0015 */
[----:B------:R-:W-:-:S05]  /*17fe0*/  @!P0 IMAD.MOV.U32 R4, RZ, RZ, R20 ;  /* 0x000000ffff048224 */ /* 0x000fca00078e0014 */
[----:B------:R0:W3:Y:S02]  /*17ff0*/  @!P0 LDG.E.U16 R16, desc[UR10][R4.64] ;  /* 0x0000000a04108981 */ /* 0x0000e4000c1e1500 */
[----:B0-----:R-:W-:Y:S02]  /*18000*/  @!P0 IMAD.MOV.U32 R5, RZ, RZ, R19 ;  /* 0x000000ffff058224 */ /* 0x001fe400078e0013 */
[----:B------:R-:W-:-:S05]  /*18010*/  @!P0 IMAD.MOV.U32 R4, RZ, RZ, R0 ;  /* 0x000000ffff048224 */ /* 0x000fca00078e0000 */
[----:B------:R-:W4:Y:S04]  /*18020*/  @!P0 LDG.E.U16 R15, desc[UR10][R4.64] ;  /* 0x0000000a040f8981 */ /* 0x000f28000c1e1500 */
[----:B------:R-:W-:Y:S04]  /*18030*/  STS.U16 [R2+UR6+0x1480], R25 ;  /* 0x0014801902007988 */ /* 0x000fe80008000406 */
[----:B------:R0:W-:Y:S02]  /*18040*/  STS.U16 [R2+UR6+0x1680], R28 ;  /* 0x0016801c02007988 */ /* 0x0001e40008000406 */
[----:B0-----:R-:W0:Y:S02]  /*18050*/  S2R R2, SR_TID.X ;  /* 0x0000000000027919 */ /* 0x001e240000002100 */
[----:B------:R-:W4:Y:S01]  /*18060*/  LDL.LU R28, [R1+0x100] ;  /* 0x00010000011c7983 */ /* 0x000f220000300800 */
[----:B0-----:R-:W-:-:S03]  /*18070*/  LOP3.LUT R2, R2, 0x3f, RZ, 0xc0, !PT ;  /* 0x0000003f02027812 */ /* 0x001fc600078ec0ff */
[----:B--2---:R0:W-:Y:S04]  /*18080*/  STL [R1+0x239c], R17 ;  /* 0x00239c1101007387 */ /* 0x0041e80000100800 */
[----:B------:R-:W2:Y:S01]  /*18090*/  LDL R18, [R1+0xf78] ;  /* 0x000f780001127983 */ /* 0x000ea20000100800 */
[----:B0-----:R-:W-:-:S03]  /*180a0*/  IMAD.SHL.U32 R17, R2, 0x2, RZ ;  /* 0x0000000202117824 */ /* 0x001fc600078e00ff */
[----:B------:R-:W2:Y:S02]  /*180b0*/  LDL R2, [R1+0xf7c] ;  /* 0x000f7c0001027983 */ /* 0x000ea40000100800 */
[----:B------:R-:W-:-:S05]  /*180c0*/  LOP3.LUT R17, R17, 0x10, RZ, 0x3c, !PT ;  /* 0x0000001011117812 */ /* 0x000fca00078e3cff */
[----:B------:R0:W-:Y:S04]  /*180d0*/  STS.U16 [R17+UR6+0x1880], R27 ;  /* 0x0018801b11007988 */ /* 0x0001e80008000406 */
[----:B------:R1:W-:Y:S04]  /*180e0*/  STS.U16 [R17+UR6+0x1a80], R29 ;  /* 0x001a801d11007988 */ /* 0x0003e80008000406 */
[----:B0-----:R-:W2:Y:S04]  /*180f0*/  LDL.LU R27, [R1+0x108] ;  /* 0x00010800011b7983 */ /* 0x001ea80000300800 */
[----:B------:R-:W2:Y:S04]  /*18100*/  LDL.LU R25, [R1+0x10c] ;  /* 0x00010c0001197983 */ /* 0x000ea80000300800 */
[----:B---3--:R0:W-:Y:S04]  /*18110*/  STL [R1+0x23a0], R16 ;  /* 0x0023a01001007387 */ /* 0x0081e80000100800 */
[----:B------:R-:W3:Y:S04]  /*18120*/  LDL R21, [R1+0xf58] ;  /* 0x000f580001157983 */ /* 0x000ee80000100800 */
[----:B------:R-:W3:Y:S04]  /*18130*/  LDL R0, [R1+0xf5c] ;  /* 0x000f5c0001007983 */ /* 0x000ee80000100800 */
[----:B-1----:R-:W3:Y:S04]  /*18140*/  LDL.LU R29, [R1+0x564] ;  /* 0x00056400011d7983 */ /* 0x002ee80000300800 */
[----:B----4-:R-:W-:Y:S04]  /*18150*/  STL [R1+0x23a4], R15 ;  /* 0x0023a40f01007387 */ /* 0x010fe80000100800 */
[----:B------:R-:W4:Y:S04]  /*18160*/  LDL R20, [R1+0xf38] ;  /* 0x000f380001147983 */ /* 0x000f280000100800 */
[----:B------:R-:W4:Y:S01]  /*18170*/  LDL R19, [R1+0xf3c] ;  /* 0x000f3c0001137983 */ /* 0x000f220000100800 */
[----:B------:R-:W-:-:S02]  /*18180*/  PRMT R14, RZ, 0x7610, R14 ;  /* 0x00007610ff0e7816 */ /* 0x000fc4000000000e */
[----:B------:R-:W-:Y:S01]  /*18190*/  PRMT R13, RZ, 0x7610, R13 ;  /* 0x00007610ff0d7816 */ /* 0x000fe2000000000d */
[----:B0-----:R-:W4:Y:S01]  /*181a0*/  LDL R16, [R1+0xf1c] ;  /* 0x000f1c0001107983 */ /* 0x001f220000100800 */
[----:B------:R-:W-:Y:S01]  /*181b0*/  PRMT R12, RZ, 0x7610, R12 ;  /* 0x00007610ff0c7816 */ /* 0x000fe2000000000c */
[----:B--2---:R-:W-:Y:S02]  /*181c0*/  @!P0 IMAD.MOV.U32 R5, RZ, RZ, R18 ;  /* 0x000000ffff058224 */ /* 0x004fe400078e0012 */
[----:B------:R-:W2:Y:S01]  /*181d0*/  LDL R18, [R1+0xf18] ;  /* 0x000f180001127983 */ /* 0x000ea20000100800 */
[----:B------:R-:W-:-:S03]  /*181e0*/  @!P0 IMAD.MOV.U32 R4, RZ, RZ, R2 ;  /* 0x000000ffff048224 */ /* 0x000fc600078e0002 */
[----:B------:R-:W-:Y:S04]  /*181f0*/  STS.U16 [R17+UR6+0x1c80], R26 ;  /* 0x001c801a11007988 */ /* 0x000fe80008000406 */
[----:B------:R3:W2:Y:S04]  /*18200*/  @!P0 LDG.E.U16 R14, desc[UR10][R4.64] ;  /* 0x0000000a040e8981 */ /* 0x0006a8000c1e1500 */
[----:B------:R-:W2:Y:S01]  /*18210*/  LDL.LU R2, [R1+0x560] ;  /* 0x0005600001027983 */ /* 0x000ea20000300800 */
[----:B---3--:R-:W-:Y:S02]  /*18220*/  @!P0 IMAD.MOV.U32 R5, RZ, RZ, R21 ;  /* 0x000000ffff058224 */ /* 0x008fe400078e0015 */
[----:B------:R-:W-:-:S05]  /*18230*/  @!P0 IMAD.MOV.U32 R4, RZ, RZ, R0 ;  /* 0x000000ffff048224 */ /* 0x000fca00078e0000 */
[----:B------:R4:W3:Y:S02]  /*18240*/  @!P0 LDG.E.U16 R13, desc[UR10][R4.64] ;  /* 0x0000000a040d8981 */ /* 0x0008e4000c1e1500 */
[----:B----4-:R-:W-:Y:S02]  /*18250*/  @!P0 IMAD.MOV.U32 R5, RZ, RZ, R20 ;  /* 0x000000ffff058224 */ /* 0x010fe400078e0014 */
[----:B------:R-:W-:-:S05]  /*18260*/  @!P0 IMAD.MOV.U32 R4, RZ, RZ, R19 ;  /* 0x000000ffff048224 */ /* 0x000fca00078e0013 */
[----:B------:R0:W4:Y:S04]  /*18270*/  @!P0 LDG.E.U16 R12, desc[UR10][R4.64] ;  /* 0x0000000a040c8981 */ /* 0x000128000c1e1500 */
[----:B------:R1:W-:Y:S04]  /*18280*/  STS.U16 [R17+UR6+0x1e80], R28 ;  /* 0x001e801c11007988 */ /* 0x0003e80008000406 */
[----:B------:R1:W-:Y:S01]  /*18290*/  STS.U16 [R17+UR6+0x2080], R27 ;  /* 0x0020801b11007988 */ /* 0x0003e20008000406 */
[----:B------:R-:W-:Y:S01]  /*182a0*/  PRMT R11, RZ, 0x7610, R11 ;  /* 0x00007610ff0b7816 */ /* 0x000fe2000000000b */
[----:B0-----:R-:W-:-:S02]  /*182b0*/  @!P0 IMAD.MOV.U32 R4, RZ, RZ, R16 ;  /* 0x000000ffff048224 */ /* 0x001fc400078e0010 */
[----:B--2---:R0:W-:Y:S04]  /*182c0*/  STL [R1+0x23a8], R14 ;  /* 0x0023a80e01007387 */ /* 0x0041e80000100800 */
[----:B-1----:R-:W2:Y:S04]  /*182d0*/  LDL.LU R28, [R1+0xed8] ;  /* 0x000ed800011c7983 */ /* 0x002ea80000300800 */
[----:B------:R-:W2:Y:S04]  /*182e0*/  LDL R15, [R1+0xef8] ;  /* 0x000ef800010f7983 */ /* 0x000ea80000100800 */
[----:B------:R-:W2:Y:S04]  /*182f0*/  LDL R0, [R1+0xefc] ;  /* 0x000efc0001007983 */ /* 0x000ea80000100800 */
[----:B------:R-:W2:Y:S01]  /*18300*/  LDL.LU R26, [R1+0x11c] ;  /* 0x00011c00011a7983 */ /* 0x000ea20000300800 */
[----:B------:R-:W-:-:S05]  /*18310*/  @!P0 IMAD.MOV.U32 R5, RZ, RZ, R18 ;  /* 0x000000ffff058224 */ /* 0x000fca00078e0012 */
[----:B------:R2:W2:Y:S04]  /*18320*/  @!P0 LDG.E.U16 R11, desc[UR10][R4.64] ;  /* 0x0000000a040b8981 */ /* 0x0004a8000c1e1500 */
[----:B---3--:R1:W-:Y:S04]  /*18330*/  STL [R1+0x23ac], R13 ;  /* 0x0023ac0d01007387 */ /* 0x0083e80000100800 */
[----:B------:R-:W3:Y:S04]  /*18340*/  LDL.LU R27, [R1+0x118] ;  /* 0x00011800011b7983 */ /* 0x000ee80000300800 */
[----:B----4-:R4:W-:Y:S04]  /*18350*/  STL [R1+0x23b0], R12 ;  /* 0x0023b00c01007387 */ /* 0x0109e80000100800 */
[----:B0-----:R-:W3:Y:S04]  /*18360*/  LDL R14, [R1+0xec0] ;  /* 0x000ec000010e7983 */ /* 0x001ee80000100800 */
[----:B-1----:R-:W3:Y:S04]  /*18370*/  LDL R13, [R1+0x1220] ;  /* 0x00122000010d7983 */ /* 0x002ee80000100800 */
[----:B----4-:R-:W4:Y:S01]  /*18380*/  LDL R12, [R1+0xedc] ;  /* 0x000edc00010c7983 */ /* 0x010f220000100800 */
[----:B------:R-:W-:-:S02]  /*18390*/  PRMT R10, RZ, 0x7610, R10 ;  /* 0x00007610ff0a7816 */ /* 0x000fc4000000000a */
[----:B------:R-:W-:Y:S02]  /*183a0*/  PRMT R9, RZ, 0x7610, R9 ;  /* 0x00007610ff097816 */ /* 0x000fe40000000009 */
[----:B------:R-:W-:Y:S01]  /*183b0*/  PRMT R8, RZ, 0x7610, R8 ;  /* 0x00007610ff087816 */ /* 0x000fe20000000008 */
[----:B------:R-:W-:Y:S04]  /*183c0*/  STS.U16 [R17+UR6+0x2280], R25 ;  /* 0x0022801911007988 */ /* 0x000fe80008000406 */
[----:B------:R0:W-:Y:S01]  /*183d0*/  STS.U16 [R17+UR6+0x2480], R29 ;  /* 0x0024801d11007988 */ /* 0x0001e20008000406 */
[----:B--2---:R-:W-:Y:S02]  /*183e0*/  @!P0 IMAD.MOV.U32 R5, RZ, RZ, R15 ;  /* 0x000000ffff058224 */ /* 0x004fe400078e000f */
[----:B------:R-:W-:-:S05]  /*183f0*/  @!P0 IMAD.MOV.U32 R4, RZ, RZ, R0 ;  /* 0x000000ffff048224 */ /* 0x000fca00078e0000 */
[----:B------:R1:W2:Y:S02]  /*18400*/  @!P0 LDG.E.U16 R10, desc[UR10][R4.64] ;  /* 0x0000000a040a8981 */ /* 0x0002a4000c1e1500 */
[----:B-1----:R-:W-:Y:S02]  /*18410*/  @!P0 IMAD.MOV.U32 R5, RZ, RZ, R28 ;  /* 0x000000ffff058224 */ /* 0x002fe400078e001c */
[----:B------:R1:W-:Y:S04]  /*18420*/  STL [R1+0x23b4], R11 ;  /* 0x0023b40b01007387 */ /* 0x0003e80000100800 */
[----:B0-----:R-:W2:Y:S04]  /*18430*/  LDL.LU R29, [R1+0x114] ;  /* 0x00011400011d7983 */ /* 0x001ea80000300800 */
[----:B------:R-:W2:Y:S04]  /*18440*/  LDL R15, [R1+0xeb0] ;  /* 0x000eb000010f7983 */ /* 0x000ea80000100800 */
[----:B------:R-:W2:Y:S04]  /*18450*/  LDL R0, [R1+0x1240] ;  /* 0x0012400001007983 */ /* 0x000ea80000100800 */
[----:B-1----:R-:W2:Y:S01]  /*18460*/  LDL R11, [R1+0x1260] ;  /* 0x00126000010b7983 */ /* 0x002ea20000100800 */
[----:B----4-:R-:W-:-:S05]  /*18470*/  @!P0 IMAD.MOV.U32 R4, RZ, RZ, R12 ;  /* 0x000000ffff048224 */ /* 0x010fca00078e000c */
[----:B------:R3:W4:Y:S02]  /*18480*/  @!P0 LDG.E.U16 R9, desc[UR10][R4.64] ;  /* 0x0000000a04098981 */ /* 0x000724000c1e1500 */
[----:B---3--:R-:W-:Y:S02]  /*18490*/  @!P0 IMAD.MOV.U32 R4, RZ, RZ, R13 ;  /* 0x000000ffff048224 */ /* 0x008fe400078e000d */
[----:B------:R-:W-:-:S05]  /*184a0*/  @!P0 IMAD.MOV.U32 R5, RZ, RZ, R14 ;  /* 0x000000ffff058224 */ /* 0x000fca00078e000e */
[----:B------:R0:W3:Y:S04]  /*184b0*/  @!P0 LDG.E.U16 R8, desc[UR10][R4.64] ;  /* 0x0000000a04088981 */ /* 0x0000e8000c1e1500 */
[----:B------:R1:W-:Y:S01]  /*184c0*/  STS.U16 [R17+UR6+0x2680], R2 ;  /* 0x0026800211007988 */ /* 0x0003e20008000406 */
[----:B------:R-:W-:-:S03]  /*184d0*/  PRMT R7, RZ, 0x7610, R7 ;  /* 0x00007610ff077816 */ /* 0x000fc60000000007 */
[----:B--2---:R-:W-:Y:S04]  /*184e0*/  STL [R1+0x23b8], R10 ;  /* 0x0023b80a01007387 */ /* 0x004fe80000100800 */
[----:B-1----:R-:W2:Y:S04]  /*184f0*/  LDL.LU R2, [R1+0x124c] ;  /* 0x00124c0001027983 */ /* 0x002ea80000300800 */
[----:B------:R-:W-:Y:S01]  /*18500*/  STL [R1+0x12ec], R28 ;  /* 0x0012ec1c01007387 */ /* 0x000fe20000100800 */
[----:B0-----:R-:W-:Y:S02]  /*18510*/  @!P0 IMAD.MOV.U32 R5, RZ, RZ, R15 ;  /* 0x000000ffff058224 */ /* 0x001fe400078e000f */
[----:B------:R-:W-:-:S05]  /*18520*/  @!P0 IMAD.MOV.U32 R4, RZ, RZ, R0 ;  /* 0x000000ffff048224 */ /* 0x000fca00078e0000 */
[----:B------:R0:W2:Y:S04]  /*18530*/  @!P0 LDG.E.U16 R7, desc[UR10][R4.64] ;  /* 0x0000000a04078981 */ /* 0x0000a8000c1e1500 */
[----:B----4-:R1:W-:Y:S04]  /*18540*/  STL [R1+0x23bc], R9 ;  /* 0x0023bc0901007387 */ /* 0x0103e80000100800 */
[----:B------:R-:W4:Y:S04]  /*18550*/  LDL.LU R12, [R1+0x568] ;  /* 0x00056800010c7983 */ /* 0x000f280000300800 */
[----:B-1----:R-:W4:Y:S04]  /*18560*/  LDL R9, [R1+0x122c] ;  /* 0x00122c0001097983 */ /* 0x002f280000100800 */
[----:B---3--:R1:W-:Y:S04]  /*18570*/  STL [R1+0x23c0], R8 ;  /* 0x0023c00801007387 */ /* 0x0083e80000100800 */
[----:B------:R-:W3:Y:S04]  /*18580*/  LDL.LU R13, [R1+0x56c] ;  /* 0x00056c00010d7983 */ /* 0x000ee80000300800 */
[----:B------:R-:W3:Y:S04]  /*18590*/  LDL.LU R14, [R1+0x110] ;  /* 0x00011000010e7983 */ /* 0x000ee80000300800 */
[----:B-1----:R-:W3:Y:S01]  /*185a0*/  LDL R8, [R1+0x128c] ;  /* 0x00128c0001087983 */ /* 0x002ee20000100800 */
[----:B------:R-:W-:Y:S01]  /*185b0*/  PRMT R6, RZ, 0x7610, R6 ;  /* 0x00007610ff067816 */ /* 0x000fe20000000006 */
[----:B0-----:R-:W-:Y:S01]  /*185c0*/  @!P0 IMAD.MOV.U32 R4, RZ, RZ, R11 ;  /* 0x000000ffff048224 */ /* 0x001fe200078e000b */
[----:B------:R-:W-:Y:S01]  /*185d0*/  PRMT R3, RZ, 0x7610, R3 ;  /* 0x00007610ff037816 */ /* 0x000fe20000000003 */
[----:B------:R-:W3:Y:S04]  /*185e0*/  LDL.LU R15, [R1+0x104] ;  /* 0x00010400010f7983 */ /* 0x000ee80000300800 */
[----:B------:R-:W3:Y:S04]  /*185f0*/  LDL.LU R16, [R1+0xe0] ;  /* 0x0000e00001107983 */ /* 0x000ee80000300800 */
[----:B------:R-:W-:Y:S04]  /*18600*/  STS.U16 [R17+UR6+0x2880], R26 ;  /* 0x0028801a11007988 */ /* 0x000fe80008000406 */
[----:B------:R-:W3:Y:S04]  /*18610*/  LDL.LU R24, [R1+0xc8] ;  /* 0x0000c80001187983 */ /* 0x000ee80000300800 */
[----:B------:R-:W-:Y:S04]  /*18620*/  STS.U16 [R17+UR6+0x2a80], R27 ;  /* 0x002a801b11007988 */ /* 0x000fe80008000406 */
[----:B------:R0:W-:Y:S04]  /*18630*/  STS.U16 [R17+UR6+0x2c80], R29 ;  /* 0x002c801d11007988 */ /* 0x0001e80008000406 */
[----:B--2---:R-:W-:Y:S04]  /*18640*/  STL [R1+0x23c4], R7 ;  /* 0x0023c40701007387 */ /* 0x004fe80000100800 */
[----:B------:R-:W2:Y:S04]  /*18650*/  LDL.LU R0, [R1+0xc4] ;  /* 0x0000c40001007983 */ /* 0x000ea80000300800 */
[----:B0-----:R-:W2:Y:S01]  /*18660*/  LDL.LU R29, [R1+0xa4] ;  /* 0x0000a400011d7983 */ /* 0x001ea20000300800 */
[----:B------:R-:W0:Y:S03]  /*18670*/  S2R R28, SR_TID.X ;  /* 0x00000000001c7919 */ /* 0x000e260000002100 */
[----:B------:R-:W2:Y:S04]  /*18680*/  LDL.LU R18, [R1+0xa0] ;  /* 0x0000a00001127983 */ /* 0x000ea80000300800 */
[----:B------:R-:W2:Y:S04]  /*18690*/  LDL.LU R19, [R1+0x9c] ;  /* 0x00009c0001137983 */ /* 0x000ea80000300800 */
[----:B------:R-:W2:Y:S04]  /*186a0*/  LDL.LU R20, [R1+0x98] ;  /* 0x0000980001147983 */ /* 0x000ea80000300800 */
[----:B------:R-:W2:Y:S04]  /*186b0*/  LDL.LU R21, [R1+0x94] ;  /* 0x0000940001157983 */ /* 0x000ea80000300800 */
[----:B------:R-:W2:Y:S01]  /*186c0*/  LDL.LU R22, [R1+0x90] ;  /* 0x0000900001167983 */ /* 0x000ea20000300800 */
[----:B----4-:R-:W-:-:S03]  /*186d0*/  @!P0 IMAD.MOV.U32 R5, RZ, RZ, R9 ;  /* 0x000000ffff058224 */ /* 0x010fc600078e0009 */
[----:B------:R-:W4:Y:S04]  /*186e0*/  LDL.LU R23, [R1+0x8c] ;  /* 0x00008c0001177983 */ /* 0x000f280000300800 */
[----:B------:R1:W4:Y:S04]  /*186f0*/  @!P0 LDG.E.U16 R6, desc[UR10][R4.64] ;  /* 0x0000000a04068981 */ /* 0x000328000c1e1500 */
[----:B------:R-:W4:Y:S01]  /*18700*/  LDL.LU R25, [R1+0x88] ;  /* 0x0000880001197983 */ /* 0x000f220000300800 */
[----:B0-----:R-:W-:-:S03]  /*18710*/  LOP3.LUT R28, R28, 0x3f, RZ, 0xc0, !PT ;  /* 0x0000003f1c1c7812 */ /* 0x001fc600078ec0ff */
[----:B------:R-:W-:Y:S01]  /*18720*/  STS.U16 [R17+UR6+0x2e80], R12 ;  /* 0x002e800c11007988 */ /* 0x000fe20008000406 */
[----:B-1----:R-:W-:Y:S02]  /*18730*/  @!P0 IMAD.MOV.U32 R5, RZ, RZ, R2 ;  /* 0x000000ffff058224 */ /* 0x002fe400078e0002 */
[----:B---3--:R-:W-:Y:S01]  /*18740*/  @!P0 IMAD.MOV.U32 R4, RZ, RZ, R8 ;  /* 0x000000ffff048224 */ /* 0x008fe200078e0008 */
[----:B------:R-:W3:Y:S04]  /*18750*/  LDL.LU R26, [R1+0x84] ;  /* 0x00008400011a7983 */ /* 0x000ee80000300800 */
[----:B------:R-:W3:Y:S04]  /*18760*/  @!P0 LDG.E.U16 R3, desc[UR10][R4.64] ;  /* 0x0000000a04038981 */ /* 0x000ee8000c1e1500 */
[----:B------:R-:W-:Y:S04]  /*18770*/  STS.U16 [R17+UR6+0x3080], R13 ;  /* 0x0030800d11007988 */ /* 0x000fe80008000406 */
[----:B------:R-:W3:Y:S04]  /*18780*/  LDL.LU R27, [R1+0x80] ;  /* 0x00008000011b7983 */ /* 0x000ee80000300800 */
[----:B------:R-:W-:Y:S04]  /*18790*/  STS.U16 [R17+UR6+0x3280], R14 ;  /* 0x0032800e11007988 */ /* 0x000fe80008000406 */
[----:B------:R-:W-:Y:S04]  /*187a0*/  STS.U16 [R17+UR6+0x3480], R15 ;  /* 0x0034800f11007988 */ /* 0x000fe80008000406 */
[----:B------:R-:W-:Y:S04]  /*187b0*/  STS.U16 [R17+UR6+0x3680], R16 ;  /* 0x0036801011007988 */ /* 0x000fe80008000406 */
[----:B------:R0:W-:Y:S02]  /*187c0*/  STS.U16 [R17+UR6+0x3880], R24 ;  /* 0x0038801811007988 */ /* 0x0001e40008000406 */
[----:B0-----:R-:W-:-:S02]  /*187d0*/  IMAD.SHL.U32 R24, R28, 0x2, RZ ;  /* 0x000000021c187824 */ /* 0x001fc400078e00ff */
[----:B--2---:R0:W-:Y:S04]  /*187e0*/  STS.U16 [R17+UR6+0x3a80], R0 ;  /* 0x003a800011007988 */ /* 0x0041e80008000406 */
[----:B------:R1:W-:Y:S04]  /*187f0*/  STS.U16 [R17+UR6+0x3c80], R29 ;  /* 0x003c801d11007988 */ /* 0x0003e80008000406 */
[----:B----4-:R-:W-:Y:S04]  /*18800*/  STL [R1+0x23c8], R6 ;  /* 0x0023c80601007387 */ /* 0x010fe80000100800 */
[----:B------:R-:W-:Y:S04]  /*18810*/  STL [R1+0x12cc], R2 ;  /* 0x0012cc0201007387 */ /* 0x000fe80000100800 */
[----:B---3--:R-:W-:Y:S04]  /*18820*/  STL [R1+0x23cc], R3 ;  /* 0x0023cc0301007387 */ /* 0x008fe80000100800 */
[----:B------:R2:W-:Y:S04]  /*18830*/  STL [R1+0x23d0], R28 ;  /* 0x0023d01c01007387 */ /* 0x0005e80000100800 */
[----:B0-----:R-:W3:Y:S04]  /*18840*/  LDL.LU R0, [R1+0x7c] ;  /* 0x00007c0001007983 */ /* 0x001ee80000300800 */
[----:B-1----:R-:W4:Y:S04]  /*18850*/  LDL.LU R29, [R1+0x78] ;  /* 0x00007800011d7983 */ /* 0x002f280000300800 */
[----:B--2---:R-:W2:Y:S01]  /*18860*/  LDL.LU R28, [R1+0x70] ;  /* 0x00007000011c7983 */ /* 0x004ea20000300800 */
[----:B------:R-:W-:-:S03]  /*18870*/  LOP3.LUT R24, R24, 0x20, RZ, 0x3c, !PT ;  /* 0x0000002018187812 */ /* 0x000fc600078e3cff */
[----:B------:R-:W-:Y:S04]  /*18880*/  STS.U16 [R17+UR6+0x3e80], R18 ;  /* 0x003e801211007988 */ /* 0x000fe80008000406 */
[----:B------:R-:W-:Y:S04]  /*18890*/  STS.U16 [R24+UR6+0x100], R19 ;  /* 0x0001001318007988 */ /* 0x000fe80008000406 */
[----:B--2---:R0:W-:Y:S04]  /*188a0*/  STL [R1+0x23d4], R28 ;  /* 0x0023d41c01007387 */ /* 0x0041e80000100800 */
[----:B0-----:R-:W2:Y:S04]  /*188b0*/  LDL.LU R28, [R1+0x74] ;  /* 0x00007400011c7983 */ /* 0x001ea80000300800 */
[----:B------:R-:W2:Y:S04]  /*188c0*/  LDL.LU R3, [R1+0x6c] ;  /* 0x00006c0001037983 */ /* 0x000ea80000300800 */
        /* <DEDUP_REMOVED lines=13> */
[----:B------:R0:W-:Y:S04]  /*189a0*/  STS.U16 [R24+UR6+0x300], R20 ;  /* 0x0003001418007988 */ /* 0x0001e80008000406 */
[----:B------:R-:W2:Y:S04]  /*189b0*/  LDL.LU R19, [R1+0x34] ;  /* 0x0000340001137983 */ /* 0x000ea80000300800 */
[----:B------:R1:W-:Y:S04]  /*189c0*/  STS.U16 [R24+UR6+0x500], R21 ;  /* 0x0005001518007988 */ /* 0x0003e80008000406 */
[----:B0-----:R-:W2:Y:S04]  /*189d0*/  LDL.LU R20, [R1+0x30] ;  /* 0x0000300001147983 */ /* 0x001ea80000300800 */
[----:B------:R0:W-:Y:S04]  /*189e0*/  STS.U16 [R24+UR6+0x700], R22 ;  /* 0x0007001618007988 */ /* 0x0001e80008000406 */
[----:B-1----:R-:W2:Y:S04]  /*189f0*/  LDL.LU R21, [R1+0x2c] ;  /* 0x00002c0001157983 */ /* 0x002ea80000300800 */
        /* <DEDUP_REMOVED lines=8> */
[----:B---3--:R1:W-:Y:S04]  /*18a80*/  STS.U16 [R24+UR6+0x1100], R0 ;  /* 0x0011000018007988 */ /* 0x0083e80008000406 */
[----:B0-----:R-:W3:Y:S04]  /*18a90*/  LDL.LU R27, [R1+0x1c] ;  /* 0x00001c00011b7983 */ /* 0x001ee80000300800 */
[----:B----4-:R0:W-:Y:S04]  /*18aa0*/  STS.U16 [R24+UR6+0x1300], R29 ;  /* 0x0013001d18007988 */ /* 0x0101e80008000406 */
[----:B-1----:R-:W4:Y:S04]  /*18ab0*/  LDL.LU R0, [R1+0x18] ;  /* 0x0000180001007983 */ /* 0x002f280000300800 */
[----:B0-----:R-:W3:Y:S04]  /*18ac0*/  LDL.LU R29, [R1+0x14] ;  /* 0x00001400011d7983 */ /* 0x001ee80000300800 */
[----:B------:R-:W3:Y:S04]  /*18ad0*/  LDL.LU R4, [R1+0x10] ;  /* 0x0000100001047983 */ /* 0x000ee80000300800 */
[----:B------:R-:W3:Y:S04]  /*18ae0*/  LDL.LU R5, [R1+0xc] ;  /* 0x00000c0001057983 */ /* 0x000ee80000300800 */
[----:B------:R-:W3:Y:S04]  /*18af0*/  LDL.LU R2, [R1+0x8] ;  /* 0x0000080001027983 */ /* 0x000ee80000300800 */
[----:B--2---:R0:W-:Y:S04]  /*18b00*/  STS.U16 [R24+UR6+0x1500], R28 ;  /* 0x0015001c18007988 */ /* 0x0041e80008000406 */
[----:B0-----:R-:W2:Y:S04]  /*18b10*/  LDL.LU R28, [R1+0x23d4] ;  /* 0x0023d400011c7983 */ /* 0x001ea80000300800 */
[----:B--2---:R0:W-:Y:S04]  /*18b20*/  STS.U16 [R24+UR6+0x1700], R28 ;  /* 0x0017001c18007988 */ /* 0x0041e80008000406 */
[----:B0-----:R-:W2:Y:S04]  /*18b30*/  LDL.LU R28, [R1+0x23d0] ;  /* 0x0023d000011c7983 */ /* 0x001ea80000300800 */
[----:B------:R0:W-:Y:S04]  /*18b40*/  STS.U16 [R24+UR6+0x1900], R3 ;  /* 0x0019000318007988 */ /* 0x0001e80008000406 */
[----:B------:R1:W-:Y:S04]  /*18b50*/  STS.U16 [R24+UR6+0x1b00], R6 ;  /* 0x001b000618007988 */ /* 0x0003e80008000406 */
[----:B------:R3:W-:Y:S04]  /*18b60*/  STS.U16 [R24+UR6+0x1d00], R7 ;  /* 0x001d000718007988 */ /* 0x0007e80008000406 */
[----:B0-----:R-:W4:Y:S04]  /*18b70*/  LDL.LU R3, [R1+0x23cc] ;  /* 0x0023cc0001037983 */ /* 0x001f280000300800 */
[----:B-1----:R-:W4:Y:S04]  /*18b80*/  LDL.LU R6, [R1+0x23c8] ;  /* 0x0023c80001067983 */ /* 0x002f280000300800 */
[----:B---3--:R-:W3:Y:S04]  /*18b90*/  LDL.LU R7, [R1+0x23c4] ;  /* 0x0023c40001077983 */ /* 0x008ee80000300800 */
[----:B------:R0:W-:Y:S04]  /*18ba0*/  STS.U16 [R24+UR6+0x1f00], R8 ;  /* 0x001f000818007988 */ /* 0x0001e80008000406 */
[----:B------:R1:W-:Y:S04]  /*18bb0*/  STS.U16 [R24+UR6+0x2100], R9 ;  /* 0x0021000918007988 */ /* 0x0003e80008000406 */
[----:B------:R1:W-:Y:S04]  /*18bc0*/  STS.U16 [R24+UR6+0x2300], R10 ;  /* 0x0023000a18007988 */ /* 0x0003e80008000406 */
[----:B0-----:R-:W3:Y:S04]  /*18bd0*/  LDL.LU R8, [R1+0x23c0] ;  /* 0x0023c00001087983 */ /* 0x001ee80000300800 */
[----:B-1----:R-:W3:Y:S04]  /*18be0*/  LDL.LU R9, [R1+0x23bc] ;  /* 0x0023bc0001097983 */ /* 0x002ee80000300800 */
[----:B------:R-:W3:Y:S04]  /*18bf0*/  LDL.LU R10, [R1+0x23b8] ;  /* 0x0023b800010a7983 */ /* 0x000ee80000300800 */
        /* <DEDUP_REMOVED lines=26> */
[----:B0-----:R-:W3:Y:S04]  /*18da0*/  LDL.LU R23, [R1+0x2384] ;  /* 0x0023840001177983 */ /* 0x001ee80000300800 */
[----:B-1----:R-:W3:Y:S04]  /*18db0*/  LDL.LU R24, [R1+0x2380] ;  /* 0x0023800001187983 */ /* 0x002ee80000300800 */
[----:B------:R-:W3:Y:S01]  /*18dc0*/  LDL.LU R25, [R1+0x237c] ;  /* 0x00237c0001197983 */ /* 0x000ee20000300800 */
[----:B--2---:R-:W-:-:S05]  /*18dd0*/  IMAD.SHL.U32 R28, R28, 0x2, RZ ;  /* 0x000000021c1c7824 */ /* 0x004fca00078e00ff */
[----:B------:R-:W-:-:S05]  /*18de0*/  LOP3.LUT R28, R28, 0x30, RZ, 0x3c, !PT ;  /* 0x000000301c1c7812 */ /* 0x000fca00078e3cff */
[----:B------:R0:W-:Y:S04]  /*18df0*/  STS.U16 [R28+UR6+0x3f80], R26 ;  /* 0x003f801a1c007988 */ /* 0x0001e80008000406 */
[----:B------:R1:W-:Y:S04]  /*18e00*/  STS.U16 [R28+UR6+0x180], R27 ;  /* 0x0001801b1c007988 */ /* 0x0003e80008000406 */
[----:B----4-:R2:W-:Y:S04]  /*18e10*/  STS.U16 [R28+UR6+0x380], R0 ;  /* 0x000380001c007988 */ /* 0x0105e80008000406 */
[----:B0-----:R-:W4:Y:S04]  /*18e20*/  LDL.LU R26, [R1+0x2378] ;  /* 0x00237800011a7983 */ /* 0x001f280000300800 */
[----:B-1----:R-:W3:Y:S04]  /*18e30*/  LDL.LU R27, [R1+0x2374] ;  /* 0x00237400011b7983 */ /* 0x002ee80000300800 */
[----:B--2---:R-:W2:Y:S04]  /*18e40*/  LDL.LU R0, [R1+0x2370] ;  /* 0x0023700001007983 */ /* 0x004ea80000300800 */
[----:B------:R0:W-:Y:S04]  /*18e50*/  STS.U16 [R28+UR6+0x580], R29 ;  /* 0x0005801d1c007988 */ /* 0x0001e80008000406 */
[----:B0-----:R-:W2:Y:S04]  /*18e60*/  LDL.LU R29, [R1+0x236c] ;  /* 0x00236c00011d7983 */ /* 0x001ea80000300800 */
[----:B------:R-:W-:Y:S04]  /*18e70*/  STS.U16 [R28+UR6+0x780], R4 ;  /* 0x000780041c007988 */ /* 0x000fe80008000406 */
[----:B------:R-:W-:Y:S04]  /*18e80*/  STS.U16 [R28+UR6+0x980], R5 ;  /* 0x000980051c007988 */ /* 0x000fe80008000406 */
[----:B------:R-:W-:Y:S04]  /*18e90*/  STS.U16 [R28+UR6+0xb80], R2 ;  /* 0x000b80021c007988 */ /* 0x000fe80008000406 */
[----:B--2---:R0:W-:Y:S04]  /*18ea0*/  STS.U16 [R28+UR6+0xd80], R29 ;  /* 0x000d801d1c007988 */ /* 0x0041e80008000406 */
[----:B------:R1:W-:Y:S04]  /*18eb0*/  STS.U16 [R28+UR6+0xf80], R0 ;  /* 0x000f80001c007988 */ /* 0x0003e80008000406 */
[----:B---3--:R2:W-:Y:S04]  /*18ec0*/  STS.U16 [R28+UR6+0x1180], R27 ;  /* 0x0011801b1c007988 */ /* 0x0085e80008000406 */
[----:B0-----:R-:W3:Y:S04]  /*18ed0*/  LDL.LU R29, [R1+0x2368] ;  /* 0x00236800011d7983 */ /* 0x001ee80000300800 */
[----:B-1----:R-:W3:Y:S04]  /*18ee0*/  LDL R0, [R1+0xc90] ;  /* 0x000c900001007983 */ /* 0x002ee80000100800 */
[----:B----4-:R0:W-:Y:S04]  /*18ef0*/  STS.U16 [R28+UR6+0x1380], R26 ;  /* 0x0013801a1c007988 */ /* 0x0101e80008000406 */
[----:B------:R1:W-:Y:S04]  /*18f00*/  STS.U16 [R28+UR6+0x1580], R25 ;  /* 0x001580191c007988 */ /* 0x0003e80008000406 */
[----:B--2---:R-:W2:Y:S04]  /*18f10*/  LDL R27, [R1+0x12b0] ;  /* 0x0012b000011b7983 */ /* 0x004ea80000100800 */
[----:B0-----:R-:W4:Y:S04]  /*18f20*/  LDL R26, [R1+0x12b4] ;  /* 0x0012b400011a7983 */ /* 0x001f280000100800 */
[----:B-1----:R-:W2:Y:S04]  /*18f30*/  LDL R25, [R1+0x12b8] ;  /* 0x0012b80001197983 */ /* 0x002ea80000100800 */
[----:B------:R-:W-:Y:S04]  /*18f40*/  STS.U16 [R28+UR6+0x1780], R24 ;  /* 0x001780181c007988 */ /* 0x000fe80008000406 */
        /* <DEDUP_REMOVED lines=18> */
[----:B------:R-:W-:Y:S01]  /*19070*/  STS.U16 [R28+UR6+0x3d80], R3 ;  /* 0x003d80031c007988 */ /* 0x000fe20008000406 */
[----:B------:R-:W-:Y:S06]  /*19080*/  BAR.SYNC.DEFER_BLOCKING 0x0 ;  /* 0x0000000000007b1d */ /* 0x000fec0000010000 */
[----:B---3--:R-:W-:Y:S04]  /*19090*/  LDSM.16.M88.4 R8, [R29+UR4] ;  /* 0x000000041d08783b */ /* 0x008fe80008000200 */
[----:B------:R-:W0:Y:S04]  /*190a0*/  LDSM.16.MT88.4 R12, [R0+UR6+0x4000] ;  /* 0x00400006000c783b */ /* 0x000e280008004200 */
[----:B------:R-:W-:Y:S04]  /*190b0*/  LDSM.16.MT88.4 R16, [R0+UR6+0x4080] ;  /* 0x004080060010783b */ /* 0x000fe80008004200 */
[----:B----4-:R-:W-:Y:S04]  /*190c0*/  LDSM.16.MT88.4 R20, [R26+UR6+0x4080] ;  /* 0x004080061a14783b */ /* 0x010fe80008004200 */
[----:B--2---:R-:W1:Y:S04]  /*190d0*/  LDSM.16.MT88.4 R4, [R25+UR6+0x4000] ;  /* 0x004000061904783b */ /* 0x004e680008004200 */
[----:B0-----:R-:W-:Y:S04]  /*190e0*/  STL.64 [R1+0x10], R12 ;  /* 0x0000100c01007387 */ /* 0x001fe80000100a00 */
[----:B------:R-:W-:Y:S04]  /*190f0*/  STL.64 [R1+0x18], R14 ;  /* 0x0000180e01007387 */ /* 0x000fe80000100a00 */
[----:B------:R-:W-:Y:S04]  /*19100*/  LDSM.16.MT88.4 R12, [R27+UR6+0x4000] ;  /* 0x004000061b0c783b */ /* 0x000fe80008004200 */
[----:B-1----:R0:W-:Y:S04]  /*19110*/  STL.64 [R1+0x2350], R6 ;  /* 0x0023500601007387 */ /* 0x0021e80000100a00 */
[----:B------:R-:W-:Y:S04]  /*19120*/  STL.64 [R1+0x110], R8 ;  /* 0x0001100801007387 */ /* 0x000fe80000100a00 */
[----:B------:R-:W-:Y:S04]  /*19130*/  STL.64 [R1+0x118], R10 ;  /* 0x0001180a01007387 */ /* 0x000fe80000100a00 */
[----:B------:R-:W1:Y:S04]  /*19140*/  LDSM.16.MT88.4 R8, [R26+UR6+0x4000] ;  /* 0x004000061a08783b */ /* 0x000e680008004200 */
[----:B------:R2:W-:Y:S04]  /*19150*/  STL.64 [R1+0x2348], R4 ;  /* 0x0023480401007387 */ /* 0x0005e80000100a00 */
[----:B0-----:R-:W3:Y:S01]  /*19160*/  LDL.64 R6, [R1+0x18] ;  /* 0x0000180001067983 */ /* 0x001ee20000100a00 */
[----:B------:R-:W-:-:S03]  /*19170*/  IMAD.MOV.U32 R28, RZ, RZ, R16 ;  /* 0x000000ffff1c7224 */ /* 0x000fc600078e0010 */
[----:B--2---:R-:W2:Y:S01]  /*19180*/  LDL.64 R4, [R1+0x10] ;  /* 0x0000100001047983 */ /* 0x004ea20000100a00 */
[----:B------:R-:W-:Y:S02]  /*19190*/  IMAD.MOV.U32 R3, RZ, RZ, R17 ;  /* 0x000000ffff037224 */ /* 0x000fe400078e0011 */
[----:B------:R-:W-:Y:S02]  /*191a0*/  IMAD.MOV.U32 R2, RZ, RZ, R18 ;  /* 0x000000ffff027224 */ /* 0x000fe400078e0012 */
[----:B------:R-:W-:Y:S01]  /*191b0*/  IMAD.MOV.U32 R0, RZ, RZ, R19 ;  /* 0x000000ffff007224 */ /* 0x000fe200078e0013 */
[----:B-1----:R-:W-:Y:S04]  /*191c0*/  STL.64 [R1+0x2340], R10 ;  /* 0x0023400a01007387 */ /* 0x002fe80000100a00 */
[----:B------:R-:W-:Y:S04]  /*191d0*/  STL.64 [R1+0x2338], R8 ;  /* 0x0023380801007387 */ /* 0x000fe80000100a00 */
[----:B------:R-:W-:Y:S04]  /*191e0*/  STL.64 [R1+0x2360], R14 ;  /* 0x0023600e01007387 */ /* 0x000fe80000100a00 */
[----:B------:R-:W-:Y:S04]  /*191f0*/  STL.64 [R1+0x2358], R12 ;  /* 0x0023580c01007387 */ /* 0x000fe80000100a00 */
[----:B------:R-:W-:Y:S04]  /*19200*/  STL.64 [R1], R16 ;  /* 0x0000001001007387 */ /* 0x000fe80000100a00 */
[----:B------:R-:W-:Y:S04]  /*19210*/  STL.64 [R1+0x8], R18 ;  /* 0x0000081201007387 */ /* 0x000fe80000100a00 */
[----:B------:R-:W0:Y:S04]  /*19220*/  LDSM.16.MT88.4 R16, [R25+UR6+0x4080] ;  /* 0x004080061910783b */ /* 0x000e280008004200 */
[----:B------:R-:W1:Y:S04]  /*19230*/  LDSM.16.MT88.4 R24, [R27+UR6+0x4080] ;  /* 0x004080061b18783b */ /* 0x000e680008004200 */
[----:B0-----:R-:W-:Y:S04]  /*19240*/  STL.64 [R1+0x2318], R18 ;  /* 0x0023181201007387 */ /* 0x001fe80000100a00 */
[----:B------:R-:W-:Y:S04]  /*19250*/  STL.64 [R1+0x2310], R16 ;  /* 0x0023101001007387 */ /* 0x000fe80000100a00 */
[----:B------:R-:W4:Y:S04]  /*19260*/  LDL.LU.64 R12, [R1+0xae0] ;  /* 0x000ae000010c7983 */ /* 0x000f280000300a00 */
[----:B------:R-:W4:Y:S04]  /*19270*/  LDL.LU.64 R14, [R1+0xae8] ;  /* 0x000ae800010e7983 */ /* 0x000f280000300a00 */
[----:B------:R-:W-:Y:S04]  /*19280*/  STL.64 [R1+0x2308], R22 ;  /* 0x0023081601007387 */ /* 0x000fe80000100a00 */
[----:B------:R0:W-:Y:S04]  /*19290*/  STL.64 [R1+0x2300], R20 ;  /* 0x0023001401007387 */ /* 0x0001e80000100a00 */
[----:B------:R-:W-:Y:S04]  /*192a0*/  LDSM.16.M88.4 R16, [R29+UR4+0x800] ;  /* 0x000800041d10783b */ /* 0x000fe80008000200 */
[----:B0-----:R-:W4:Y:S04]  /*192b0*/  LDL.LU.64 R20, [R1+0x110] ;  /* 0x0001100001147983 */ /* 0x001f280000300a00 */
[----:B------:R-:W4:Y:S04]  /*192c0*/  LDL.LU.64 R8, [R1+0x4f0] ;  /* 0x0004f00001087983 */ /* 0x000f280000300a00 */
[----:B------:R-:W4:Y:S04]  /*192d0*/  LDL.LU.64 R10, [R1+0x4f8] ;  /* 0x0004f800010a7983 */ /* 0x000f280000300a00 */
[----:B-1----:R-:W-:Y:S04]  /*192e0*/  STL.64 [R1+0x22f8], R26 ;  /* 0x0022f81a01007387 */ /* 0x002fe80000100a00 */
[----:B------:R-:W-:Y:S04]  /*192f0*/  STL.64 [R1+0x22f0], R24 ;  /* 0x0022f01801007387 */ /* 0x000fe80000100a00 */
[----:B------:R-:W0:Y:S04]  /*19300*/  LDSM.16.M88.4 R24, [R29+UR4+0x400] ;  /* 0x000400041d18783b */ /* 0x000e280008000200 */
[----:B0-----:R0:W-:Y:S04]  /*19310*/  STL.64 [R1+0x100], R24 ;  /* 0x0001001801007387 */ /* 0x0011e80000100a00 */
[----:B------:R1:W-:Y:S04]  /*19320*/  STL.64 [R1+0x108], R26 ;  /* 0x0001081a01007387 */ /* 0x0003e80000100a00 */
[----:B0-----:R-:W4:Y:S04]  /*19330*/  LDL.LU.64 R24, [R1+0x230] ;  /* 0x0002300001187983 */ /* 0x001f280000300a00 */
[----:B-1----:R-:W4:Y:S04]  /*19340*/  LDL.LU.64 R26, [R1+0x238] ;  /* 0x00023800011a7983 */ /* 0x002f280000300a00 */
[----:B------:R-:W-:Y:S04]  /*19350*/  STL.64 [R1+0xf0], R16 ;  /* 0x0000f01001007387 */ /* 0x000fe80000100a00 */
[----:B------:R0:W-:Y:S04]  /*19360*/  STL.64 [R1+0xf8], R18 ;  /* 0x0000f81201007387 */ /* 0x0001e80000100a00 */
[----:B------:R2:W-:Y:S01]  /*19370*/  STL [R1+0x2248], R29 ;  /* 0x0022481d01007387 */ /* 0x0005e20000100800 */
[----:B0-----:R-:W-:-:S02]  /*19380*/  IMAD.MOV.U32 R18, RZ, RZ, R2 ;  /* 0x000000ffff127224 */ /* 0x001fc400078e0002 */
[----:B------:R-:W-:Y:S02]  /*19390*/  IMAD.MOV.U32 R19, RZ, RZ, R0 ;  /* 0x000000ffff137224 */ /* 0x000fe400078e0000 */
[----:B---3--:R-:W-:Y:S02]  /*193a0*/  IMAD.MOV.U32 R2, RZ, RZ, R6 ;  /* 0x000000ffff027224 */ /* 0x008fe400078e0006 */
[----:B------:R-:W-:Y:S02]  /*193b0*/  IMAD.MOV.U32 R0, RZ, RZ, R7 ;  /* 0x000000ffff007224 */ /* 0x000fe400078e0007 */
[----:B--2---:R-:W-:Y:S01]  /*193c0*/  IMAD.MOV.U32 R29, RZ, RZ, R5 ;  /* 0x000000ffff1d7224 */ /* 0x004fe200078e0005 */
[----:B----4-:R-:W-:-:S15]  /*193d0*/  HMMA.16816.F32.BF16 R12, R4, R20, R12 ;  /* 0x00000014040c723c */ /* 0x010fde000004180c */
[----:B------:R-:W-:-:S04]  /*193e0*/  NOP ;  /* 0x0000000000007918 */ /* 0x000fc80000000000 */
[----:B------:R-:W-:Y:S04]  /*193f0*/  STL.64 [R1+0xae0], R12 ;  /* 0x000ae00c01007387 */ /* 0x000fe80000100a00 */
[----:B------:R0:W-:Y:S04]  /*19400*/  STL.64 [R1+0xae8], R14 ;  /* 0x000ae80e01007387 */ /* 0x0001e80000100a00 */
[----:B0-----:R-:W2:Y:S04]  /*19410*/  LDL.LU.64 R14, [R1+0x2360] ;  /* 0x00236000010e7983 */ /* 0x001ea80000300a00 */
[----:B------:R-:W2:Y:S04]  /*19420*/  LDL.LU.64 R12, [R1+0x2358] ;  /* 0x00235800010c7983 */ /* 0x000ea80000300a00 */
[----:B------:R-:W3:Y:S04]  /*19430*/  LDL.LU.64 R6, [R1+0x2350] ;  /* 0x0023500001067983 */ /* 0x000ee80000300a00 */
[----:B------:R-:W3:Y:S04]  /*19440*/  LDL.LU.64 R4, [R1+0x2348] ;  /* 0x0023480001047983 */ /* 0x000ee80000300a00 */
[----:B------:R-:W-:Y:S04]  /*19450*/  STL [R1+0x2334], R2 ;  /* 0x0023340201007387 */ /* 0x000fe80000100800 */
[----:B------:R-:W-:Y:S01]  /*19460*/  STL [R1+0x2330], R29 ;  /* 0x0023301d01007387 */ /* 0x000fe20000100800 */
[----:B---3--:R-:W-:-:S15]  /*19470*/  HMMA.16816.F32.BF16 R8, R4, R20, R8 ;  /* 0x000000140408723c */ /* 0x008fde0000041808 */
[----:B------:R-:W-:-:S04]  /*19480*/  NOP ;  /* 0x0000000000007918 */ /* 0x000fc80000000000 */
[----:B------:R-:W-:Y:S04]  /*19490*/  STL.64 [R1+0xb60], R8 ;  /* 0x000b600801007387 */ /* 0x000fe80000100a00 */
[----:B------:R0:W-:Y:S04]  /*194a0*/  STL.64 [R1+0xb68], R10 ;  /* 0x000b680a01007387 */ /* 0x0001e80000100a00 */
[----:B0-----:R-:W3:Y:S04]  /*194b0*/  LDL.LU.64 R10, [R1+0x2340] ;  /* 0x00234000010a7983 */ /* 0x001ee80000300a00 */
[----:B------:R-:W4:Y:S04]  /*194c0*/  LDL.LU.64 R8, [R1+0x2338] ;  /* 0x0023380001087983 */ /* 0x000f280000300a00 */
[----:B------:R-:W-:Y:S04]  /*194d0*/  STL.64 [R1+0x22d8], R6 ;  /* 0x0022d80601007387 */ /* 0x000fe80000100a00 */
[----:B------:R0:W-:Y:S04]  /*194e0*/  STL.64 [R1+0x22d0], R4 ;  /* 0x0022d00401007387 */ /* 0x0001e80000100a00 */
[----:B0-----:R-:W2:Y:S04]  /*194f0*/  LDL.LU.64 R4, [R1+0x330] ;  /* 0x0003300001047983 */ /* 0x001ea80000300a00 */
[----:B------:R-:W2:Y:S01]  /*19500*/  LDL.LU.64 R6, [R1+0x338] ;  /* 0x0003380001067983 */ /* 0x000ea20000300a00 */
[----:B------:R-:W-:-:S02]  /*19510*/  IMAD.MOV.U32 R2, RZ, RZ, R20 ;  /* 0x000000ffff027224 */ /* 0x000fc400078e0014 */
[----:B------:R-:W-:Y:S01]  /*19520*/  IMAD.MOV.U32 R29, RZ, RZ, R21 ;  /* 0x000000ffff1d7224 */ /* 0x000fe200078e0015 */
[----:B---3--:R-:W-:Y:S04]  /*19530*/  STL.64 [R1+0x22c8], R10 ;  /* 0x0022c80a01007387 */ /* 0x008fe80000100a00 */
[----:B----4-:R-:W-:Y:S01]  /*19540*/  STL.64 [R1+0x22c0], R8 ;  /* 0x0022c00801007387 */ /* 0x010fe20000100a00 */
[----:B--2---:R-:W-:-:S15]  /*19550*/  HMMA.16816.F32.BF16 R4, R8, R20, R4 ;  /* 0x000000140804723c */ /* 0x004fde0000041804 */
[----:B------:R-:W-:-:S04]  /*19560*/  NOP ;  /* 0x0000000000007918 */ /* 0x000fc80000000000 */
[----:B------:R-:W-:Y:S04]  /*19570*/  STL.64 [R1+0xba0], R4 ;  /* 0x000ba00401007387 */ /* 0x000fe80000100a00 */
[----:B------:R0:W-:Y:S02]  /*19580*/  STL.64 [R1+0xba8], R6 ;  /* 0x000ba80601007387 */ /* 0x0001e40000100a00 */
[----:B0-----:R-:W-:-:S15]  /*19590*/  HMMA.16816.F32.BF16 R4, R12, R20, R24 ;  /* 0x000000140c04723c */ /* 0x001fde0000041818 */
[----:B------:R-:W-:-:S04]  /*195a0*/  NOP ;  /* 0x0000000000007918 */ /* 0x000fc80000000000 */
[----:B------:R-:W-:Y:S04]  /*195b0*/  STL.64 [R1+0xc70], R4 ;  /* 0x000c700401007387 */ /* 0x000fe80000100a00 */
[----:B------:R-:W2:Y:S04]  /*195c0*/  LDL.LU.64 R20, [R1+0x430] ;  /* 0x0004300001147983 */ /* 0x000ea80000300a00 */
[----:B------:R-:W3:Y:S01]  /*195d0*/  LDL.LU.64 R22, [R1+0x438] ;  /* 0x0004380001167983 */ /* 0x000ee20000300a00 */
[----:B------:R-:W-:Y:S02]  /*195e0*/  IMAD.MOV.U32 R16, RZ, RZ, R28 ;  /* 0x000000ffff107224 */ /* 0x000fe400078e001c */
[----:B------:R-:W-:-:S02]  /*195f0*/  IMAD.MOV.U32 R17, RZ, RZ, R3 ;  /* 0x000000ffff117224 */ /* 0x000fc400078e0003 */
[----:B------:R-:W-:Y:S02]  /*19600*/  IMAD.MOV.U32 R28, RZ, RZ, R6 ;  /* 0x000000ffff1c7224 */ /* 0x000fe400078e0006 */
[----:B------:R-:W-:Y:S01]  /*19610*/  IMAD.MOV.U32 R3, RZ, RZ, R7 ;  /* 0x000000ffff037224 */ /* 0x000fe200078e0007 */
[----:B---3--:R-:W-:Y:S04]  /*19620*/  STL.64 [R1+0x2328], R22 ;  /* 0x0023281601007387 */ /* 0x008fe80000100a00 */
[----:B--2---:R0:W-:Y:S04]  /*19630*/  STL.64 [R1+0x2320], R20 ;  /* 0x0023201401007387 */ /* 0x0041e80000100a00 */
[----:B0-----:R-:W2:Y:S04]  /*19640*/  LDL.LU.64 R20, [R1+0x6d0] ;  /* 0x0006d00001147983 */ /* 0x001ea80000300a00 */
[----:B------:R-:W2:Y:S04]  /*19650*/  LDL.LU.64 R22, [R1+0x6d8] ;  /* 0x0006d80001167983 */ /* 0x000ea80000300a00 */
[----:B------:R-:W3:Y:S04]  /*19660*/  LDL.LU.64 R24, [R1+0x2b0] ;  /* 0x0002b00001187983 */ /* 0x000ee80000300a00 */
[----:B------:R-:W3:Y:S04]  /*19670*/  LDL.LU.64 R26, [R1+0x2b8] ;  /* 0x0002b800011a7983 */ /* 0x000ee80000300a00 */
[----:B------:R-:W4:Y:S04]  /*19680*/  LDL.LU.64 R4, [R1+0xa40] ;  /* 0x000a400001047983 */ /* 0x000f280000300a00 */
[----:B------:R-:W2:Y:S04]  /*19690*/  LDL.LU.64 R6, [R1+0xa48] ;  /* 0x000a480001067983 */ /* 0x000ea80000300a00 */
[----:B--2---:R-:W-:Y:S04]  /*196a0*/  STL.64 [R1+0x22e8], R6 ;  /* 0x0022e80601007387 */ /* 0x004fe80000100a00 */
[----:B----4-:R0:W-:Y:S04]  /*196b0*/  STL.64 [R1+0x22e0], R4 ;  /* 0x0022e00401007387 */ /* 0x0101e80000100a00 */
[----:B0-----:R-:W2:Y:S04]  /*196c0*/  LDL.LU.64 R4, [R1+0x1a0] ;  /* 0x0001a00001047983 */ /* 0x001ea80000300a00 */
[----:B------:R-:W2:Y:S04]  /*196d0*/  LDL.LU.64 R6, [R1+0x1a8] ;  /* 0x0001a80001067983 */ /* 0x000ea80000300a00 */
[----:B------:R-:W4:Y:S04]  /*196e0*/  LDL.LU.64 R8, [R1+0x4a0] ;  /* 0x0004a00001087983 */ /* 0x000f280000300a00 */
[----:B------:R-:W4:Y:S04]  /*196f0*/  LDL.LU.64 R10, [R1+0x4a8] ;  /* 0x0004a800010a7983 */ /* 0x000f280000300a00 */
[----:B------:R-:W-:Y:S04]  /*19700*/  STL.64 [R1+0x22b8], R14 ;  /* 0x0022b80e01007387 */ /* 0x000fe80000100a00 */
[----:B------:R0:W-:Y:S02]  /*19710*/  STL.64 [R1+0x22b0], R12 ;  /* 0x0022b00c01007387 */ /* 0x0001e40000100a00 */
[----:B0-----:R-:W-:-:S02]  /*19720*/  IMAD.MOV.U32 R12, RZ, RZ, R2 ;  /* 0x000000ffff0c7224 */ /* 0x001fc400078e0002 */
[----:B------:R-:W-:Y:S01]  /*19730*/  IMAD.MOV.U32 R13, RZ, RZ, R29 ;  /* 0x000000ffff0d7224 */ /* 0x000fe200078e001d */
[----:B------:R-:W2:Y:S04]  /*19740*/  LDL.LU R2, [R1+0x2334] ;  /* 0x0023340001027983 */ /* 0x000ea80000300800 */
[----:B------:R-:W2:Y:S02]  /*19750*/  LDL.LU R29, [R1+0x2330] ;  /* 0x00233000011d7983 */ /* 0x000ea40000300800 */
[-C--:B------:R-:W-:Y:S02]  /*19760*/  HMMA.16816.F32.BF16 R16, R16, R12.reuse, R20 ;  /* 0x0000000c1010723c */ /* 0x080fe40000041814 */
[----:B------:R-:W-:Y:S04]  /*19770*/  STL [R1+0x16ac], R3 ;  /* 0x0016ac0301007387 */ /* 0x000fe80000100800 */
[----:B------:R-:W-:Y:S04]  /*19780*/  STL [R1+0x16a8], R28 ;  /* 0x0016a81c01007387 */ /* 0x000fe80000100800 */
[----:B------:R-:W2:Y:S04]  /*19790*/  LDL.LU.64 R22, [R1+0x2328] ;  /* 0x0023280001167983 */ /* 0x000ea80000300a00 */
[----:B------:R-:W2:Y:S05]  /*197a0*/  LDL.LU.64 R20, [R1+0x2320] ;  /* 0x0023200001147983 */ /* 0x000eaa0000300a00 */
[----:B------:R-:W-:Y:S04]  /*197b0*/  STL.64 [R1+0xa80], R16 ;  /* 0x000a801001007387 */ /* 0x000fe80000100a00 */
[----:B------:R0:W-:Y:S04]  /*197c0*/  STL.64 [R1+0xa88], R18 ;  /* 0x000a881201007387 */ /* 0x0001e80000100a00 */
[----:B0-----:R-:W2:Y:S04]  /*197d0*/  LDL.LU.64 R18, [R1+0x2318] ;  /* 0x0023180001127983 */ /* 0x001ea80000300a00 */
[----:B------:R-:W2:Y:S02]  /*197e0*/  LDL.LU.64 R16, [R1+0x2310] ;  /* 0x0023100001107983 */ /* 0x000ea40000300a00 */
[----:B--2---:R-:W-:-:S15]  /*197f0*/  HMMA.16816.F32.BF16 R20, R16, R12, R20 ;  /* 0x0000000c1014723c */ /* 0x004fde0000041814 */
[----:B------:R-:W-:-:S04]  /*19800*/  NOP ;  /* 0x0000000000007918 */ /* 0x000fc80000000000 */
[----:B------:R-:W-:Y:S04]  /*19810*/  STL.64 [R1+0xb00], R20 ;  /* 0x000b001401007387 */ /* 0x000fe80000100a00 */
[----:B------:R0:W-:Y:S04]  /*19820*/  STL.64 [R1+0xb08], R22 ;  /* 0x000b081601007387 */ /* 0x0001e80000100a00 */
[----:B0-----:R-:W3:Y:S04]  /*19830*/  LDL.LU.64 R22, [R1+0x2308] ;  /* 0x0023080001167983 */ /* 0x001ee80000300a00 */
[----:B------:R-:W3:Y:S04]  /*19840*/  LDL.LU.64 R20, [R1+0x2300] ;  /* 0x0023000001147983 */ /* 0x000ee80000300a00 */
[----:B------:R-:W-:Y:S04]  /*19850*/  STL.64 [R1+0x22a8], R18 ;  /* 0x0022a81201007387 */ /* 0x000fe80000100a00 */
[----:B------:R0:W-:Y:S04]  /*19860*/  STL.64 [R1+0x22a0], R16 ;  /* 0x0022a01001007387 */ /* 0x0001e80000100a00 */
[----:B0-----:R-:W2:Y:S01]  /*19870*/  LDL.LU.64 R16, [R1+0x100] ;  /* 0x0001000001107983 */ /* 0x001ea20000300a00 */
[----:B---3--:R-:W-:-:S15]  /*19880*/  HMMA.16816.F32.BF16 R24, R20, R12, R24 ;  /* 0x0000000c1418723c */ /* 0x008fde0000041818 */
[----:B------:R-:W-:-:S04]  /*19890*/  NOP ;  /* 0x0000000000007918 */ /* 0x000fc80000000000 */
[----:B------:R-:W-:Y:S04]  /*198a0*/  STL.64 [R1+0xb70], R24 ;  /* 0x000b701801007387 */ /* 0x000fe80000100a00 */
[----:B------:R0:W-:Y:S04]  /*198b0*/  STL.64 [R1+0xb78], R26 ;  /* 0x000b781a01007387 */ /* 0x0001e80000100a00 */
[----:B0-----:R-:W3:Y:S04]  /*198c0*/  LDL.LU.64 R26, [R1+0x22f8] ;  /* 0x0022f800011a7983 */ /* 0x001ee80000300a00 */
[----:B------:R-:W3:Y:S02]  /*198d0*/  LDL.LU.64 R24, [R1+0x22f0] ;  /* 0x0022f00001187983 */ /* 0x000ee40000300a00 */
[----:B---3--:R-:W-:Y:S02]  /*198e0*/  HMMA.16816.F32.BF16 R12, R24, R12, R4 ;  /* 0x0000000c180c723c */ /* 0x008fe40000041804 */
[----:B------:R-:W2:Y:S04]  /*198f0*/  LDL.LU.64 R6, [R1+0x22e8] ;  /* 0x0022e80001067983 */ /* 0x000ea80000300a00 */
[----:B------:R-:W2:-:S13]  /*19900*/  LDL.LU.64 R4, [R1+0x22e0] ;  /* 0x0022e00001047983 */ /* 0x000e9a0000300a00 */
[----:B------:R0:W-:Y:S04]  /*19910*/  STL.64 [R1+0xc60], R12 ;  /* 0x000c600c01007387 */ /* 0x0001e80000100a00 */
[----:B------:R1:W-:Y:S04]  /*19920*/  STL.64 [R1+0xc68], R14 ;  /* 0x000c680e01007387 */ /* 0x0003e80000100a00 */
[----:B0-----:R-:W3:Y:S04]  /*19930*/  LDL.LU.64 R12, [R1+0x320] ;  /* 0x00032000010c7983 */ /* 0x001ee80000300a00 */
[----:B-1----:R-:W3:Y:S04]  /*19940*/  LDL.LU.64 R14, [R1+0x328] ;  /* 0x00032800010e7983 */ /* 0x002ee80000300a00 */
[----:B------:R-:W-:Y:S04]  /*19950*/  STL.64 [R1+0x2298], R26 ;  /* 0x0022981a01007387 */ /* 0x000fe80000100a00 */
[----:B------:R0:W-:Y:S04]  /*19960*/  STL.64 [R1+0x2290], R24 ;  /* 0x0022901801007387 */ /* 0x0001e80000100a00 */
[----:B0-----:R-:W2:Y:S01]  /*19970*/  LDL R24, [R1+0x10] ;  /* 0x0000100001187983 */ /* 0x001ea20000100800 */
[----:B------:R-:W-:-:S02]  /*19980*/  IMAD.MOV.U32 R25, RZ, RZ, R29 ;  /* 0x000000ffff197224 */ /* 0x000fc400078e001d */
[----:B------:R-:W-:Y:S02]  /*19990*/  IMAD.MOV.U32 R26, RZ, RZ, R2 ;  /* 0x000000ffff1a7224 */ /* 0x000fe400078e0002 */
[----:B------:R-:W-:-:S07]  /*199a0*/  IMAD.MOV.U32 R27, RZ, RZ, R0 ;  /* 0x000000ffff1b7224 */ /* 0x000fce00078e0000 */
[----:B--2---:R-:W-:Y:S01]  /*199b0*/  HMMA.16816.F32.BF16 R24, R24, R16, R4 ;  /* 0x000000101818723c */ /* 0x004fe20000041804 */
[----:B------:R-:W4:Y:S04]  /*199c0*/  LDL.LU.64 R6, [R1+0x22d8] ;  /* 0x0022d80001067983 */ /* 0x000f280000300a00 */
[----:B------:R-:W4:Y:S01]  /*199d0*/  LDL.LU.64 R4, [R1+0x22d0] ;  /* 0x0022d00001047983 */ /* 0x000f220000300a00 */
[----:B------:R-:W-:Y:S02]  /*199e0*/  IMAD.MOV.U32 R2, RZ, RZ, R16 ;  /* 0x000000ffff027224 */ /* 0x000fe400078e0010 */
[----:B------:R-:W-:-:S11]  /*199f0*/  IMAD.MOV.U32 R0, RZ, RZ, R17 ;  /* 0x000000ffff007224 */ /* 0x000fd600078e0011 */
[----:B------:R0:W-:Y:S04]  /*19a00*/  STL.64 [R1+0x6d0], R24 ;  /* 0x0006d01801007387 */ /* 0x0001e80000100a00 */
[----:B------:R1:W-:Y:S04]  /*19a10*/  STL.64 [R1+0x6d8], R26 ;  /* 0x0006d81a01007387 */ /* 0x0003e80000100a00 */
[----:B0-----:R-:W2:Y:S04]  /*19a20*/  LDL.LU.64 R24, [R1+0x220] ;  /* 0x0002200001187983 */ /* 0x001ea80000300a00 */
[----:B-1----:R-:W2:Y:S01]  /*19a30*/  LDL.LU.64 R26, [R1+0x228] ;  /* 0x00022800011a7983 */ /* 0x002ea20000300a00 */
[----:B----4-:R-:W-:-:S15]  /*19a40*/  HMMA.16816.F32.BF16 R8, R4, R16, R8 ;  /* 0x000000100408723c */ /* 0x010fde0000041808 */
[----:B------:R-:W-:-:S04]  /*19a50*/  NOP ;  /* 0x0000000000007918 */ /* 0x000fc80000000000 */
[----:B------:R-:W-:Y:S04]  /*19a60*/  STL.64 [R1+0xaa0], R8 ;  /* 0x000aa00801007387 */ /* 0x000fe80000100a00 */
[----:B------:R0:W-:Y:S04]  /*19a70*/  STL.64 [R1+0xaa8], R10 ;  /* 0x000aa80a01007387 */ /* 0x0001e80000100a00 */
[----:B0-----:R-:W3:Y:S04]  /*19a80*/  LDL.LU.64 R10, [R1+0x22c8] ;  /* 0x0022c800010a7983 */ /* 0x001ee80000300a00 */
[----:B------:R-:W3:Y:S04]  /*19a90*/  LDL.LU.64 R8, [R1+0x22c0] ;  /* 0x0022c00001087983 */ /* 0x000ee80000300a00 */
[----:B------:R-:W4:Y:S04]  /*19aa0*/  LDL.LU.64 R16, [R1+0x640] ;  /* 0x0006400001107983 */ /* 0x000f280000300a00 */
[----:B------:R-:W4:Y:S04]  /*19ab0*/  LDL.LU.64 R18, [R1+0x648] ;  /* 0x0006480001127983 */ /* 0x000f280000300a00 */
[----:B------:R0:W-:Y:S04]  /*19ac0*/  STL.64 [R1+0x2258], R6 ;  /* 0x0022580601007387 */ /* 0x0001e80000100a00 */
[----:B------:R1:W-:Y:S04]  /*19ad0*/  STL.64 [R1+0x2250], R4 ;  /* 0x0022500401007387 */ /* 0x0003e80000100a00 */
[----:B0-----:R-:W2:Y:S04]  /*19ae0*/  LDL.64 R6, [R1+0x18] ;  /* 0x0000180001067983 */ /* 0x001ea80000100a00 */
[----:B-1----:R-:W3:Y:S04]  /*19af0*/  LDL.64 R4, [R1+0x10] ;  /* 0x0000100001047983 */ /* 0x002ee80000100a00 */
[----:B--2---:R-:W-:Y:S04]  /*19b00*/  STL.64 [R1+0x2278], R6 ;  /* 0x0022780601007387 */ /* 0x004fe80000100a00 */
[----:B---3--:R0:W-:Y:S02]  /*19b10*/  STL.64 [R1+0x2270], R4 ;  /* 0x0022700401007387 */ /* 0x0081e40000100a00 */
[----:B0-----:R-:W-:-:S02]  /*19b20*/  IMAD.MOV.U32 R4, RZ, RZ, R2 ;  /* 0x000000ffff047224 */ /* 0x001fc400078e0002 */
[----:B------:R-:W-:-:S07]  /*19b30*/  IMAD.MOV.U32 R5, RZ, RZ, R0 ;  /* 0x000000ffff057224 */ /* 0x000fce00078e0000 */
[----:B------:R-:W-:-:S15]  /*19b40*/  HMMA.16816.F32.BF16 R12, R8, R4, R12 ;  /* 0x00000004080c723c */ /* 0x000fde000004180c */
[----:B------:R-:W-:-:S04]  /*19b50*/  NOP ;  /* 0x0000000000007918 */ /* 0x000fc80000000000 */
[----:B------:R-:W-:Y:S04]  /*19b60*/  STL.64 [R1+0xb40], R12 ;  /* 0x000b400c01007387 */ /* 0x000fe80000100a00 */
[----:B------:R0:W-:Y:S04]  /*19b70*/  STL.64 [R1+0xb48], R14 ;  /* 0x000b480e01007387 */ /* 0x0001e80000100a00 */
[----:B0-----:R-:W2:Y:S04]  /*19b80*/  LDL.LU.64 R14, [R1+0x22b8] ;  /* 0x0022b800010e7983 */ /* 0x001ea80000300a00 */
[----:B------:R-:W2:Y:S04]  /*19b90*/  LDL.LU.64 R12, [R1+0x22b0] ;  /* 0x0022b000010c7983 */ /* 0x000ea80000300a00 */
[----:B------:R-:W-:Y:S04]  /*19ba0*/  STL.64 [R1+0x2268], R10 ;  /* 0x0022680a01007387 */ /* 0x000fe80000100a00 */
[----:B------:R0:W-:Y:S04]  /*19bb0*/  STL.64 [R1+0x2260], R8 ;  /* 0x0022600801007387 */ /* 0x0001e80000100a00 */
[----:B0-----:R-:W3:Y:S04]  /*19bc0*/  LDL.LU.64 R8, [R1+0x3f0] ;  /* 0x0003f00001087983 */ /* 0x001ee80000300a00 */
[----:B------:R-:W3:Y:S01]  /*19bd0*/  LDL.LU.64 R10, [R1+0x3f8] ;  /* 0x0003f800010a7983 */ /* 0x000ee20000300a00 */
[----:B--2---:R-:W-:-:S15]  /*19be0*/  HMMA.16816.F32.BF16 R24, R12, R4, R24 ;  /* 0x000000040c18723c */ /* 0x004fde0000041818 */
[----:B------:R-:W-:-:S04]  /*19bf0*/  NOP ;  /* 0x0000000000007918 */ /* 0x000fc80000000000 */
[----:B------:R0:W-:Y:S04]  /*19c00*/  STL.64 [R1+0xbb0], R24 ;  /* 0x000bb01801007387 */ /* 0x0001e80000100a00 */
[----:B------:R1:W-:Y:S04]  /*19c10*/  STL.64 [R1+0xbb8], R26 ;  /* 0x000bb81a01007387 */ /* 0x0003e80000100a00 */
[----:B0-----:R-:W2:Y:S04]  /*19c20*/  LDL.LU.64 R24, [R1+0x2a0] ;  /* 0x0002a00001187983 */ /* 0x001ea80000300a00 */
[----:B-1----:R-:W2:Y:S04]  /*19c30*/  LDL.LU.64 R26, [R1+0x2a8] ;  /* 0x0002a800011a7983 */ /* 0x002ea80000300a00 */
[----:B------:R-:W-:Y:S04]  /*19c40*/  STL [R1+0x224c], R15 ;  /* 0x00224c0f01007387 */ /* 0x000fe80000100800 */
[----:B------:R0:W-:Y:S04]  /*19c50*/  STL [R1+0x2288], R14 ;  /* 0x0022880e01007387 */ /* 0x0001e80000100800 */
[----:B------:R1:W-:Y:S04]  /*19c60*/  STL.64 [R1+0x2280], R12 ;  /* 0x0022800c01007387 */ /* 0x0003e80000100a00 */
[----:B0-----:R-:W4:Y:S04]  /*19c70*/  LDL.64 R14, [R1+0x8] ;  /* 0x00000800010e7983 */ /* 0x001f280000100a00 */
[----:B-1----:R-:W4:Y:S02]  /*19c80*/  LDL.64 R12, [R1] ;  /* 0x00000000010c7983 */ /* 0x002f240000100a00 */
[----:B----4-:R-:W-:-:S15]  /*19c90*/  HMMA.16816.F32.BF16 R16, R12, R4, R16 ;  /* 0x000000040c10723c */ /* 0x010fde0000041810 */
[----:B------:R-:W-:-:S04]  /*19ca0*/  NOP ;  /* 0x0000000000007918 */ /* 0x000fc80000000000 */
[----:B------:R-:W-:Y:S04]  /*19cb0*/  STL.64 [R1+0x640], R16 ;  /* 0x0006401001007387 */ /* 0x000fe80000100a00 */
[----:B------:R0:W-:Y:S04]  /*19cc0*/  STL.64 [R1+0x648], R18 ;  /* 0x0006481201007387 */ /* 0x0001e80000100a00 */
[----:B0-----:R-:W3:Y:S04]  /*19cd0*/  LDL.LU.64 R18, [R1+0x22a8] ;  /* 0x0022a80001127983 */ /* 0x001ee80000300a00 */
[----:B------:R-:W3:Y:S01]  /*19ce0*/  LDL.LU.64 R16, [R1+0x22a0] ;  /* 0x0022a00001107983 */ /* 0x000ee20000300a00 */
[----:B--2---:R-:W-:Y:S01]  /*19cf0*/  HMMA.16816.F32.BF16 R24, R20, R4, R24 ;  /* 0x000000041418723c */ /* 0x004fe20000041818 */
[----:B------:R-:W-:-:S02]  /*19d00*/  IMAD.MOV.U32 R6, RZ, RZ, R12 ;  /* 0x000000ffff067224 */ /* 0x000fc400078e000c */
[----:B------:R-:W-:Y:S02]  /*19d10*/  IMAD.MOV.U32 R3, RZ, RZ, R13 ;  /* 0x000000ffff037224 */ /* 0x000fe400078e000d */
[----:B------:R-:W-:Y:S01]  /*19d20*/  IMAD.MOV.U32 R2, RZ, RZ, R14 ;  /* 0x000000ffff027224 */ /* 0x000fe200078e000e */
[----:B------:R-:W2:Y:S01]  /*19d30*/  LDL.LU.64 R12, [R1+0x190] ;  /* 0x00019000010c7983 */ /* 0x000ea20000300a00 */
[----:B------:R-:W-:-:S03]  /*19d40*/  IMAD.MOV.U32 R0, RZ, RZ, R15 ;  /* 0x000000ffff007224 */ /* 0x000fc600078e000f */
[----:B------:R-:W2:Y:S01]  /*19d50*/  LDL.LU.64 R14, [R1+0x198] ;  /* 0x00019800010e7983 */ /* 0x000ea20000300a00 */
[----:B---3--:R-:W-:-:S15]  /*19d60*/  HMMA.16816.F32.BF16 R8, R16, R4, R8 ;  /* 0x000000041008723c */ /* 0x008fde0000041808 */
[----:B------:R-:W-:-:S04]  /*19d70*/  NOP ;  /* 0x0000000000007918 */ /* 0x000fc80000000000 */
[----:B------:R0:W-:Y:S04]  /*19d80*/  STL.64 [R1+0xa50], R8 ;  /* 0x000a500801007387 */ /* 0x0001e80000100a00 */
[----:B------:R1:W-:Y:S04]  /*19d90*/  STL.64 [R1+0xa58], R10 ;  /* 0x000a580a01007387 */ /* 0x0003e80000100a00 */
[----:B0-----:R-:W3:Y:S04]  /*19da0*/  LDL.LU.64 R8, [R1+0x9d0] ;  /* 0x0009d00001087983 */ /* 0x001ee80000300a00 */
[----:B-1----:R-:W3:Y:S04]  /*19db0*/  LDL.LU.64 R10, [R1+0x9d8] ;  /* 0x0009d800010a7983 */ /* 0x002ee80000300a00 */
[----:B------:R0:W-:Y:S04]  /*19dc0*/  STL.64 [R1+0x2220], R18 ;  /* 0x0022201201007387 */ /* 0x0001e80000100a00 */
[----:B------:R1:W-:Y:S01]  /*19dd0*/  STL.64 [R1+0x2218], R16 ;  /* 0x0022181001007387 */ /* 0x0003e20000100a00 */
[----:B0-----:R-:W-:-:S02]  /*19de0*/  IMAD.MOV.U32 R18, RZ, RZ, R2 ;  /* 0x000000ffff127224 */ /* 0x001fc400078e0002 */
[----:B------:R-:W-:Y:S02]  /*19df0*/  IMAD.MOV.U32 R19, RZ, RZ, R0 ;  /* 0x000000ffff137224 */ /* 0x000fe400078e0000 */
[----:B-1----:R-:W-:Y:S02]  /*19e00*/  IMAD.MOV.U32 R16, RZ, RZ, R6 ;  /* 0x000000ffff107224 */ /* 0x002fe400078e0006 */
[----:B------:R-:W-:Y:S01]  /*19e10*/  IMAD.MOV.U32 R17, RZ, RZ, R3 ;  /* 0x000000ffff117224 */ /* 0x000fe200078e0003 */
[----:B------:R-:W-:Y:S04]  /*19e20*/  STL.64 [R1+0x2240], R18 ;  /* 0x0022401201007387 */ /* 0x000fe80000100a00 */
[----:B------:R0:W-:Y:S04]  /*19e30*/  STL.64 [R1+0x2238], R16 ;  /* 0x0022381001007387 */ /* 0x0001e80000100a00 */
[----:B0-----:R-:W3:Y:S04]  /*19e40*/  LDL.LU.64 R16, [R1+0xf0] ;  /* 0x0000f00001107983 */ /* 0x001ee80000300a00 */
[----:B------:R-:W-:Y:S04]  /*19e50*/  STL.64 [R1+0xb20], R24 ;  /* 0x000b201801007387 */ /* 0x000fe80000100a00 */
[----:B------:R0:W-:Y:S04]  /*19e60*/  STL.64 [R1+0xb28], R26 ;  /* 0x000b281a01007387 */ /* 0x0001e80000100a00 */
[----:B0-----:R-:W2:Y:S04]  /*19e70*/  LDL.LU.64 R26, [R1+0x2298] ;  /* 0x00229800011a7983 */ /* 0x001ea80000300a00 */
[----:B------:R-:W2:Y:S04]  /*19e80*/  LDL.LU.64 R24, [R1+0x2290] ;  /* 0x0022900001187983 */ /* 0x000ea80000300a00 */
[----:B------:R-:W-:Y:S04]  /*19e90*/  STL.64 [R1+0x2210], R22 ;  /* 0x0022101601007387 */ /* 0x000fe80000100a00 */
[----:B------:R0:W-:Y:S04]  /*19ea0*/  STL.64 [R1+0x2208], R20 ;  /* 0x0022081401007387 */ /* 0x0001e80000100a00 */
[----:B0-----:R-:W4:Y:S04]  /*19eb0*/  LDL.LU.64 R20, [R1+0x310] ;  /* 0x0003100001147983 */ /* 0x001f280000300a00 */
[----:B------:R-:W4:Y:S01]  /*19ec0*/  LDL.LU.64 R22, [R1+0x318] ;  /* 0x0003180001167983 */ /* 0x000f220000300a00 */
[----:B--2---:R-:W-:Y:S03]  /*19ed0*/  HMMA.16816.F32.BF16 R4, R24, R4, R12 ;  /* 0x000000041804723c */ /* 0x004fe6000004180c */
[----:B------:R-:W2:Y:S04]  /*19ee0*/  LDL.LU R14, [R1+0x2288] ;  /* 0x00228800010e7983 */ /* 0x000ea80000300800 */
[----:B------:R-:W2:-:S12]  /*19ef0*/  LDL.LU.64 R12, [R1+0x2280] ;  /* 0x00228000010c7983 */ /* 0x000e980000300a00 */
[----:B------:R-:W-:Y:S04]  /*19f00*/  STL.64 [R1+0xc50], R4 ;  /* 0x000c500401007387 */ /* 0x000fe80000100a00 */
[----:B------:R0:W-:Y:S04]  /*19f10*/  STL.64 [R1+0xc58], R6 ;  /* 0x000c580601007387 */ /* 0x0001e80000100a00 */
[----:B0-----:R-:W3:Y:S04]  /*19f20*/  LDL.LU.64 R6, [R1+0x2278] ;  /* 0x0022780001067983 */ /* 0x001ee80000300a00 */
[----:B------:R-:W3:Y:S04]  /*19f30*/  LDL.LU.64 R4, [R1+0x2270] ;  /* 0x0022700001047983 */ /* 0x000ee80000300a00 */
[----:B------:R-:W-:Y:S04]  /*19f40*/  STL.64 [R1+0x2230], R26 ;  /* 0x0022301a01007387 */ /* 0x000fe80000100a00 */
[----:B------:R0:W-:Y:S04]  /*19f50*/  STL.64 [R1+0x2228], R24 ;  /* 0x0022281801007387 */ /* 0x0001e80000100a00 */
[----:B0-----:R-:W2:Y:S04]  /*19f60*/  LDL.LU.64 R24, [R1+0x490] ;  /* 0x0004900001187983 */ /* 0x001ea80000300a00 */
[----:B------:R-:W2:Y:S01]  /*19f70*/  LDL.LU.64 R26, [R1+0x498] ;  /* 0x00049800011a7983 */ /* 0x000ea20000300a00 */
[----:B---3--:R-:W-:Y:S01]  /*19f80*/  HMMA.16816.F32.BF16 R8, R4, R16, R8 ;  /* 0x000000100408723c */ /* 0x008fe20000041808 */
[----:B------:R-:W-:-:S02]  /*19f90*/  IMAD.MOV.U32 R28, RZ, RZ, R6 ;  /* 0x000000ffff1c7224 */ /* 0x000fc400078e0006 */
[----:B------:R-:W-:Y:S02]  /*19fa0*/  IMAD.MOV.U32 R3, RZ, RZ, R7 ;  /* 0x000000ffff037224 */ /* 0x000fe400078e0007 */
[----:B------:R-:W-:Y:S02]  /*19fb0*/  IMAD.MOV.U32 R15, RZ, RZ, R4 ;  /* 0x000000ffff0f7224 */ /* 0x000fe400078e0004 */
[----:B------:R-:W-:-:S12]  /*19fc0*/  IMAD.MOV.U32 R29, RZ, RZ, R5 ;  /* 0x000000ffff1d7224 */ /* 0x000fd800078e0005 */
[----:B------:R-:W-:Y:S04]  /*19fd0*/  STL.64 [R1+0x4f0], R8 ;  /* 0x0004f00801007387 */ /* 0x000fe80000100a00 */
[----:B------:R0:W-:Y:S04]  /*19fe0*/  STL.64 [R1+0x4f8], R10 ;  /* 0x0004f80a01007387 */ /* 0x0001e80000100a00 */
[----:B0-----:R-:W4:Y:S04]  /*19ff0*/  LDL.LU.64 R10, [R1+0x2268] ;  /* 0x00226800010a7983 */ /* 0x001f280000300a00 */
[----:B------:R-:W4:Y:S04]  /*1a000*/  LDL.LU.64 R8, [R1+0x2260] ;  /* 0x0022600001087983 */ /* 0x000f280000300a00 */
[----:B------:R-:W3:Y:S04]  /*1a010*/  LDL.LU.64 R6, [R1+0x2258] ;  /* 0x0022580001067983 */ /* 0x000ee80000300a00 */
[----:B------:R-:W2:Y:S01]  /*1a020*/  LDL.LU.64 R4, [R1+0x2250] ;  /* 0x0022500001047983 */ /* 0x000ea20000300a00 */
[----:B------:R-:W-:-:S02]  /*1a030*/  IMAD.MOV.U32 R2, RZ, RZ, R16 ;  /* 0x000000ffff027224 */ /* 0x000fc400078e0010 */
[----:B------:R-:W-:Y:S01]  /*1a040*/  IMAD.MOV.U32 R0, RZ, RZ, R17 ;  /* 0x000000ffff007224 */ /* 0x000fe200078e0011 */
[----:B---3--:R-:W-:Y:S01]  /*1a050*/  STL.64 [R1+0x21e0], R6 ;  /* 0x0021e00601007387 */ /* 0x008fe20000100a00 */
[-C--:B--2---:R-:W-:Y:S03]  /*1a060*/  HMMA.16816.F32.BF16 R24, R4, R16.reuse, R24 ;  /* 0x000000100418723c */ /* 0x084fe60000041818 */
[----:B------:R4:W-:Y:S05]  /*1a070*/  STL.64 [R1+0x21d8], R4 ;  /* 0x0021d80401007387 */ /* 0x0009ea0000100a00 */
[----:B----4-:R-:W-:Y:S11]  /*1a080*/  HMMA.16816.F32.BF16 R4, R8, R16, R20 ;  /* 0x000000100804723c */ /* 0x010ff60000041814 */
[----:B------:R-:W-:Y:S04]  /*1a090*/  STL.64 [R1+0xa00], R24 ;  /* 0x000a001801007387 */ /* 0x000fe80000100a00 */
[----:B------:R-:W-:Y:S04]  /*1a0a0*/  STL.64 [R1+0xa08], R26 ;  /* 0x000a081a01007387 */ /* 0x000fe80000100a00 */
[----:B------:R0:W-:Y:S04]  /*1a0b0*/  STL.64 [R1+0xac0], R4 ;  /* 0x000ac00401007387 */ /* 0x0001e80000100a00 */
[----:B------:R1:W-:Y:S04]  /*1a0c0*/  STL.64 [R1+0xac8], R6 ;  /* 0x000ac80601007387 */ /* 0x0003e80000100a00 */
[----:B------:R-:W2:Y:S04]  /*1a0d0*/  LDL.LU.64 R16, [R1+0x210] ;  /* 0x0002100001107983 */ /* 0x000ea80000300a00 */
[----:B------:R-:W2:Y:S01]  /*1a0e0*/  LDL.LU.64 R18, [R1+0x218] ;  /* 0x0002180001127983 */ /* 0x000ea20000300a00 */
[----:B0-----:R-:W-:-:S03]  /*1a0f0*/  IMAD.MOV.U32 R4, RZ, RZ, R15 ;  /* 0x000000ffff047224 */ /* 0x001fc600078e000f */
[----:B------:R-:W3:Y:S04]  /*1a100*/  LDL.LU.64 R24, [R1+0x600] ;  /* 0x0006000001187983 */ /* 0x000ee80000300a00 */
[----:B------:R-:W3:Y:S04]  /*1a110*/  LDL.LU.64 R26, [R1+0x608] ;  /* 0x00060800011a7983 */ /* 0x000ee80000300a00 */
[----:B------:R-:W4:Y:S04]  /*1a120*/  LDL.LU.64 R20, [R1+0x3e0] ;  /* 0x0003e00001147983 */ /* 0x000f280000300a00 */
[----:B------:R-:W4:Y:S04]  /*1a130*/  LDL.LU.64 R22, [R1+0x3e8] ;  /* 0x0003e80001167983 */ /* 0x000f280000300a00 */
[----:B------:R-:W2:Y:S01]  /*1a140*/  LDL.LU R15, [R1+0x224c] ;  /* 0x00224c00010f7983 */ /* 0x000ea20000300800 */
[----:B-1----:R-:W-:-:S02]  /*1a150*/  IMAD.MOV.U32 R6, RZ, RZ, R28 ;  /* 0x000000ffff067224 */ /* 0x002fc400078e001c */
[----:B------:R-:W-:Y:S02]  /*1a160*/  IMAD.MOV.U32 R7, RZ, RZ, R3 ;  /* 0x000000ffff077224 */ /* 0x000fe400078e0003 */
[----:B------:R-:W-:Y:S02]  /*1a170*/  IMAD.MOV.U32 R5, RZ, RZ, R29 ;  /* 0x000000ffff057224 */ /* 0x000fe400078e001d */
[----:B------:R-:W3:Y:S04]  /*1a180*/  LDL.LU R29, [R1+0x2248] ;  /* 0x00224800011d7983 */ /* 0x000ee80000300800 */
[----:B------:R-:W-:Y:S04]  /*1a190*/  STL.64 [R1+0x2200], R6 ;  /* 0x0022000601007387 */ /* 0x000fe80000100a00 */
[----:B------:R0:W-:Y:S02]  /*1a1a0*/  STL.64 [R1+0x21f8], R4 ;  /* 0x0021f80401007387 */ /* 0x0001e40000100a00 */
[----:B0-----:R-:W-:-:S02]  /*1a1b0*/  IMAD.MOV.U32 R4, RZ, RZ, R2 ;  /* 0x000000ffff047224 */ /* 0x001fc400078e0002 */
[----:B------:R-:W-:Y:S01]  /*1a1c0*/  IMAD.MOV.U32 R5, RZ, RZ, R0 ;  /* 0x000000ffff057224 */ /* 0x000fe200078e0000 */
[----:B------:R-:W-:Y:S04]  /*1a1d0*/  STL.64 [R1+0x21d0], R10 ;  /* 0x0021d00a01007387 */ /* 0x000fe80000100a00 */
[----:B------:R0:W-:Y:S04]  /*1a1e0*/  STL.64 [R1+0x21c8], R8 ;  /* 0x0021c80801007387 */ /* 0x0001e80000100a00 */
[----:B0-----:R-:W3:Y:S04]  /*1a1f0*/  LDL.LU.64 R8, [R1+0x290] ;  /* 0x0002900001087983 */ /* 0x001ee80000300a00 */
[----:B------:R-:W3:Y:S01]  /*1a200*/  LDL.LU.64 R10, [R1+0x298] ;  /* 0x00029800010a7983 */ /* 0x000ee20000300a00 */
        /* <DEDUP_REMOVED lines=10> */
[----:B---3--:R-:W-:Y:S03]  /*1a2b0*/  HMMA.16816.F32.BF16 R16, R16, R4, R24 ;  /* 0x000000041010723c */ /* 0x008fe60000041818 */
[----:B------:R-:W2:Y:S04]  /*1a2c0*/  LDL.LU.64 R26, [R1+0x2230] ;  /* 0x00223000011a7983 */ /* 0x000ea80000300a00 */
[----:B------:R-:W2:-:S12]  /*1a2d0*/  LDL.LU.64 R24, [R1+0x2228] ;  /* 0x0022280001187983 */ /* 0x000e980000300a00 */
[----:B------:R-:W-:Y:S04]  /*1a2e0*/  STL.64 [R1+0x4a0], R16 ;  /* 0x0004a01001007387 */ /* 0x000fe80000100a00 */
[----:B------:R0:W-:Y:S04]  /*1a2f0*/  STL.64 [R1+0x4a8], R18 ;  /* 0x0004a81201007387 */ /* 0x0001e80000100a00 */
[----:B0-----:R-:W4:Y:S04]  /*1a300*/  LDL.LU.64 R18, [R1+0x2220] ;  /* 0x0022200001127983 */ /* 0x001f280000300a00 */
[----:B------:R-:W4:Y:S02]  /*1a310*/  LDL.LU.64 R16, [R1+0x2218] ;  /* 0x0022180001107983 */ /* 0x000f240000300a00 */
[----:B----4-:R-:W-:-:S15]  /*1a320*/  HMMA.16816.F32.BF16 R20, R16, R4, R20 ;  /* 0x000000041014723c */ /* 0x010fde0000041814 */
[----:B------:R-:W-:-:S04]  /*1a330*/  NOP ;  /* 0x0000000000007918 */ /* 0x000fc80000000000 */
[----:B------:R-:W-:Y:S04]  /*1a340*/  STL.64 [R1+0x8d0], R20 ;  /* 0x0008d01401007387 */ /* 0x000fe80000100a00 */
[----:B------:R0:W-:Y:S04]  /*1a350*/  STL.64 [R1+0x8d8], R22 ;  /* 0x0008d81601007387 */ /* 0x0001e80000100a00 */
[----:B0-----:R-:W3:Y:S04]  /*1a360*/  LDL.LU.64 R22, [R1+0x2210] ;  /* 0x0022100001167983 */ /* 0x001ee80000300a00 */
[----:B------:R-:W3:Y:S04]  /*1a370*/  LDL.LU.64 R20, [R1+0x2208] ;  /* 0x0022080001147983 */ /* 0x000ee80000300a00 */
[----:B------:R0:W-:Y:S04]  /*1a380*/  STL.64 [R1+0x21a0], R18 ;  /* 0x0021a01201007387 */ /* 0x0001e80000100a00 */
[----:B------:R1:W-:Y:S04]  /*1a390*/  STL.64 [R1+0x2198], R16 ;  /* 0x0021981001007387 */ /* 0x0003e80000100a00 */
[----:B0-----:R-:W4:Y:S04]  /*1a3a0*/  LDL.64 R18, [R1+0x8] ;  /* 0x0000080001127983 */ /* 0x001f280000100a00 */
[----:B-1----:R-:W4:Y:S01]  /*1a3b0*/  LDL.64 R16, [R1] ;  /* 0x0000000001107983 */ /* 0x002f220000100a00 */
[-C--:B---3--:R-:W-:Y:S08]  /*1a3c0*/  HMMA.16816.F32.BF16 R8, R20, R4.reuse, R8 ;  /* 0x000000041408723c */ /* 0x088ff00000041808 */
[----:B--2---:R-:W-:Y:S01]  /*1a3d0*/  HMMA.16816.F32.BF16 R4, R24, R4, R12 ;  /* 0x000000041804723c */ /* 0x004fe2000004180c */
[----:B----4-:R-:W-:Y:S04]  /*1a3e0*/  STL.64 [R1+0x21b0], R18 ;  /* 0x0021b01201007387 */ /* 0x010fe80000100a00 */
[----:B------:R-:W-:Y:S04]  /*1a3f0*/  STL.64 [R1+0x21a8], R16 ;  /* 0x0021a81001007387 */ /* 0x000fe80000100a00 */
[----:B------:R-:W-:Y:S04]  /*1a400*/  STL.64 [R1+0x21f0], R22 ;  /* 0x0021f01601007387 */ /* 0x000fe80000100a00 */
[----:B------:R0:W-:Y:S04]  /*1a410*/  STL.64 [R1+0x21e8], R20 ;  /* 0x0021e81401007387 */ /* 0x0001e80000100a00 */
[----:B------:R1:W-:Y:S04]  /*1a420*/  STL.64 [R1+0xad0], R8 ;  /* 0x000ad00801007387 */ /* 0x0003e80000100a00 */
[----:B------:R2:W-:Y:S04]  /*1a430*/  STL.64 [R1+0xad8], R10 ;  /* 0x000ad80a01007387 */ /* 0x0005e80000100a00 */
[----:B0-----:R-:W3:Y:S04]  /*1a440*/  LDL.LU.64 R20, [R1+0x9c0] ;  /* 0x0009c00001147983 */ /* 0x001ee80000300a00 */
[----:B------:R-:W3:Y:S04]  /*1a450*/  LDL.LU.64 R22, [R1+0x9c8] ;  /* 0x0009c80001167983 */ /* 0x000ee80000300a00 */
[----:B-1----:R-:W4:Y:S04]  /*1a460*/  LDL.LU.64 R8, [R1+0x480] ;  /* 0x0004800001087983 */ /* 0x002f280000300a00 */
[----:B--2---:R-:W4:Y:S04]  /*1a470*/  LDL.LU.64 R10, [R1+0x488] ;  /* 0x00048800010a7983 */ /* 0x004f280000300a00 */
[----:B------:R-:W2:Y:S04]  /*1a480*/  LDL.LU.64 R12, [R1+0x300] ;  /* 0x00030000010c7983 */ /* 0x000ea80000300a00 */
[----:B------:R-:W2:Y:S04]  /*1a490*/  LDL.LU.64 R14, [R1+0x308] ;  /* 0x00030800010e7983 */ /* 0x000ea80000300a00 */
[----:B------:R-:W-:Y:S04]  /*1a4a0*/  STL.64 [R1+0xc40], R4 ;  /* 0x000c400401007387 */ /* 0x000fe80000100a00 */
[----:B------:R-:W-:Y:S04]  /*1a4b0*/  STL.64 [R1+0xc48], R6 ;  /* 0x000c480601007387 */ /* 0x000fe80000100a00 */
[----:B------:R-:W0:Y:S04]  /*1a4c0*/  LDSM.16.M88.4 R4, [R29+UR4+0x1000] ;  /* 0x001000041d04783b */ /* 0x000e280008000200 */
[----:B------:R-:W-:Y:S04]  /*1a4d0*/  STL.64 [R1+0x2190], R26 ;  /* 0x0021901a01007387 */ /* 0x000fe80000100a00 */
[----:B------:R1:W-:Y:S04]  /*1a4e0*/  STL.64 [R1+0x2188], R24 ;  /* 0x0021881801007387 */ /* 0x0003e80000100a00 */
[----:B------:R-:W0:Y:S04]  /*1a4f0*/  LDSM.16.M88.4 R16, [R29+UR4+0xc00] ;  /* 0x000c00041d10783b */ /* 0x000e280008000200 */
[----:B-1----:R-:W2:Y:S04]  /*1a500*/  LDL.LU.64 R24, [R1+0x200] ;  /* 0x0002000001187983 */ /* 0x002ea80000300a00 */
[----:B------:R-:W2:Y:S04]  /*1a510*/  LDL.LU.64 R26, [R1+0x208] ;  /* 0x00020800011a7983 */ /* 0x000ea80000300a00 */
[----:B0-----:R-:W-:Y:S01]  /*1a520*/  STL.64 [R1+0xd0], R4 ;  /* 0x0000d00401007387 */ /* 0x001fe20000100a00 */
[----:B------:R-:W-:-:S02]  /*1a530*/  IMAD.MOV.U32 R2, RZ, RZ, R4 ;  /* 0x000000ffff027224 */ /* 0x000fc400078e0004 */
[----:B------:R-:W-:Y:S01]  /*1a540*/  IMAD.MOV.U32 R0, RZ, RZ, R5 ;  /* 0x000000ffff007224 */ /* 0x000fe200078e0005 */
[----:B------:R-:W-:Y:S04]  /*1a550*/  STL.64 [R1+0xd8], R6 ;  /* 0x0000d80601007387 */ /* 0x000fe80000100a00 */
[----:B------:R-:W0:Y:S04]  /*1a560*/  LDSM.16.M88.4 R4, [R29+UR4+0x1400] ;  /* 0x001400041d04783b */ /* 0x000e280008000200 */
[----:B------:R-:W-:Y:S04]  /*1a570*/  STL.64 [R1+0xe8], R18 ;  /* 0x0000e81201007387 */ /* 0x000fe80000100a00 */
[----:B0-----:R-:W-:Y:S04]  /*1a580*/  STL.64 [R1+0xc0], R4 ;  /* 0x0000c00401007387 */ /* 0x001fe80000100a00 */
[----:B------:R-:W-:Y:S04]  /*1a590*/  STL.64 [R1+0xc8], R6 ;  /* 0x0000c80601007387 */ /* 0x000fe80000100a00 */
[----:B------:R-:W0:Y:S04]  /*1a5a0*/  LDSM.16.M88.4 R4, [R29+UR4+0x1800] ;  /* 0x001800041d04783b */ /* 0x000e280008000200 */
[----:B0-----:R-:W-:Y:S04]  /*1a5b0*/  STL.64 [R1+0xb0], R4 ;  /* 0x0000b00401007387 */ /* 0x001fe80000100a00 */
[----:B------:R0:W-:Y:S04]  /*1a5c0*/  STL.64 [R1+0xb8], R6 ;  /* 0x0000b80601007387 */ /* 0x0001e80000100a00 */
[----:B0-----:R-:W3:Y:S04]  /*1a5d0*/  LDL.LU.64 R6, [R1+0x2200] ;  /* 0x0022000001067983 */ /* 0x001ee80000300a00 */
[----:B------:R-:W3:Y:S04]  /*1a5e0*/  LDL.LU.64 R4, [R1+0x21f8] ;  /* 0x0021f80001047983 */ /* 0x000ee80000300a00 */
[----:B------:R-:W-:Y:S01]  /*1a5f0*/  STL [R1+0x2078], R29 ;  /* 0x0020781d01007387 */ /* 0x000fe20000100800 */
[----:B---3--:R-:W-:Y:S03]  /*1a600*/  HMMA.16816.F32.BF16 R4, R4, R16, R20 ;  /* 0x000000100404723c */ /* 0x008fe60000041814 */
[----:B------:R-:W3:Y:S04]  /*1a610*/  LDL.LU.64 R22, [R1+0x21f0] ;  /* 0x0021f00001167983 */ /* 0x000ee80000300a00 */
[----:B------:R-:W3:-:S12]  /*1a620*/  LDL.LU.64 R20, [R1+0x21e8] ;  /* 0x0021e80001147983 */ /* 0x000ed80000300a00 */
        /* <DEDUP_REMOVED lines=14> */
[----:B--2---:R-:W-:-:S15]  /*1a710*/  HMMA.16816.F32.BF16 R12, R8, R16, R12 ;  /* 0x00000010080c723c */ /* 0x004fde000004180c */
[----:B------:R-:W-:-:S04]  /*1a720*/  NOP ;  /* 0x0000000000007918 */ /* 0x000fc80000000000 */
[----:B------:R-:W-:Y:S04]  /*1a730*/  STL.64 [R1+0xa30], R12 ;  /* 0x000a300c01007387 */ /* 0x000fe80000100a00 */
[----:B------:R0:W-:Y:S04]  /*1a740*/  STL.64 [R1+0xa38], R14 ;  /* 0x000a380e01007387 */ /* 0x0001e80000100a00 */
[----:B0-----:R-:W2:Y:S04]  /*1a750*/  LDL.LU.64 R14, [R1+0x21c0] ;  /* 0x0021c000010e7983 */ /* 0x001ea80000300a00 */
[----:B------:R-:W2:Y:S04]  /*1a760*/  LDL.LU.64 R12, [R1+0x21b8] ;  /* 0x0021b800010c7983 */ /* 0x000ea80000300a00 */
[----:B------:R-:W-:Y:S04]  /*1a770*/  STL.64 [R1+0x2180], R10 ;  /* 0x0021800a01007387 */ /* 0x000fe80000100a00 */
[----:B------:R0:W-:Y:S01]  /*1a780*/  STL.64 [R1+0x2178], R8 ;  /* 0x0021780801007387 */ /* 0x0001e20000100a00 */
[----:B------:R-:W-:-:S03]  /*1a790*/  IMAD.MOV.U32 R3, RZ, RZ, R17 ;  /* 0x000000ffff037224 */ /* 0x000fc600078e0011 */
[----:B0-----:R-:W3:Y:S04]  /*1a7a0*/  LDL.LU.64 R8, [R1+0x3d0] ;  /* 0x0003d00001087983 */ /* 0x001ee80000300a00 */
[----:B------:R-:W3:Y:S01]  /*1a7b0*/  LDL.LU.64 R10, [R1+0x3d8] ;  /* 0x0003d800010a7983 */ /* 0x000ee20000300a00 */
[----:B--2---:R-:W-:-:S15]  /*1a7c0*/  HMMA.16816.F32.BF16 R24, R12, R16, R24 ;  /* 0x000000100c18723c */ /* 0x004fde0000041818 */
[----:B------:R-:W-:-:S04]  /*1a7d0*/  NOP ;  /* 0x0000000000007918 */ /* 0x000fc80000000000 */
[----:B------:R0:W-:Y:S04]  /*1a7e0*/  STL.64 [R1+0xb80], R24 ;  /* 0x000b801801007387 */ /* 0x0001e80000100a00 */
[----:B------:R-:W-:Y:S04]  /*1a7f0*/  STL.64 [R1+0xb88], R26 ;  /* 0x000b881a01007387 */ /* 0x000fe80000100a00 */
[----:B------:R-:W4:Y:S01]  /*1a800*/  LDL.LU.64 R18, [R1+0x21b0] ;  /* 0x0021b00001127983 */ /* 0x000f220000300a00 */
[----:B0-----:R-:W-:-:S03]  /*1a810*/  IMAD.MOV.U32 R24, RZ, RZ, R16 ;  /* 0x000000ffff187224 */ /* 0x001fc600078e0010 */
[----:B------:R-:W4:Y:S04]  /*1a820*/  LDL.LU.64 R16, [R1+0x21a8] ;  /* 0x0021a80001107983 */ /* 0x000f280000300a00 */
[----:B------:R-:W-:Y:S04]  /*1a830*/  STL.64 [R1+0x2160], R14 ;  /* 0x0021600e01007387 */ /* 0x000fe80000100a00 */
[----:B------:R0:W-:Y:S02]  /*1a840*/  STL.64 [R1+0x2158], R12 ;  /* 0x0021580c01007387 */ /* 0x0001e40000100a00 */
[----:B0-----:R-:W-:-:S02]  /*1a850*/  IMAD.MOV.U32 R12, RZ, RZ, R24 ;  /* 0x000000ffff0c7224 */ /* 0x001fc400078e0018 */
[----:B------:R-:W-:Y:S01]  /*1a860*/  IMAD.MOV.U32 R13, RZ, RZ, R3 ;  /* 0x000000ffff0d7224 */ /* 0x000fe200078e0003 */
[----:B------:R-:W3:Y:S04]  /*1a870*/  LDL.LU.64 R24, [R1+0x280] ;  /* 0x0002800001187983 */ /* 0x000ee80000300a00 */
[----:B------:R-:W3:Y:S02]  /*1a880*/  LDL.LU.64 R26, [R1+0x288] ;  /* 0x00028800011a7983 */ /* 0x000ee40000300a00 */
[----:B----4-:R-:W-:Y:S01]  /*1a890*/  HMMA.16816.F32.BF16 R4, R16, R12, R4 ;  /* 0x0000000c1004723c */ /* 0x010fe20000041804 */
[----:B------:R-:W-:-:S15]  /*1a8a0*/  IMAD.MOV.U32 R3, RZ, RZ, R19 ;  /* 0x000000ffff037224 */ /* 0x000fde00078e0013 */
[----:B------:R-:W-:-:S03]  /*1a8b0*/  NOP ;  /* 0x0000000000007918 */ /* 0x000fc60000000000 */
[----:B------:R0:W-:Y:S04]  /*1a8c0*/  STL.64 [R1+0x480], R4 ;  /* 0x0004800401007387 */ /* 0x0001e80000100a00 */
[----:B------:R1:W-:Y:S01]  /*1a8d0*/  STL.64 [R1+0x488], R6 ;  /* 0x0004880601007387 */ /* 0x0003e20000100a00 */
[----:B0-----:R-:W-:Y:S02]  /*1a8e0*/  IMAD.MOV.U32 R4, RZ, RZ, R18 ;  /* 0x000000ffff047224 */ /* 0x001fe400078e0012 */
[----:B------:R-:W-:Y:S01]  /*1a8f0*/  IMAD.MOV.U32 R5, RZ, RZ, R17 ;  /* 0x000000ffff057224 */ /* 0x000fe200078e0011 */
[----:B------:R-:W2:Y:S01]  /*1a900*/  LDL.LU.64 R18, [R1+0x21a0] ;  /* 0x0021a00001127983 */ /* 0x000ea20000300a00 */
[----:B-1----:R-:W-:-:S03]  /*1a910*/  IMAD.MOV.U32 R6, RZ, RZ, R16 ;  /* 0x000000ffff067224 */ /* 0x002fc600078e0010 */
[----:B------:R-:W2:Y:S01]  /*1a920*/  LDL.LU.64 R16, [R1+0x2198] ;  /* 0x0021980001107983 */ /* 0x000ea20000300a00 */
[-C--:B---3--:R-:W-:Y:S08]  /*1a930*/  HMMA.16816.F32.BF16 R24, R20, R12.reuse, R24 ;  /* 0x0000000c1418723c */ /* 0x088ff00000041818 */
[----:B--2---:R-:W-:-:S15]  /*1a940*/  HMMA.16816.F32.BF16 R8, R16, R12, R8 ;  /* 0x0000000c1008723c */ /* 0x004fde0000041808 */
[----:B------:R-:W-:-:S04]  /*1a950*/  NOP ;  /* 0x0000000000007918 */ /* 0x000fc80000000000 */
[----:B------:R0:W-:Y:S04]  /*1a960*/  STL.64 [R1+0x740], R8 ;  /* 0x0007400801007387 */ /* 0x0001e80000100a00 */
[----:B------:R1:W-:Y:S04]  /*1a970*/  STL.64 [R1+0x748], R10 ;  /* 0x0007480a01007387 */ /* 0x0003e80000100a00 */
[----:B0-----:R-:W2:Y:S04]  /*1a980*/  LDL.LU.64 R8, [R1+0x170] ;  /* 0x0001700001087983 */ /* 0x001ea80000300a00 */
[----:B-1----:R-:W2:Y:S04]  /*1a990*/  LDL.LU.64 R10, [R1+0x178] ;  /* 0x00017800010a7983 */ /* 0x002ea80000300a00 */
[----:B------:R0:W-:Y:S04]  /*1a9a0*/  STL.64 [R1+0x2128], R18 ;  /* 0x0021281201007387 */ /* 0x0001e80000100a00 */
[----:B------:R1:W-:Y:S01]  /*1a9b0*/  STL.64 [R1+0x2120], R16 ;  /* 0x0021201001007387 */ /* 0x0003e20000100a00 */
[----:B0-----:R-:W-:-:S02]  /*1a9c0*/  IMAD.MOV.U32 R18, RZ, RZ, R4 ;  /* 0x000000ffff127224 */ /* 0x001fc400078e0004 */
[----:B------:R-:W-:Y:S02]  /*1a9d0*/  IMAD.MOV.U32 R19, RZ, RZ, R3 ;  /* 0x000000ffff137224 */ /* 0x000fe400078e0003 */
[----:B-1----:R-:W-:Y:S02]  /*1a9e0*/  IMAD.MOV.U32 R16, RZ, RZ, R6 ;  /* 0x000000ffff107224 */ /* 0x002fe400078e0006 */
[----:B------:R-:W-:Y:S02]  /*1a9f0*/  IMAD.MOV.U32 R17, RZ, RZ, R5 ;  /* 0x000000ffff117224 */ /* 0x000fe400078e0005 */
[----:B------:R-:W3:Y:S04]  /*1aa00*/  LDL.LU.64 R4, [R1+0x9b0] ;  /* 0x0009b00001047983 */ /* 0x000ee80000300a00 */
[----:B------:R-:W3:Y:S04]  /*1aa10*/  LDL.LU.64 R6, [R1+0x9b8] ;  /* 0x0009b80001067983 */ /* 0x000ee80000300a00 */
[----:B------:R0:W-:Y:S04]  /*1aa20*/  STL.64 [R1+0x2150], R18 ;  /* 0x0021501201007387 */ /* 0x0001e80000100a00 */
[----:B------:R1:W-:Y:S04]  /*1aa30*/  STL.64 [R1+0x2148], R16 ;  /* 0x0021481001007387 */ /* 0x0003e80000100a00 */
[----:B0-----:R-:W3:Y:S04]  /*1aa40*/  LDL.64 R18, [R1+0x18] ;  /* 0x0000180001127983 */ /* 0x001ee80000100a00 */
[----:B-1----:R-:W3:Y:S04]  /*1aa50*/  LDL.64 R16, [R1+0x10] ;  /* 0x0000100001107983 */ /* 0x002ee80000100a00 */
        /* <DEDUP_REMOVED lines=9> */
[----:B------:R-:W2:Y:S04]  /*1aaf0*/  LDL.LU.64 R10, [R1+0x2180] ;  /* 0x00218000010a7983 */ /* 0x000ea80000300a00 */
[----:B------:R-:W2:-:S12]  /*1ab00*/  LDL.LU.64 R8, [R1+0x2178] ;  /* 0x0021780001087983 */ /* 0x000e980000300a00 */
[----:B------:R0:W-:Y:S04]  /*1ab10*/  STL.64 [R1+0xc30], R12 ;  /* 0x000c300c01007387 */ /* 0x0001e80000100a00 */
[----:B------:R1:W-:Y:S04]  /*1ab20*/  STL.64 [R1+0xc38], R14 ;  /* 0x000c380e01007387 */ /* 0x0003e80000100a00 */
[----:B0-----:R-:W2:Y:S04]  /*1ab30*/  LDL.LU.64 R12, [R1+0x2f0] ;  /* 0x0002f000010c7983 */ /* 0x001ea80000300a00 */
[----:B-1----:R-:W2:Y:S04]  /*1ab40*/  LDL.LU.64 R14, [R1+0x2f8] ;  /* 0x0002f800010e7983 */ /* 0x002ea80000300a00 */
[----:B------:R-:W-:Y:S04]  /*1ab50*/  STL.64 [R1+0x2118], R26 ;  /* 0x0021181a01007387 */ /* 0x000fe80000100a00 */
[----:B------:R0:W-:Y:S02]  /*1ab60*/  STL.64 [R1+0x2110], R24 ;  /* 0x0021101801007387 */ /* 0x0001e40000100a00 */
[----:B0-----:R-:W-:-:S02]  /*1ab70*/  IMAD.MOV.U32 R24, RZ, RZ, R2 ;  /* 0x000000ffff187224 */ /* 0x001fc400078e0002 */
[----:B------:R-:W-:-:S07]  /*1ab80*/  IMAD.MOV.U32 R25, RZ, RZ, R0 ;  /* 0x000000ffff197224 */ /* 0x000fce00078e0000 */
[----:B---3--:R-:W-:-:S15]  /*1ab90*/  HMMA.16816.F32.BF16 R4, R16, R24, R4 ;  /* 0x000000181004723c */ /* 0x008fde0000041804 */
[----:B------:R-:W-:-:S04]  /*1aba0*/  NOP ;  /* 0x0000000000007918 */ /* 0x000fc80000000000 */
[----:B------:R-:W-:Y:S04]  /*1abb0*/  STL.64 [R1+0x430], R4 ;  /* 0x0004300401007387 */ /* 0x000fe80000100a00 */
[----:B------:R0:W-:Y:S04]  /*1abc0*/  STL.64 [R1+0x438], R6 ;  /* 0x0004380601007387 */ /* 0x0001e80000100a00 */
[----:B0-----:R-:W4:Y:S04]  /*1abd0*/  LDL.LU.64 R6, [R1+0x2170] ;  /* 0x0021700001067983 */ /* 0x001f280000300a00 */
[----:B------:R-:W4:Y:S01]  /*1abe0*/  LDL.LU.64 R4, [R1+0x2168] ;  /* 0x0021680001047983 */ /* 0x000f220000300a00 */
[----:B------:R-:W-:-:S02]  /*1abf0*/  IMAD.MOV.U32 R28, RZ, RZ, R16 ;  /* 0x000000ffff1c7224 */ /* 0x000fc400078e0010 */
[----:B------:R-:W-:Y:S02]  /*1ac00*/  IMAD.MOV.U32 R3, RZ, RZ, R17 ;  /* 0x000000ffff037224 */ /* 0x000fe400078e0011 */
[----:B------:R-:W-:Y:S02]  /*1ac10*/  IMAD.MOV.U32 R2, RZ, RZ, R18 ;  /* 0x000000ffff027224 */ /* 0x000fe400078e0012 */
[----:B------:R-:W-:Y:S01]  /*1ac20*/  IMAD.MOV.U32 R0, RZ, RZ, R19 ;  /* 0x000000ffff007224 */ /* 0x000fe200078e0013 */
[----:B------:R-:W3:Y:S04]  /*1ac30*/  LDL.LU.64 R16, [R1+0x1f0] ;  /* 0x0001f00001107983 */ /* 0x000ee80000300a00 */
[----:B------:R-:W3:Y:S04]  /*1ac40*/  LDL.LU.64 R18, [R1+0x1f8] ;  /* 0x0001f80001127983 */ /* 0x000ee80000300a00 */
[----:B------:R-:W-:Y:S01]  /*1ac50*/  STL [R1+0x2140], R28 ;  /* 0x0021401c01007387 */ /* 0x000fe20000100800 */
[-C--:B----4-:R-:W-:Y:S08]  /*1ac60*/  HMMA.16816.F32.BF16 R20, R4, R24.reuse, R20 ;  /* 0x000000180414723c */ /* 0x090ff00000041814 */
[----:B--2---:R-:W-:Y:S11]  /*1ac70*/  HMMA.16816.F32.BF16 R24, R8, R24, R12 ;  /* 0x000000180818723c */ /* 0x004ff6000004180c */
[----:B------:R0:W-:Y:S04]  /*1ac80*/  STL.64 [R1+0x470], R20 ;  /* 0x0004701401007387 */ /* 0x0001e80000100a00 */
[----:B------:R1:W-:Y:S04]  /*1ac90*/  STL.64 [R1+0x478], R22 ;  /* 0x0004781601007387 */ /* 0x0003e80000100a00 */
[----:B0-----:R-:W2:Y:S04]  /*1aca0*/  LDL.LU.64 R20, [R1+0x630] ;  /* 0x0006300001147983 */ /* 0x001ea80000300a00 */
[----:B-1----:R-:W2:Y:S04]  /*1acb0*/  LDL.LU.64 R22, [R1+0x638] ;  /* 0x0006380001167983 */ /* 0x002ea80000300a00 */
[----:B------:R-:W-:Y:S04]  /*1acc0*/  STL.64 [R1+0x20f8], R6 ;  /* 0x0020f80601007387 */ /* 0x000fe80000100a00 */
[----:B------:R0:W-:Y:S04]  /*1acd0*/  STL.64 [R1+0x20f0], R4 ;  /* 0x0020f00401007387 */ /* 0x0001e80000100a00 */
[----:B0-----:R-:W4:Y:S04]  /*1ace0*/  LDL.LU.64 R4, [R1+0x3c0] ;  /* 0x0003c00001047983 */ /* 0x001f280000300a00 */
[----:B------:R-:W4:Y:S04]  /*1acf0*/  LDL.LU.64 R6, [R1+0x3c8] ;  /* 0x0003c80001067983 */ /* 0x000f280000300a00 */
[----:B------:R-:W3:Y:S04]  /*1ad00*/  LDL.LU.64 R14, [R1+0x2160] ;  /* 0x00216000010e7983 */ /* 0x000ee80000300a00 */
[----:B------:R-:W3:Y:S04]  /*1ad10*/  LDL.LU.64 R12, [R1+0x2158] ;  /* 0x00215800010c7983 */ /* 0x000ee80000300a00 */
[----:B------:R0:W-:Y:S04]  /*1ad20*/  STL.64 [R1+0x9f0], R24 ;  /* 0x0009f01801007387 */ /* 0x0001e80000100a00 */
[----:B------:R1:W-:Y:S04]  /*1ad30*/  STL.64 [R1+0x9f8], R26 ;  /* 0x0009f81a01007387 */ /* 0x0003e80000100a00 */
[----:B0-----:R-:W2:Y:S04]  /*1ad40*/  LDL.LU.64 R24, [R1+0x270] ;  /* 0x0002700001187983 */ /* 0x001ea80000300a00 */
[----:B-1----:R-:W2:Y:S04]  /*1ad50*/  LDL.LU.64 R26, [R1+0x278] ;  /* 0x00027800011a7983 */ /* 0x002ea80000300a00 */
[----:B------:R-:W-:Y:S04]  /*1ad60*/  STL.64 [R1+0x2108], R10 ;  /* 0x0021080a01007387 */ /* 0x000fe80000100a00 */
[----:B------:R0:W-:Y:S04]  /*1ad70*/  STL.64 [R1+0x2100], R8 ;  /* 0x0021000801007387 */ /* 0x0001e80000100a00 */
[----:B0-----:R-:W3:Y:S02]  /*1ad80*/  LDL.LU.64 R8, [R1+0xd0] ;  /* 0x0000d00001087983 */ /* 0x001ee40000300a00 */
[----:B---3--:R-:W-:-:S15]  /*1ad90*/  HMMA.16816.F32.BF16 R16, R12, R8, R16 ;  /* 0x000000080c10723c */ /* 0x008fde0000041810 */
[----:B------:R-:W-:-:S04]  /*1ada0*/  NOP ;  /* 0x0000000000007918 */ /* 0x000fc80000000000 */
[----:B------:R-:W-:Y:S04]  /*1adb0*/  STL.64 [R1+0xb50], R16 ;  /* 0x000b501001007387 */ /* 0x000fe80000100a00 */
[----:B------:R0:W-:Y:S04]  /*1adc0*/  STL.64 [R1+0xb58], R18 ;  /* 0x000b581201007387 */ /* 0x0001e80000100a00 */
[----:B0-----:R-:W2:Y:S04]  /*1add0*/  LDL.LU.64 R18, [R1+0x2150] ;  /* 0x0021500001127983 */ /* 0x001ea80000300a00 */
[----:B------:R-:W2:Y:S01]  /*1ade0*/  LDL.LU.64 R16, [R1+0x2148] ;  /* 0x0021480001107983 */ /* 0x000ea20000300a00 */
[----:B------:R-:W-:-:S02]  /*1adf0*/  IMAD.MOV.U32 R28, RZ, RZ, R8 ;  /* 0x000000ffff1c7224 */ /* 0x000fc400078e0008 */
[----:B------:R-:W-:Y:S02]  /*1ae00*/  IMAD.MOV.U32 R29, RZ, RZ, R9 ;  /* 0x000000ffff1d7224 */ /* 0x000fe400078e0009 */
[----:B------:R-:W3:Y:S04]  /*1ae10*/  LDL.LU.64 R8, [R1+0x160] ;  /* 0x0001600001087983 */ /* 0x000ee80000300a00 */
[----:B------:R-:W3:Y:S04]  /*1ae20*/  LDL.LU.64 R10, [R1+0x168] ;  /* 0x00016800010a7983 */ /* 0x000ee80000300a00 */
[----:B------:R-:W-:Y:S04]  /*1ae30*/  STL.64 [R1+0x20e8], R14 ;  /* 0x0020e80e01007387 */ /* 0x000fe80000100a00 */
[----:B------:R0:W-:Y:S02]  /*1ae40*/  STL.64 [R1+0x20e0], R12 ;  /* 0x0020e00c01007387 */ /* 0x0001e40000100a00 */
[----:B0-----:R-:W-:-:S02]  /*1ae50*/  IMAD.MOV.U32 R12, RZ, RZ, R28 ;  /* 0x000000ffff0c7224 */ /* 0x001fc400078e001c */
[----:B------:R-:W-:Y:S01]  /*1ae60*/  IMAD.MOV.U32 R13, RZ, RZ, R29 ;  /* 0x000000ffff0d7224 */ /* 0x000fe200078e001d */
[----:B------:R-:W3:Y:S06]  /*1ae70*/  LDL.LU R28, [R1+0x2140] ;  /* 0x00214000011c7983 */ /* 0x000eec0000300800 */
[----:B--2---:R-:W-:Y:S01]  /*1ae80*/  HMMA.16816.F32.BF16 R16, R16, R12, R20 ;  /* 0x0000000c1010723c */ /* 0x004fe20000041814 */
[----:B------:R-:W2:Y:S04]  /*1ae90*/  LDL.LU.64 R22, [R1+0x2138] ;  /* 0x0021380001167983 */ /* 0x000ea80000300a00 */
[----:B------:R-:W2:-:S14]  /*1aea0*/  LDL.LU.64 R20, [R1+0x2130] ;  /* 0x0021300001147983 */ /* 0x000e9c0000300a00 */
[----:B------:R-:W-:Y:S04]  /*1aeb0*/  STL.64 [R1+0x3e0], R16 ;  /* 0x0003e01001007387 */ /* 0x000fe80000100a00 */
[----:B------:R0:W-:Y:S04]  /*1aec0*/  STL.64 [R1+0x3e8], R18 ;  /* 0x0003e81201007387 */ /* 0x0001e80000100a00 */
[----:B0-----:R-:W4:Y:S04]  /*1aed0*/  LDL.LU.64 R18, [R1+0x2128] ;  /* 0x0021280001127983 */ /* 0x001f280000300a00 */
[----:B------:R-:W4:Y:S01]  /*1aee0*/  LDL.LU.64 R16, [R1+0x2120] ;  /* 0x0021200001107983 */ /* 0x000f220000300a00 */
[-C--:B--2---:R-:W-:Y:S08]  /*1aef0*/  HMMA.16816.F32.BF16 R24, R20, R12.reuse, R24 ;  /* 0x0000000c1418723c */ /* 0x084ff00000041818 */
[----:B----4-:R-:W-:-:S15]  /*1af00*/  HMMA.16816.F32.BF16 R4, R16, R12, R4 ;  /* 0x0000000c1004723c */ /* 0x010fde0000041804 */
[----:B------:R-:W-:-:S04]  /*1af10*/  NOP ;  /* 0x0000000000007918 */ /* 0x000fc80000000000 */
        /* <DEDUP_REMOVED lines=8> */
[----:B------:R-:W-:Y:S04]  /*1afa0*/  STL.64 [R1+0xa20], R24 ;  /* 0x000a201801007387 */ /* 0x000fe80000100a00 */
[----:B------:R0:W-:Y:S04]  /*1afb0*/  STL.64 [R1+0xa28], R26 ;  /* 0x000a281a01007387 */ /* 0x0001e80000100a00 */
[----:B0-----:R-:W3:Y:S04]  /*1afc0*/  LDL.LU.64 R26, [R1+0x2118] ;  /* 0x00211800011a7983 */ /* 0x001ee80000300a00 */
[----:B------:R-:W3:Y:S04]  /*1afd0*/  LDL.LU.64 R24, [R1+0x2110] ;  /* 0x0021100001187983 */ /* 0x000ee80000300a00 */
[----:B------:R-:W-:Y:S04]  /*1afe0*/  STL.64 [R1+0x20d8], R22 ;  /* 0x0020d81601007387 */ /* 0x000fe80000100a00 */
[----:B------:R-:W-:Y:S01]  /*1aff0*/  STL.64 [R1+0x20d0], R20 ;  /* 0x0020d01401007387 */ /* 0x000fe20000100a00 */
[----:B---3--:R-:W-:Y:S03]  /*1b000*/  HMMA.16816.F32.BF16 R12, R24, R12, R8 ;  /* 0x0000000c180c723c */ /* 0x008fe60000041808 */
[----:B------:R-:W3:Y:S04]  /*1b010*/  LDL.LU.64 R10, [R1+0x2108] ;  /* 0x00210800010a7983 */ /* 0x000ee80000300a00 */
[----:B------:R-:W3:-:S12]  /*1b020*/  LDL.LU.64 R8, [R1+0x2100] ;  /* 0x0021000001087983 */ /* 0x000ed80000300a00 */
[----:B------:R0:W-:Y:S04]  /*1b030*/  STL.64 [R1+0xc20], R12 ;  /* 0x000c200c01007387 */ /* 0x0001e80000100a00 */
[----:B------:R1:W-:Y:S04]  /*1b040*/  STL.64 [R1+0xc28], R14 ;  /* 0x000c280e01007387 */ /* 0x0003e80000100a00 */
[----:B0-----:R-:W3:Y:S04]  /*1b050*/  LDL.LU.64 R12, [R1+0x2e0] ;  /* 0x0002e000010c7983 */ /* 0x001ee80000300a00 */
[----:B-1----:R-:W3:Y:S04]  /*1b060*/  LDL.LU.64 R14, [R1+0x2e8] ;  /* 0x0002e800010e7983 */ /* 0x002ee80000300a00 */
[----:B------:R-:W-:Y:S04]  /*1b070*/  STL.64 [R1+0x20b8], R26 ;  /* 0x0020b81a01007387 */ /* 0x000fe80000100a00 */
[----:B------:R0:W-:Y:S04]  /*1b080*/  STL.64 [R1+0x20b0], R24 ;  /* 0x0020b01801007387 */ /* 0x0001e80000100a00 */
[----:B0-----:R-:W2:Y:S01]  /*1b090*/  LDL.LU.64 R24, [R1+0xc0] ;  /* 0x0000c00001187983 */ /* 0x001ea20000300a00 */
[----:B------:R-:W-:-:S02]  /*1b0a0*/  IMAD.MOV.U32 R20, RZ, RZ, R28 ;  /* 0x000000ffff147224 */ /* 0x000fc400078e001c */
[----:B------:R-:W-:Y:S02]  /*1b0b0*/  IMAD.MOV.U32 R21, RZ, RZ, R3 ;  /* 0x000000ffff157224 */ /* 0x000fe400078e0003 */
[----:B------:R-:W-:Y:S02]  /*1b0c0*/  IMAD.MOV.U32 R22, RZ, RZ, R2 ;  /* 0x000000ffff167224 */ /* 0x000fe400078e0002 */
[----:B------:R-:W-:-:S07]  /*1b0d0*/  IMAD.MOV.U32 R23, RZ, RZ, R0 ;  /* 0x000000ffff177224 */ /* 0x000fce00078e0000 */
[----:B--2---:R-:W-:Y:S01]  /*1b0e0*/  HMMA.16816.F32.BF16 R20, R20, R24, R4 ;  /* 0x000000181414723c */ /* 0x004fe20000041804 */
[----:B------:R-:W4:Y:S04]  /*1b0f0*/  LDL.LU.64 R6, [R1+0x20f8] ;  /* 0x0020f80001067983 */ /* 0x000f280000300a00 */
[----:B------:R-:W4:-:S14]  /*1b100*/  LDL.LU.64 R4, [R1+0x20f0] ;  /* 0x0020f00001047983 */ /* 0x000f1c0000300a00 */
[----:B------:R0:W-:Y:S04]  /*1b110*/  STL.64 [R1+0x3d0], R20 ;  /* 0x0003d01401007387 */ /* 0x0001e80000100a00 */
[----:B------:R1:W-:Y:S04]  /*1b120*/  STL.64 [R1+0x3d8], R22 ;  /* 0x0003d81601007387 */ /* 0x0003e80000100a00 */
[----:B0-----:R-:W2:Y:S04]  /*1b130*/  LDL.LU.64 R20, [R1+0x1e0] ;  /* 0x0001e00001147983 */ /* 0x001ea80000300a00 */
[----:B-1----:R-:W2:Y:S01]  /*1b140*/  LDL.LU.64 R22, [R1+0x1e8] ;  /* 0x0001e80001167983 */ /* 0x002ea20000300a00 */
[----:B----4-:R-:W-:-:S15]  /*1b150*/  HMMA.16816.F32.BF16 R16, R4, R24, R16 ;  /* 0x000000180410723c */ /* 0x010fde0000041810 */
[----:B------:R-:W-:-:S04]  /*1b160*/  NOP ;  /* 0x0000000000007918 */ /* 0x000fc80000000000 */
[----:B------:R0:W-:Y:S04]  /*1b170*/  STL.64 [R1+0x3f0], R16 ;  /* 0x0003f01001007387 */ /* 0x0001e80000100a00 */
[----:B------:R1:W-:Y:S04]  /*1b180*/  STL.64 [R1+0x3f8], R18 ;  /* 0x0003f81201007387 */ /* 0x0003e80000100a00 */
[----:B0-----:R-:W4:Y:S04]  /*1b190*/  LDL.LU.64 R16, [R1+0x660] ;  /* 0x0006600001107983 */ /* 0x001f280000300a00 */
[----:B-1----:R-:W4:Y:S04]  /*1b1a0*/  LDL.LU.64 R18, [R1+0x668] ;  /* 0x0006680001127983 */ /* 0x002f280000300a00 */
[----:B------:R0:W-:Y:S04]  /*1b1b0*/  STL.64 [R1+0x2088], R6 ;  /* 0x0020880601007387 */ /* 0x0001e80000100a00 */
[----:B------:R1:W-:Y:S04]  /*1b1c0*/  STL.64 [R1+0x2080], R4 ;  /* 0x0020800401007387 */ /* 0x0003e80000100a00 */
[----:B0-----:R-:W2:Y:S04]  /*1b1d0*/  LDL.64 R6, [R1+0x18] ;  /* 0x0000180001067983 */ /* 0x001ea80000100a00 */
[----:B-1----:R-:W4:Y:S01]  /*1b1e0*/  LDL.64 R4, [R1+0x10] ;  /* 0x0000100001047983 */ /* 0x002f220000100a00 */
[----:B---3--:R-:W-:Y:S03]  /*1b1f0*/  HMMA.16816.F32.BF16 R12, R8, R24, R12 ;  /* 0x00000018080c723c */ /* 0x008fe6000004180c */
[----:B--2---:R-:W-:Y:S04]  /*1b200*/  STL.64 [R1+0x20a8], R6 ;  /* 0x0020a80601007387 */ /* 0x004fe80000100a00 */
[----:B----4-:R0:W-:Y:S04]  /*1b210*/  STL.64 [R1+0x20a0], R4 ;  /* 0x0020a00401007387 */ /* 0x0101e80000100a00 */
[----:B0-----:R-:W2:Y:S04]  /*1b220*/  LDL.LU.64 R4, [R1+0x3b0] ;  /* 0x0003b00001047983 */ /* 0x001ea80000300a00 */
[----:B------:R-:W2:Y:S04]  /*1b230*/  LDL.LU.64 R6, [R1+0x3b8] ;  /* 0x0003b80001067983 */ /* 0x000ea80000300a00 */
        /* <DEDUP_REMOVED lines=8> */
[----:B------:R-:W-:-:S02]  /*1b2c0*/  IMAD.MOV.U32 R2, RZ, RZ, R24 ;  /* 0x000000ffff027224 */ /* 0x000fc400078e0018 */
[----:B------:R-:W-:Y:S01]  /*1b2d0*/  IMAD.MOV.U32 R0, RZ, RZ, R25 ;  /* 0x000000ffff007224 */ /* 0x000fe200078e0019 */
[----:B---3--:R-:W-:-:S15]  /*1b2e0*/  HMMA.16816.F32.BF16 R20, R12, R24, R20 ;  /* 0x000000180c14723c */ /* 0x008fde0000041814 */
[----:B------:R-:W-:-:S04]  /*1b2f0*/  NOP ;  /* 0x0000000000007918 */ /* 0x000fc80000000000 */
[----:B------:R-:W-:Y:S04]  /*1b300*/  STL.64 [R1+0xb30], R20 ;  /* 0x000b301401007387 */ /* 0x000fe80000100a00 */
[----:B------:R0:W-:Y:S04]  /*1b310*/  STL.64 [R1+0xb38], R22 ;  /* 0x000b381601007387 */ /* 0x0001e80000100a00 */
[----:B0-----:R-:W3:Y:S04]  /*1b320*/  LDL.LU.64 R22, [R1+0x20d8] ;  /* 0x0020d80001167983 */ /* 0x001ee80000300a00 */
[----:B------:R-:W3:Y:S04]  /*1b330*/  LDL.LU.64 R20, [R1+0x20d0] ;  /* 0x0020d00001147983 */ /* 0x000ee80000300a00 */
[----:B------:R-:W3:Y:S04]  /*1b340*/  LDL.LU.64 R24, [R1+0x260] ;  /* 0x0002600001187983 */ /* 0x000ee80000300a00 */
[----:B------:R-:W3:Y:S04]  /*1b350*/  LDL.LU.64 R26, [R1+0x268] ;  /* 0x00026800011a7983 */ /* 0x000ee80000300a00 */
[----:B------:R-:W-:Y:S04]  /*1b360*/  STL.64 [R1+0x2070], R14 ;  /* 0x0020700e01007387 */ /* 0x000fe80000100a00 */
[----:B------:R0:W-:Y:S02]  /*1b370*/  STL.64 [R1+0x2068], R12 ;  /* 0x0020680c01007387 */ /* 0x0001e40000100a00 */
[----:B0-----:R-:W-:-:S02]  /*1b380*/  IMAD.MOV.U32 R12, RZ, RZ, R2 ;  /* 0x000000ffff0c7224 */ /* 0x001fc400078e0002 */
[----:B------:R-:W-:-:S07]  /*1b390*/  IMAD.MOV.U32 R13, RZ, RZ, R0 ;  /* 0x000000ffff0d7224 */ /* 0x000fce00078e0000 */
[----:B----4-:R-:W-:-:S15]  /*1b3a0*/  HMMA.16816.F32.BF16 R16, R8, R12, R16 ;  /* 0x0000000c0810723c */ /* 0x010fde0000041810 */
[----:B------:R-:W-:-:S04]  /*1b3b0*/  NOP ;  /* 0x0000000000007918 */ /* 0x000fc80000000000 */
[----:B------:R-:W-:Y:S04]  /*1b3c0*/  STL.64 [R1+0x3c0], R16 ;  /* 0x0003c01001007387 */ /* 0x000fe80000100a00 */
[----:B------:R0:W-:Y:S04]  /*1b3d0*/  STL.64 [R1+0x3c8], R18 ;  /* 0x0003c81201007387 */ /* 0x0001e80000100a00 */
[----:B0-----:R-:W2:Y:S04]  /*1b3e0*/  LDL.LU.64 R18, [R1+0x20c8] ;  /* 0x0020c80001127983 */ /* 0x001ea80000300a00 */
[----:B------:R-:W2:Y:S01]  /*1b3f0*/  LDL.LU.64 R16, [R1+0x20c0] ;  /* 0x0020c00001107983 */ /* 0x000ea20000300a00 */
[----:B------:R-:W-:-:S02]  /*1b400*/  IMAD.MOV.U32 R14, RZ, RZ, R8 ;  /* 0x000000ffff0e7224 */ /* 0x000fc400078e0008 */
[----:B------:R-:W-:Y:S02]  /*1b410*/  IMAD.MOV.U32 R3, RZ, RZ, R9 ;  /* 0x000000ffff037224 */ /* 0x000fe400078e0009 */
[----:B------:R-:W-:Y:S02]  /*1b420*/  IMAD.MOV.U32 R2, RZ, RZ, R10 ;  /* 0x000000ffff027224 */ /* 0x000fe400078e000a */
[----:B------:R-:W-:Y:S01]  /*1b430*/  IMAD.MOV.U32 R0, RZ, RZ, R11 ;  /* 0x000000ffff007224 */ /* 0x000fe200078e000b */
[-C--:B---3--:R-:W-:Y:S08]  /*1b440*/  HMMA.16816.F32.BF16 R24, R20, R12.reuse, R24 ;  /* 0x0000000c1418723c */ /* 0x088ff00000041818 */
[----:B--2---:R-:W-:Y:S01]  /*1b450*/  HMMA.16816.F32.BF16 R8, R16, R12, R4 ;  /* 0x0000000c1008723c */ /* 0x004fe20000041804 */
[----:B------:R-:W2:Y:S04]  /*1b460*/  LDL.LU.64 R4, [R1+0x150] ;  /* 0x0001500001047983 */ /* 0x000ea80000300a00 */
[----:B------:R-:W2:-:S14]  /*1b470*/  LDL.LU.64 R6, [R1+0x158] ;  /* 0x0001580001067983 */ /* 0x000e9c0000300a00 */
        /* <DEDUP_REMOVED lines=22> */
[----:B------:R-:W3:Y:S04]  /*1b5e0*/  LDL.LU.64 R6, [R1+0x20a8] ;  /* 0x0020a80001067983 */ /* 0x000ee80000300a00 */
[----:B------:R-:W3:-:S12]  /*1b5f0*/  LDL.LU.64 R4, [R1+0x20a0] ;  /* 0x0020a00001047983 */ /* 0x000ed80000300a00 */
[----:B------:R0:W-:Y:S04]  /*1b600*/  STL.64 [R1+0xc10], R12 ;  /* 0x000c100c01007387 */ /* 0x0001e80000100a00 */
[----:B------:R1:W-:Y:S04]  /*1b610*/  STL.64 [R1+0xc18], R14 ;  /* 0x000c180e01007387 */ /* 0x0003e80000100a00 */
[----:B0-----:R-:W2:Y:S04]  /*1b620*/  LDL.LU.64 R12, [R1+0x2d0] ;  /* 0x0002d000010c7983 */ /* 0x001ea80000300a00 */
[----:B-1----:R-:W2:Y:S01]  /*1b630*/  LDL.LU.64 R14, [R1+0x2d8] ;  /* 0x0002d800010e7983 */ /* 0x002ea20000300a00 */
[----:B---3--:R-:W-:Y:S01]  /*1b640*/  HMMA.16816.F32.BF16 R8, R4, R16, R8 ;  /* 0x000000100408723c */ /* 0x008fe20000041808 */
[----:B------:R-:W-:-:S02]  /*1b650*/  IMAD.MOV.U32 R28, RZ, RZ, R6 ;  /* 0x000000ffff1c7224 */ /* 0x000fc400078e0006 */
[----:B------:R-:W-:Y:S02]  /*1b660*/  IMAD.MOV.U32 R3, RZ, RZ, R7 ;  /* 0x000000ffff037224 */ /* 0x000fe400078e0007 */
[----:B------:R-:W-:-:S14]  /*1b670*/  IMAD.MOV.U32 R29, RZ, RZ, R5 ;  /* 0x000000ffff1d7224 */ /* 0x000fdc00078e0005 */
[----:B------:R-:W-:Y:S04]  /*1b680*/  STL.64 [R1+0x320], R8 ;  /* 0x0003200801007387 */ /* 0x000fe80000100a00 */
[----:B------:R0:W-:Y:S04]  /*1b690*/  STL.64 [R1+0x328], R10 ;  /* 0x0003280a01007387 */ /* 0x0001e80000100a00 */
[----:B0-----:R-:W2:Y:S04]  /*1b6a0*/  LDL.LU.64 R10, [R1+0x2098] ;  /* 0x00209800010a7983 */ /* 0x001ea80000300a00 */
[----:B------:R-:W2:Y:S04]  /*1b6b0*/  LDL.LU.64 R8, [R1+0x2090] ;  /* 0x0020900001087983 */ /* 0x000ea80000300a00 */
[----:B------:R-:W4:Y:S04]  /*1b6c0*/  LDL.LU.64 R6, [R1+0x2088] ;  /* 0x0020880001067983 */ /* 0x000f280000300a00 */
[----:B------:R-:W4:Y:S01]  /*1b6d0*/  LDL.LU.64 R4, [R1+0x2080] ;  /* 0x0020800001047983 */ /* 0x000f220000300a00 */
[----:B------:R-:W-:-:S02]  /*1b6e0*/  IMAD.MOV.U32 R2, RZ, RZ, R16 ;  /* 0x000000ffff027224 */ /* 0x000fc400078e0010 */
[----:B------:R-:W-:Y:S01]  /*1b6f0*/  IMAD.MOV.U32 R0, RZ, RZ, R17 ;  /* 0x000000ffff007224 */ /* 0x000fe200078e0011 */
[----:B----4-:R-:W-:-:S15]  /*1b700*/  HMMA.16816.F32.BF16 R20, R4, R16, R20 ;  /* 0x000000100414723c */ /* 0x010fde0000041814 */
[----:B------:R-:W-:-:S04]  /*1b710*/  NOP ;  /* 0x0000000000007918 */ /* 0x000fc80000000000 */
[----:B------:R0:W-:Y:S04]  /*1b720*/  STL.64 [R1+0x3b0], R20 ;  /* 0x0003b01401007387 */ /* 0x0001e80000100a00 */
[----:B------:R1:W-:Y:S04]  /*1b730*/  STL.64 [R1+0x3b8], R22 ;  /* 0x0003b81601007387 */ /* 0x0003e80000100a00 */
[----:B------:R-:W3:Y:S04]  /*1b740*/  LDL.LU.64 R16, [R1+0x1d0] ;  /* 0x0001d00001107983 */ /* 0x000ee80000300a00 */
[----:B------:R-:W3:Y:S04]  /*1b750*/  LDL.LU.64 R18, [R1+0x1d8] ;  /* 0x0001d80001127983 */ /* 0x000ee80000300a00 */
[----:B0-----:R-:W4:Y:S04]  /*1b760*/  LDL.LU.64 R20, [R1+0x670] ;  /* 0x0006700001147983 */ /* 0x001f280000300a00 */
[----:B-1----:R-:W4:Y:S04]  /*1b770*/  LDL.LU.64 R22, [R1+0x678] ;  /* 0x0006780001167983 */ /* 0x002f280000300a00 */
[----:B------:R-:W-:Y:S04]  /*1b780*/  STL.64 [R1+0x2010], R6 ;  /* 0x0020100601007387 */ /* 0x000fe80000100a00 */
[----:B------:R0:W-:Y:S04]  /*1b790*/  STL.64 [R1+0x2008], R4 ;  /* 0x0020080401007387 */ /* 0x0001e80000100a00 */
[----:B0-----:R-:W2:Y:S01]  /*1b7a0*/  LDL R4, [R1+0x10] ;  /* 0x0000100001047983 */ /* 0x001ea20000100800 */
[----:B------:R-:W-:-:S02]  /*1b7b0*/  IMAD.MOV.U32 R6, RZ, RZ, R28 ;  /* 0x000000ffff067224 */ /* 0x000fc400078e001c */
[----:B------:R-:W-:Y:S02]  /*1b7c0*/  IMAD.MOV.U32 R7, RZ, RZ, R3 ;  /* 0x000000ffff077224 */ /* 0x000fe400078e0003 */
[----:B------:R-:W-:Y:S02]  /*1b7d0*/  IMAD.MOV.U32 R5, RZ, RZ, R29 ;  /* 0x000000ffff057224 */ /* 0x000fe400078e001d */
[----:B------:R-:W3:Y:S04]  /*1b7e0*/  LDL.LU R29, [R1+0x2078] ;  /* 0x00207800011d7983 */ /* 0x000ee80000300800 */
[----:B------:R-:W-:Y:S04]  /*1b7f0*/  STL.64 [R1+0x2030], R6 ;  /* 0x0020300601007387 */ /* 0x000fe80000100a00 */
[----:B--2---:R0:W-:Y:S02]  /*1b800*/  STL.64 [R1+0x2028], R4 ;  /* 0x0020280401007387 */ /* 0x0041e40000100a00 */
[----:B0-----:R-:W-:-:S02]  /*1b810*/  IMAD.MOV.U32 R4, RZ, RZ, R2 ;  /* 0x000000ffff047224 */ /* 0x001fc400078e0002 */
[----:B------:R-:W-:-:S07]  /*1b820*/  IMAD.MOV.U32 R5, RZ, RZ, R0 ;  /* 0x000000ffff057224 */ /* 0x000fce00078e0000 */
[----:B------:R-:W-:-:S15]  /*1b830*/  HMMA.16816.F32.BF16 R12, R8, R4, R12 ;  /* 0x00000004080c723c */ /* 0x000fde000004180c */
        /* <DEDUP_REMOVED lines=9> */
[----:B---3--:R-:W-:-:S15]  /*1b8d0*/  HMMA.16816.F32.BF16 R16, R12, R4, R16 ;  /* 0x000000040c10723c */ /* 0x008fde0000041810 */
[----:B------:R-:W-:-:S04]  /*1b8e0*/  NOP ;  /* 0x0000000000007918 */ /* 0x000fc80000000000 */
[----:B------:R-:W-:Y:S04]  /*1b8f0*/  STL.64 [R1+0xb10], R16 ;  /* 0x000b101001007387 */ /* 0x000fe80000100a00 */
[----:B------:R0:W-:Y:S04]  /*1b900*/  STL.64 [R1+0xb18], R18 ;  /* 0x000b181201007387 */ /* 0x0001e80000100a00 */
[----:B0-----:R-:W4:Y:S04]  /*1b910*/  LDL.LU.64 R18, [R1+0x2060] ;  /* 0x0020600001127983 */ /* 0x001f280000300a00 */
[----:B------:R-:W4:Y:S04]  /*1b920*/  LDL.LU.64 R16, [R1+0x2058] ;  /* 0x0020580001107983 */ /* 0x000f280000300a00 */
[----:B------:R-:W-:Y:S04]  /*1b930*/  STL.64 [R1+0x2000], R14 ;  /* 0x0020000e01007387 */ /* 0x000fe80000100a00 */
[----:B------:R0:W-:Y:S04]  /*1b940*/  STL.64 [R1+0x1ff8], R12 ;  /* 0x001ff80c01007387 */ /* 0x0001e80000100a00 */
[----:B0-----:R-:W3:Y:S04]  /*1b950*/  LDL.LU.64 R12, [R1+0x250] ;  /* 0x00025000010c7983 */ /* 0x001ee80000300a00 */
[----:B------:R-:W3:Y:S01]  /*1b960*/  LDL.LU.64 R14, [R1+0x258] ;  /* 0x00025800010e7983 */ /* 0x000ee20000300a00 */
[----:B----4-:R-:W-:Y:S03]  /*1b970*/  HMMA.16816.F32.BF16 R16, R16, R4, R20 ;  /* 0x000000041010723c */ /* 0x010fe60000041814 */
[----:B------:R-:W3:Y:S04]  /*1b980*/  LDL.LU.64 R22, [R1+0x2050] ;  /* 0x0020500001167983 */ /* 0x000ee80000300a00 */
[----:B------:R-:W3:-:S12]  /*1b990*/  LDL.LU.64 R20, [R1+0x2048] ;  /* 0x0020480001147983 */ /* 0x000ed80000300a00 */
[----:B------:R-:W-:Y:S04]  /*1b9a0*/  STL.64 [R1+0x300], R16 ;  /* 0x0003001001007387 */ /* 0x000fe80000100a00 */
[----:B------:R0:W-:Y:S04]  /*1b9b0*/  STL.64 [R1+0x308], R18 ;  /* 0x0003081201007387 */ /* 0x0001e80000100a00 */
[----:B0-----:R-:W2:Y:S04]  /*1b9c0*/  LDL.LU.64 R18, [R1+0x2040] ;  /* 0x0020400001127983 */ /* 0x001ea80000300a00 */
[----:B------:R-:W2:Y:S02]  /*1b9d0*/  LDL.LU.64 R16, [R1+0x2038] ;  /* 0x0020380001107983 */ /* 0x000ea40000300a00 */
[----:B--2---:R-:W-:-:S15]  /*1b9e0*/  HMMA.16816.F32.BF16 R8, R16, R4, R8 ;  /* 0x000000041008723c */ /* 0x004fde0000041808 */
[----:B------:R-:W-:-:S04]  /*1b9f0*/  NOP ;  /* 0x0000000000007918 */ /* 0x000fc80000000000 */
[----:B------:R0:W-:Y:S04]  /*1ba00*/  STL.64 [R1+0x410], R8 ;  /* 0x0004100801007387 */ /* 0x0001e80000100a00 */
[----:B------:R1:W-:Y:S04]  /*1ba10*/  STL.64 [R1+0x418], R10 ;  /* 0x0004180a01007387 */ /* 0x0003e80000100a00 */
[----:B0-----:R-:W2:Y:S04]  /*1ba20*/  LDL.LU.64 R8, [R1+0x980] ;  /* 0x0009800001087983 */ /* 0x001ea80000300a00 */
[----:B-1----:R-:W2:Y:S04]  /*1ba30*/  LDL.LU.64 R10, [R1+0x988] ;  /* 0x00098800010a7983 */ /* 0x002ea80000300a00 */
[----:B------:R0:W-:Y:S04]  /*1ba40*/  STL.64 [R1+0x1fd0], R18 ;  /* 0x001fd01201007387 */ /* 0x0001e80000100a00 */
[----:B------:R1:W-:Y:S04]  /*1ba50*/  STL.64 [R1+0x1fc8], R16 ;  /* 0x001fc81001007387 */ /* 0x0003e80000100a00 */
[----:B0-----:R-:W4:Y:S04]  /*1ba60*/  LDL.64 R18, [R1+0x8] ;  /* 0x0000080001127983 */ /* 0x001f280000100a00 */
[----:B-1----:R-:W2:Y:S01]  /*1ba70*/  LDL.64 R16, [R1] ;  /* 0x0000000001107983 */ /* 0x002ea20000100a00 */
[-C--:B---3--:R-:W-:Y:S03]  /*1ba80*/  HMMA.16816.F32.BF16 R12, R20, R4.reuse, R12 ;  /* 0x00000004140c723c */ /* 0x088fe6000004180c */
[----:B----4-:R-:W-:Y:S04]  /*1ba90*/  STL.64 [R1+0x1ff0], R18 ;  /* 0x001ff01201007387 */ /* 0x010fe80000100a00 */
[----:B--2---:R0:W-:Y:S04]  /*1baa0*/  STL.64 [R1+0x1fe8], R16 ;  /* 0x001fe81001007387 */ /* 0x0041e80000100a00 */
[----:B0-----:R-:W2:Y:S04]  /*1bab0*/  LDL.LU.64 R16, [R1+0x140] ;  /* 0x0001400001107983 */ /* 0x001ea80000300a00 */
[----:B------:R-:W2:Y:S04]  /*1bac0*/  LDL.LU.64 R18, [R1+0x148] ;  /* 0x0001480001127983 */ /* 0x000ea80000300a00 */
[----:B------:R0:W-:Y:S04]  /*1bad0*/  STL.64 [R1+0x870], R12 ;  /* 0x0008700c01007387 */ /* 0x0001e80000100a00 */
[----:B------:R1:W-:Y:S04]  /*1bae0*/  STL.64 [R1+0x878], R14 ;  /* 0x0008780e01007387 */ /* 0x0003e80000100a00 */
[----:B0-----:R-:W3:Y:S04]  /*1baf0*/  LDL.LU.64 R12, [R1+0x2c0] ;  /* 0x0002c000010c7983 */ /* 0x001ee80000300a00 */
[----:B-1----:R-:W3:Y:S04]  /*1bb00*/  LDL.LU.64 R14, [R1+0x2c8] ;  /* 0x0002c800010e7983 */ /* 0x002ee80000300a00 */
[----:B------:R-:W-:Y:S04]  /*1bb10*/  STL.64 [R1+0x1fe0], R22 ;  /* 0x001fe01601007387 */ /* 0x000fe80000100a00 */
[----:B------:R0:W-:Y:S04]  /*1bb20*/  STL.64 [R1+0x1fd8], R20 ;  /* 0x001fd81401007387 */ /* 0x0001e80000100a00 */
[----:B0-----:R-:W4:Y:S04]  /*1bb30*/  LDL.LU.64 R20, [R1+0x540] ;  /* 0x0005400001147983 */ /* 0x001f280000300a00 */
[----:B------:R-:W4:Y:S01]  /*1bb40*/  LDL.LU.64 R22, [R1+0x548] ;  /* 0x0005480001167983 */ /* 0x000f220000300a00 */
[----:B--2---:R-:W-:Y:S03]  /*1bb50*/  HMMA.16816.F32.BF16 R4, R24, R4, R16 ;  /* 0x000000041804723c */ /* 0x004fe60000041810 */
[----:B------:R-:W-:-:S15]  /*1bb60*/  LDSM.16.M88.4 R16, [R29+UR4+0x1c00] ;  /* 0x001c00041d10783b */ /* 0x000fde0008000200 */
[----:B------:R-:W-:Y:S01]  /*1bb70*/  NOP ;  /* 0x0000000000007918 */ /* 0x000fe20000000000 */
[----:B------:R-:W-:Y:S04]  /*1bb80*/  STL.64 [R1+0xc00], R4 ;  /* 0x000c000401007387 */ /* 0x000fe80000100a00 */
[----:B------:R-:W-:Y:S04]  /*1bb90*/  STL.64 [R1+0xc08], R6 ;  /* 0x000c080601007387 */ /* 0x000fe80000100a00 */
[----:B------:R-:W0:Y:S04]  /*1bba0*/  LDSM.16.M88.4 R4, [R29+UR4+0x2000] ;  /* 0x002000041d04783b */ /* 0x000e280008000200 */
[----:B0-----:R-:W-:Y:S04]  /*1bbb0*/  STL.64 [R1+0x90], R4 ;  /* 0x0000900401007387 */ /* 0x001fe80000100a00 */
[----:B------:R-:W-:Y:S04]  /*1bbc0*/  STL.64 [R1+0x98], R6 ;  /* 0x0000980601007387 */ /* 0x000fe80000100a00 */
[----:B------:R-:W0:Y:S04]  /*1bbd0*/  LDSM.16.M88.4 R4, [R29+UR4+0x2400] ;  /* 0x002400041d04783b */ /* 0x000e280008000200 */
[----:B0-----:R-:W-:Y:S04]  /*1bbe0*/  STL.64 [R1+0x80], R4 ;  /* 0x0000800401007387 */ /* 0x001fe80000100a00 */
[----:B------:R-:W-:Y:S04]  /*1bbf0*/  STL.64 [R1+0x88], R6 ;  /* 0x0000880601007387 */ /* 0x000fe80000100a00 */
[----:B------:R-:W0:Y:S04]  /*1bc00*/  LDSM.16.M88.4 R4, [R29+UR4+0x2800] ;  /* 0x002800041d04783b */ /* 0x000e280008000200 */
[----:B0-----:R-:W-:Y:S04]  /*1bc10*/  STL.64 [R1+0x70], R4 ;  /* 0x0000700401007387 */ /* 0x001fe80000100a00 */
[----:B------:R0:W-:Y:S04]  /*1bc20*/  STL.64 [R1+0x78], R6 ;  /* 0x0000780601007387 */ /* 0x0001e80000100a00 */
[----:B0-----:R-:W2:Y:S04]  /*1bc30*/  LDL.LU.64 R6, [R1+0x2030] ;  /* 0x0020300001067983 */ /* 0x001ea80000300a00 */
[----:B------:R-:W2:Y:S04]  /*1bc40*/  LDL.LU.64 R4, [R1+0x2028] ;  /* 0x0020280001047983 */ /* 0x000ea80000300a00 */
[----:B------:R-:W-:Y:S04]  /*1bc50*/  STL.64 [R1+0xa8], R18 ;  /* 0x0000a81201007387 */ /* 0x000fe80000100a00 */
[----:B------:R-:W-:Y:S01]  /*1bc60*/  STL [R1+0x1e90], R29 ;  /* 0x001e901d01007387 */ /* 0x000fe20000100800 */
[----:B--2---:R-:W-:Y:S03]  /*1bc70*/  HMMA.16816.F32.BF16 R4, R4, R16, R8 ;  /* 0x000000100404723c */ /* 0x004fe60000041808 */
[----:B------:R-:W3:Y:S04]  /*1bc80*/  LDL.LU.64 R10, [R1+0x2020] ;  /* 0x00202000010a7983 */ /* 0x000ee80000300a00 */
[----:B------:R-:W3:-:S12]  /*1bc90*/  LDL.LU.64 R8, [R1+0x2018] ;  /* 0x0020180001087983 */ /* 0x000ed80000300a00 */
[----:B------:R-:W-:Y:S04]  /*1bca0*/  STL.64 [R1+0x2f0], R4 ;  /* 0x0002f00401007387 */ /* 0x000fe80000100a00 */
[----:B------:R0:W-:Y:S04]  /*1bcb0*/  STL.64 [R1+0x2f8], R6 ;  /* 0x0002f80601007387 */ /* 0x0001e80000100a00 */
[----:B0-----:R-:W4:Y:S04]  /*1bcc0*/  LDL.LU.64 R6, [R1+0x2010] ;  /* 0x0020100001067983 */ /* 0x001f280000300a00 */
[----:B------:R-:W4:Y:S01]  /*1bcd0*/  LDL.LU.64 R4, [R1+0x2008] ;  /* 0x0020080001047983 */ /* 0x000f220000300a00 */
[-C--:B---3--:R-:W-:Y:S08]  /*1bce0*/  HMMA.16816.F32.BF16 R12, R8, R16.reuse, R12 ;  /* 0x00000010080c723c */ /* 0x088ff0000004180c */
        /* <DEDUP_REMOVED lines=8> */
[----:B0-----:R-:W3:Y:S04]  /*1bd70*/  LDL.LU.64 R4, [R1+0x1c0] ;  /* 0x0001c00001047983 */ /* 0x001ee80000300a00 */
[----:B------:R-:W3:Y:S04]  /*1bd80*/  LDL.LU.64 R6, [R1+0x1c8] ;  /* 0x0001c80001067983 */ /* 0x000ee80000300a00 */
[----:B------:R-:W-:Y:S04]  /*1bd90*/  STL.64 [R1+0x5c0], R12 ;  /* 0x0005c00c01007387 */ /* 0x000fe80000100a00 */
[----:B------:R0:W-:Y:S04]  /*1bda0*/  STL.64 [R1+0x5c8], R14 ;  /* 0x0005c80e01007387 */ /* 0x0001e80000100a00 */
[----:B0-----:R-:W3:Y:S04]  /*1bdb0*/  LDL.LU.64 R14, [R1+0x2000] ;  /* 0x00200000010e7983 */ /* 0x001ee80000300a00 */
[----:B------:R-:W3:Y:S04]  /*1bdc0*/  LDL.LU.64 R12, [R1+0x1ff8] ;  /* 0x001ff800010c7983 */ /* 0x000ee80000300a00 */
[----:B------:R-:W-:Y:S04]  /*1bdd0*/  STL.64 [R1+0x1f90], R10 ;  /* 0x001f900a01007387 */ /* 0x000fe80000100a00 */
[----:B------:R0:W-:Y:S01]  /*1bde0*/  STL.64 [R1+0x1f88], R8 ;  /* 0x001f880801007387 */ /* 0x0001e20000100a00 */
[----:B------:R-:W-:-:S02]  /*1bdf0*/  IMAD.MOV.U32 R2, RZ, RZ, R16 ;  /* 0x000000ffff027224 */ /* 0x000fc400078e0010 */
[----:B------:R-:W-:Y:S01]  /*1be00*/  IMAD.MOV.U32 R0, RZ, RZ, R17 ;  /* 0x000000ffff007224 */ /* 0x000fe200078e0011 */
[----:B0-----:R-:W4:Y:S04]  /*1be10*/  LDL.LU.64 R8, [R1+0x440] ;  /* 0x0004400001087983 */ /* 0x001f280000300a00 */
[----:B------:R-:W4:Y:S01]  /*1be20*/  LDL.LU.64 R10, [R1+0x448] ;  /* 0x00044800010a7983 */ /* 0x000f220000300a00 */
[----:B---3--:R-:W-:-:S15]  /*1be30*/  HMMA.16816.F32.BF16 R4, R12, R16, R4 ;  /* 0x000000100c04723c */ /* 0x008fde0000041804 */
[----:B------:R-:W-:-:S04]  /*1be40*/  NOP ;  /* 0x0000000000007918 */ /* 0x000fc80000000000 */
[----:B------:R0:W-:Y:S04]  /*1be50*/  STL.64 [R1+0xaf0], R4 ;  /* 0x000af00401007387 */ /* 0x0001e80000100a00 */
[----:B------:R1:W-:Y:S04]  /*1be60*/  STL.64 [R1+0xaf8], R6 ;  /* 0x000af80601007387 */ /* 0x0003e80000100a00 */
[----:B------:R-:W2:Y:S04]  /*1be70*/  LDL.LU.64 R18, [R1+0x1ff0] ;  /* 0x001ff00001127983 */ /* 0x000ea80000300a00 */
[----:B------:R-:W2:Y:S04]  /*1be80*/  LDL.LU.64 R16, [R1+0x1fe8] ;  /* 0x001fe80001107983 */ /* 0x000ea80000300a00 */
[----:B0-----:R-:W3:Y:S04]  /*1be90*/  LDL.LU.64 R4, [R1+0x970] ;  /* 0x0009700001047983 */ /* 0x001ee80000300a00 */
[----:B-1----:R-:W2:Y:S04]  /*1bea0*/  LDL.LU.64 R6, [R1+0x978] ;  /* 0x0009780001067983 */ /* 0x002ea80000300a00 */
[----:B--2---:R-:W-:Y:S04]  /*1beb0*/  STL.64 [R1+0x1fb0], R6 ;  /* 0x001fb00601007387 */ /* 0x004fe80000100a00 */
[----:B---3--:R0:W-:Y:S02]  /*1bec0*/  STL.64 [R1+0x1fa8], R4 ;  /* 0x001fa80401007387 */ /* 0x0081e40000100a00 */
[----:B0-----:R-:W-:-:S02]  /*1bed0*/  IMAD.MOV.U32 R4, RZ, RZ, R2 ;  /* 0x000000ffff047224 */ /* 0x001fc400078e0002 */
[----:B------:R-:W-:-:S07]  /*1bee0*/  IMAD.MOV.U32 R5, RZ, RZ, R0 ;  /* 0x000000ffff057224 */ /* 0x000fce00078e0000 */
[----:B------:R-:W-:Y:S01]  /*1bef0*/  HMMA.16816.F32.BF16 R20, R16, R4, R20 ;  /* 0x000000041014723c */ /* 0x000fe20000041814 */
[----:B------:R-:W-:Y:S04]  /*1bf00*/  STL.64 [R1+0x1f80], R14 ;  /* 0x001f800e01007387 */ /* 0x000fe80000100a00 */
[----:B------:R0:W-:Y:S01]  /*1bf10*/  STL.64 [R1+0x1f78], R12 ;  /* 0x001f780c01007387 */ /* 0x0001e20000100a00 */
[----:B------:R-:W-:-:S03]  /*1bf20*/  IMAD.MOV.U32 R29, RZ, RZ, R19 ;  /* 0x000000ffff1d7224 */ /* 0x000fc600078e0013 */
[----:B0-----:R-:W2:Y:S04]  /*1bf30*/  LDL.LU.64 R12, [R1+0x240] ;  /* 0x00024000010c7983 */ /* 0x001ea80000300a00 */
[----:B------:R-:W2:Y:S06]  /*1bf40*/  LDL.LU.64 R14, [R1+0x248] ;  /* 0x00024800010e7983 */ /* 0x000eac0000300a00 */
[----:B------:R-:W-:Y:S04]  /*1bf50*/  STL.64 [R1+0x2d0], R20 ;  /* 0x0002d01401007387 */ /* 0x000fe80000100a00 */
[----:B------:R0:W-:Y:S04]  /*1bf60*/  STL.64 [R1+0x2d8], R22 ;  /* 0x0002d81601007387 */ /* 0x0001e80000100a00 */
[----:B0-----:R-:W2:Y:S04]  /*1bf70*/  LDL.LU.64 R22, [R1+0x1fe0] ;  /* 0x001fe00001167983 */ /* 0x001ea80000300a00 */
[----:B------:R-:W2:Y:S04]  /*1bf80*/  LDL.LU.64 R20, [R1+0x1fd8] ;  /* 0x001fd80001147983 */ /* 0x000ea80000300a00 */
[----:B------:R-:W4:Y:S04]  /*1bf90*/  LDL.LU.64 R18, [R1+0x1fd0] ;  /* 0x001fd00001127983 */ /* 0x000f280000300a00 */
[----:B------:R-:W4:Y:S02]  /*1bfa0*/  LDL.LU.64 R16, [R1+0x1fc8] ;  /* 0x001fc80001107983 */ /* 0x000f240000300a00 */
[----:B----4-:R-:W-:-:S15]  /*1bfb0*/  HMMA.16816.F32.BF16 R8, R16, R4, R8 ;  /* 0x000000041008723c */ /* 0x010fde0000041808 */
[----:B------:R-:W-:-:S04]  /*1bfc0*/  NOP ;  /* 0x0000000000007918 */ /* 0x000fc80000000000 */
[----:B------:R0:W-:Y:S04]  /*1bfd0*/  STL.64 [R1+0x330], R8 ;  /* 0x0003300801007387 */ /* 0x0001e80000100a00 */
[----:B------:R1:W-:Y:S04]  /*1bfe0*/  STL.64 [R1+0x338], R10 ;  /* 0x0003380a01007387 */ /* 0x0003e80000100a00 */
[----:B0-----:R-:W3:Y:S04]  /*1bff0*/  LDL.LU.64 R8, [R1+0x570] ;  /* 0x0005700001087983 */ /* 0x001ee80000300a00 */
[----:B-1----:R-:W4:Y:S01]  /*1c000*/  LDL.LU.64 R10, [R1+0x578] ;  /* 0x00057800010a7983 */ /* 0x002f220000300a00 */
[-C--:B--2---:R-:W-:Y:S03]  /*1c010*/  HMMA.16816.F32.BF16 R12, R20, R4.reuse, R12 ;  /* 0x00000004140c723c */ /* 0x084fe6000004180c */
[----:B----4-:R-:W-:Y:S04]  /*1c020*/  STL.64 [R1+0x1fc0], R10 ;  /* 0x001fc00a01007387 */ /* 0x010fe80000100a00 */
[----:B---3--:R0:W-:Y:S04]  /*1c030*/  STL.64 [R1+0x1fb8], R8 ;  /* 0x001fb80801007387 */ /* 0x0081e80000100a00 */
[----:B0-----:R-:W2:Y:S04]  /*1c040*/  LDL.LU.64 R8, [R1+0x130] ;  /* 0x0001300001087983 */ /* 0x001ea80000300a00 */
[----:B------:R-:W2:Y:S04]  /*1c050*/  LDL.LU.64 R10, [R1+0x138] ;  /* 0x00013800010a7983 */ /* 0x000ea80000300a00 */
[----:B------:R0:W-:Y:S04]  /*1c060*/  STL.64 [R1+0x1f70], R18 ;  /* 0x001f701201007387 */ /* 0x0001e80000100a00 */
[----:B------:R1:W-:Y:S04]  /*1c070*/  STL.64 [R1+0x1f68], R16 ;  /* 0x001f681001007387 */ /* 0x0003e80000100a00 */
[----:B0-----:R-:W3:Y:S04]  /*1c080*/  LDL.64 R18, [R1+0x18] ;  /* 0x0000180001127983 */ /* 0x001ee80000100a00 */
[----:B-1----:R-:W3:Y:S04]  /*1c090*/  LDL.64 R16, [R1+0x10] ;  /* 0x0000100001107983 */ /* 0x002ee80000100a00 */
[----:B------:R0:W-:Y:S04]  /*1c0a0*/  STL.64 [R1+0x7b0], R12 ;  /* 0x0007b00c01007387 */ /* 0x0001e80000100a00 */
[----:B------:R1:W-:Y:S04]  /*1c0b0*/  STL.64 [R1+0x7b8], R14 ;  /* 0x0007b80e01007387 */ /* 0x0003e80000100a00 */
[----:B0-----:R-:W4:Y:S04]  /*1c0c0*/  LDL.LU.64 R12, [R1+0x340] ;  /* 0x00034000010c7983 */ /* 0x001f280000300a00 */
[----:B-1----:R-:W4:Y:S01]  /*1c0d0*/  LDL.LU.64 R14, [R1+0x348] ;  /* 0x00034800010e7983 */ /* 0x002f220000300a00 */
[----:B--2---:R-:W-:Y:S03]  /*1c0e0*/  HMMA.16816.F32.BF16 R4, R24, R4, R8 ;  /* 0x000000041804723c */ /* 0x004fe60000041808 */
[----:B------:R-:W2:Y:S04]  /*1c0f0*/  LDL.LU.64 R10, [R1+0x1fc0] ;  /* 0x001fc000010a7983 */ /* 0x000ea80000300a00 */
[----:B------:R-:W2:-:S12]  /*1c100*/  LDL.LU.64 R8, [R1+0x1fb8] ;  /* 0x001fb80001087983 */ /* 0x000e980000300a00 */
[----:B------:R-:W-:Y:S04]  /*1c110*/  STL.64 [R1+0xbf0], R4 ;  /* 0x000bf00401007387 */ /* 0x000fe80000100a00 */
[----:B------:R0:W-:Y:S04]  /*1c120*/  STL.64 [R1+0xbf8], R6 ;  /* 0x000bf80601007387 */ /* 0x0001e80000100a00 */
[----:B0-----:R-:W3:Y:S04]  /*1c130*/  LDL.LU.64 R6, [R1+0x1fb0] ;  /* 0x001fb00001067983 */ /* 0x001ee80000300a00 */
[----:B------:R-:W3:Y:S04]  /*1c140*/  LDL.LU.64 R4, [R1+0x1fa8] ;  /* 0x001fa80001047983 */ /* 0x000ee80000300a00 */
        /* <DEDUP_REMOVED lines=13> */
[----:B------:R-:W3:Y:S04]  /*1c220*/  LDL.LU.64 R16, [R1+0x1b0] ;  /* 0x0001b00001107983 */ /* 0x000ee80000300a00 */
[----:B------:R-:W3:Y:S01]  /*1c230*/  LDL.LU.64 R18, [R1+0x1b8] ;  /* 0x0001b80001127983 */ /* 0x000ee20000300a00 */
[----:B--2---:R-:W-:-:S15]  /*1c240*/  HMMA.16816.F32.BF16 R8, R4, R24, R8 ;  /* 0x000000180408723c */ /* 0x004fde0000041808 */
[----:B------:R-:W-:-:S04]  /*1c250*/  NOP ;  /* 0x0000000000007918 */ /* 0x000fc80000000000 */
[----:B------:R-:W-:Y:S04]  /*1c260*/  STL.64 [R1+0x2e0], R8 ;  /* 0x0002e00801007387 */ /* 0x000fe80000100a00 */
[----:B------:R0:W-:Y:S04]  /*1c270*/  STL.64 [R1+0x2e8], R10 ;  /* 0x0002e80a01007387 */ /* 0x0001e80000100a00 */
[----:B0-----:R-:W4:Y:S04]  /*1c280*/  LDL.LU.64 R10, [R1+0x1f90] ;  /* 0x001f9000010a7983 */ /* 0x001f280000300a00 */
[----:B------:R-:W4:Y:S04]  /*1c290*/  LDL.LU.64 R8, [R1+0x1f88] ;  /* 0x001f880001087983 */ /* 0x000f280000300a00 */
[----:B------:R-:W-:Y:S04]  /*1c2a0*/  STL.64 [R1+0x1f30], R6 ;  /* 0x001f300601007387 */ /* 0x000fe80000100a00 */
[----:B------:R0:W-:Y:S04]  /*1c2b0*/  STL.64 [R1+0x1f28], R4 ;  /* 0x001f280401007387 */ /* 0x0001e80000100a00 */
[----:B0-----:R-:W2:Y:S04]  /*1c2c0*/  LDL.LU.64 R4, [R1+0x460] ;  /* 0x0004600001047983 */ /* 0x001ea80000300a00 */
[----:B------:R-:W2:Y:S01]  /*1c2d0*/  LDL.LU.64 R6, [R1+0x468] ;  /* 0x0004680001067983 */ /* 0x000ea20000300a00 */
        /* <DEDUP_REMOVED lines=8> */
[----:B0-----:R-:W4:Y:S04]  /*1c360*/  LDL R10, [R1+0x8] ;  /* 0x00000800010a7983 */ /* 0x001f280000100800 */
[----:B-1----:R-:W4:Y:S04]  /*1c370*/  LDL R8, [R1] ;  /* 0x0000000001087983 */ /* 0x002f280000100800 */
[----:B------:R-:W4:Y:S01]  /*1c380*/  LDL R9, [R1+0x4] ;  /* 0x0000040001097983 */ /* 0x000f220000100800 */
[----:B---3--:R-:W-:-:S15]  /*1c390*/  HMMA.16816.F32.BF16 R16, R12, R24, R16 ;  /* 0x000000180c10723c */ /* 0x008fde0000041810 */
        /* <DEDUP_REMOVED lines=9> */
[----:B------:R-:W-:Y:S01]  /*1c430*/  IMAD.MOV.U32 R11, RZ, RZ, R29 ;  /* 0x000000ffff0b7224 */ /* 0x000fe200078e001d */
[-C--:B--2---:R-:W-:Y:S08]  /*1c440*/  HMMA.16816.F32.BF16 R4, R16, R24.reuse, R4 ;  /* 0x000000181004723c */ /* 0x084ff00000041804 */
[----:B----4-:R-:W-:Y:S01]  /*1c450*/  HMMA.16816.F32.BF16 R12, R8, R24, R12 ;  /* 0x00000018080c723c */ /* 0x010fe2000004180c */
[----:B------:R-:W-:-:S02]  /*1c460*/  IMAD.MOV.U32 R9, RZ, RZ, R24 ;  /* 0x000000ffff097224 */ /* 0x000fc400078e0018 */
[----:B------:R-:W-:-:S15]  /*1c470*/  IMAD.MOV.U32 R8, RZ, RZ, R25 ;  /* 0x000000ffff087224 */ /* 0x000fde00078e0019 */
[----:B------:R-:W-:Y:S01]  /*1c480*/  NOP ;  /* 0x0000000000007918 */ /* 0x000fe20000000000 */
[----:B------:R-:W-:Y:S04]  /*1c490*/  STL.64 [R1+0x220], R12 ;  /* 0x0002200c01007387 */ /* 0x000fe80000100a00 */
[----:B------:R-:W-:Y:S04]  /*1c4a0*/  STL.64 [R1+0x228], R14 ;  /* 0x0002280e01007387 */ /* 0x000fe80000100a00 */
[----:B------:R0:W-:Y:S04]  /*1c4b0*/  STL.64 [R1+0x2c0], R4 ;  /* 0x0002c00401007387 */ /* 0x0001e80000100a00 */
[----:B------:R1:W-:Y:S04]  /*1c4c0*/  STL.64 [R1+0x2c8], R6 ;  /* 0x0002c80601007387 */ /* 0x0003e80000100a00 */
[----:B------:R-:W2:Y:S04]  /*1c4d0*/  LDL.LU.64 R24, [R1+0x350] ;  /* 0x0003500001187983 */ /* 0x000ea80000300a00 */
[----:B------:R-:W2:Y:S04]  /*1c4e0*/  LDL.LU.64 R26, [R1+0x358] ;  /* 0x00035800011a7983 */ /* 0x000ea80000300a00 */
[----:B0-----:R-:W3:Y:S04]  /*1c4f0*/  LDL.LU.64 R4, [R1+0x960] ;  /* 0x0009600001047983 */ /* 0x001ee80000300a00 */
[----:B-1----:R-:W4:Y:S04]  /*1c500*/  LDL.LU.64 R6, [R1+0x968] ;  /* 0x0009680001067983 */ /* 0x002f280000300a00 */
[----:B----4-:R-:W-:Y:S04]  /*1c510*/  STL.64 [R1+0x1f40], R6 ;  /* 0x001f400601007387 */ /* 0x010fe80000100a00 */
[----:B---3--:R0:W-:Y:S02]  /*1c520*/  STL.64 [R1+0x1f38], R4 ;  /* 0x001f380401007387 */ /* 0x0081e40000100a00 */
[----:B0-----:R-:W-:-:S02]  /*1c530*/  IMAD.MOV.U32 R4, RZ, RZ, R9 ;  /* 0x000000ffff047224 */ /* 0x001fc400078e0009 */
[----:B------:R-:W-:Y:S02]  /*1c540*/  IMAD.MOV.U32 R5, RZ, RZ, R8 ;  /* 0x000000ffff057224 */ /* 0x000fe400078e0008 */
[----:B------:R-:W3:Y:S04]  /*1c550*/  LDL.LU.64 R8, [R1+0x590] ;  /* 0x0005900001087983 */ /* 0x000ee80000300a00 */
[----:B------:R-:W4:Y:S01]  /*1c560*/  LDL.LU.64 R10, [R1+0x598] ;  /* 0x00059800010a7983 */ /* 0x000f220000300a00 */
[-C--:B--2---:R-:W-:Y:S03]  /*1c570*/  HMMA.16816.F32.BF16 R24, R20, R4.reuse, R24 ;  /* 0x000000041418723c */ /* 0x084fe60000041818 */
[----:B----4-:R-:W-:Y:S04]  /*1c580*/  STL.64 [R1+0x1f50], R10 ;  /* 0x001f500a01007387 */ /* 0x010fe80000100a00 */
[----:B---3--:R0:W-:Y:S04]  /*1c590*/  STL.64 [R1+0x1f48], R8 ;  /* 0x001f480801007387 */ /* 0x0081e80000100a00 */
[----:B0-----:R-:W2:Y:S04]  /*1c5a0*/  LDL.LU.64 R8, [R1+0x120] ;  /* 0x0001200001087983 */ /* 0x001ea80000300a00 */
[----:B------:R-:W2:Y:S04]  /*1c5b0*/  LDL.LU.64 R10, [R1+0x128] ;  /* 0x00012800010a7983 */ /* 0x000ea80000300a00 */
[----:B------:R-:W3:Y:S04]  /*1c5c0*/  LDL.LU.64 R12, [R1+0x420] ;  /* 0x00042000010c7983 */ /* 0x000ee80000300a00 */
[----:B------:R-:W3:Y:S04]  /*1c5d0*/  LDL.LU.64 R14, [R1+0x428] ;  /* 0x00042800010e7983 */ /* 0x000ee80000300a00 */
[----:B------:R0:W-:Y:S04]  /*1c5e0*/  STL.64 [R1+0x1ef0], R18 ;  /* 0x001ef01201007387 */ /* 0x0001e80000100a00 */
[----:B------:R1:W-:Y:S04]  /*1c5f0*/  STL.64 [R1+0x1ee8], R16 ;  /* 0x001ee81001007387 */ /* 0x0003e80000100a00 */
[----:B0-----:R-:W4:Y:S04]  /*1c600*/  LDL.64 R18, [R1+0x8] ;  /* 0x0000080001127983 */ /* 0x001f280000100a00 */
[----:B-1----:R-:W4:Y:S04]  /*1c610*/  LDL.64 R16, [R1] ;  /* 0x0000000001107983 */ /* 0x002f280000100a00 */
[----:B------:R-:W-:Y:S04]  /*1c620*/  STL.64 [R1+0x6a0], R24 ;  /* 0x0006a01801007387 */ /* 0x000fe80000100a00 */
[----:B------:R0:W-:Y:S04]  /*1c630*/  STL.64 [R1+0x6a8], R26 ;  /* 0x0006a81a01007387 */ /* 0x0001e80000100a00 */
[----:B0-----:R-:W2:Y:S04]  /*1c640*/  LDL.LU.64 R26, [R1+0x1f60] ;  /* 0x001f6000011a7983 */ /* 0x001ea80000300a00 */
[----:B------:R-:W2:Y:S04]  /*1c650*/  LDL.LU.64 R24, [R1+0x1f58] ;  /* 0x001f580001187983 */ /* 0x000ea80000300a00 */
[----:B------:R-:W-:Y:S04]  /*1c660*/  STL.64 [R1+0x1ee0], R22 ;  /* 0x001ee01601007387 */ /* 0x000fe80000100a00 */
[----:B------:R0:W-:Y:S04]  /*1c670*/  STL.64 [R1+0x1ed8], R20 ;  /* 0x001ed81401007387 */ /* 0x0001e80000100a00 */
[----:B0-----:R-:W3:Y:S01]  /*1c680*/  LDL.LU.64 R20, [R1+0x80] ;  /* 0x0000800001147983 */ /* 0x001ee20000300a00 */
[----:B--2---:R-:W-:Y:S03]  /*1c690*/  HMMA.16816.F32.BF16 R4, R24, R4, R8 ;  /* 0x000000041804723c */ /* 0x004fe60000041808 */
[----:B------:R-:W2:Y:S04]  /*1c6a0*/  LDL.LU.64 R10, [R1+0x1f50] ;  /* 0x001f5000010a7983 */ /* 0x000ea80000300a00 */
[----:B------:R-:W2:-:S12]  /*1c6b0*/  LDL.LU.64 R8, [R1+0x1f48] ;  /* 0x001f480001087983 */ /* 0x000e980000300a00 */
[----:B------:R-:W-:Y:S04]  /*1c6c0*/  STL.64 [R1+0xbe0], R4 ;  /* 0x000be00401007387 */ /* 0x000fe80000100a00 */
[----:B------:R0:W-:Y:S04]  /*1c6d0*/  STL.64 [R1+0xbe8], R6 ;  /* 0x000be80601007387 */ /* 0x0001e80000100a00 */
[----:B0-----:R-:W3:Y:S04]  /*1c6e0*/  LDL.LU.64 R6, [R1+0x1f40] ;  /* 0x001f400001067983 */ /* 0x001ee80000300a00 */
[----:B------:R-:W3:Y:S04]  /*1c6f0*/  LDL.LU.64 R4, [R1+0x1f38] ;  /* 0x001f380001047983 */ /* 0x000ee80000300a00 */
[----:B------:R0:W-:Y:S04]  /*1c700*/  STL.64 [R1+0x1f00], R26 ;  /* 0x001f001a01007387 */ /* 0x0001e80000100a00 */
[----:B------:R1:W-:Y:S01]  /*1c710*/  STL.64 [R1+0x1ef8], R24 ;  /* 0x001ef81801007387 */ /* 0x0003e20000100a00 */
[----:B0-----:R-:W-:-:S02]  /*1c720*/  IMAD.MOV.U32 R26, RZ, RZ, R2 ;  /* 0x000000ffff1a7224 */ /* 0x001fc400078e0002 */
[----:B-1----:R-:W-:Y:S02]  /*1c730*/  IMAD.MOV.U32 R24, RZ, RZ, R28 ;  /* 0x000000ffff187224 */ /* 0x002fe400078e001c */
[----:B------:R-:W-:Y:S02]  /*1c740*/  IMAD.MOV.U32 R25, RZ, RZ, R3 ;  /* 0x000000ffff197224 */ /* 0x000fe400078e0003 */
[----:B------:R-:W-:-:S07]  /*1c750*/  IMAD.MOV.U32 R27, RZ, RZ, R0 ;  /* 0x000000ffff1b7224 */ /* 0x000fce00078e0000 */
[----:B---3--:R-:W-:Y:S01]  /*1c760*/  HMMA.16816.F32.BF16 R24, R24, R20, R4 ;  /* 0x000000141818723c */ /* 0x008fe20000041804 */
[----:B------:R-:W2:Y:S04]  /*1c770*/  LDL.LU.64 R6, [R1+0x1f30] ;  /* 0x001f300001067983 */ /* 0x000ea80000300a00 */
[----:B------:R-:W2:-:S14]  /*1c780*/  LDL.LU.64 R4, [R1+0x1f28] ;  /* 0x001f280001047983 */ /* 0x000e9c0000300a00 */
[----:B------:R0:W-:Y:S04]  /*1c790*/  STL.64 [R1+0x210], R24 ;  /* 0x0002101801007387 */ /* 0x0001e80000100a00 */
[----:B------:R1:W-:Y:S04]  /*1c7a0*/  STL.64 [R1+0x218], R26 ;  /* 0x0002181a01007387 */ /* 0x0003e80000100a00 */
[----:B0-----:R-:W4:Y:S04]  /*1c7b0*/  LDL.LU.64 R24, [R1+0x700] ;  /* 0x0007000001187983 */ /* 0x001f280000300a00 */
[----:B-1----:R-:W4:Y:S01]  /*1c7c0*/  LDL.LU.64 R26, [R1+0x708] ;  /* 0x00070800011a7983 */ /* 0x002f220000300a00 */
[----:B--2---:R-:W-:-:S15]  /*1c7d0*/  HMMA.16816.F32.BF16 R8, R4, R20, R8 ;  /* 0x000000140408723c */ /* 0x004fde0000041808 */
        /* <DEDUP_REMOVED lines=12> */
[----:B------:R-:W-:-:S07]  /*1c8a0*/  IMAD.MOV.U32 R5, RZ, RZ, R0 ;  /* 0x000000ffff057224 */ /* 0x000fce00078e0000 */
[----:B--2---:R-:W-:-:S15]  /*1c8b0*/  HMMA.16816.F32.BF16 R12, R8, R4, R12 ;  /* 0x00000004080c723c */ /* 0x004fde000004180c */
[----:B------:R-:W-:-:S04]  /*1c8c0*/  NOP ;  /* 0x0000000000007918 */ /* 0x000fc80000000000 */
[----:B------:R-:W-:Y:S04]  /*1c8d0*/  STL.64 [R1+0x420], R12 ;  /* 0x0004200c01007387 */ /* 0x000fe80000100a00 */
[----:B------:R0:W-:Y:S04]  /*1c8e0*/  STL.64 [R1+0x428], R14 ;  /* 0x0004280e01007387 */ /* 0x0001e80000100a00 */
[----:B0-----:R-:W2:Y:S04]  /*1c8f0*/  LDL.LU.64 R14, [R1+0x1f10] ;  /* 0x001f1000010e7983 */ /* 0x001ea80000300a00 */
[----:B------:R-:W2:Y:S04]  /*1c900*/  LDL.LU.64 R12, [R1+0x1f08] ;  /* 0x001f0800010c7983 */ /* 0x000ea80000300a00 */
[----:B------:R-:W-:Y:S04]  /*1c910*/  STL.64 [R1+0x1ed0], R10 ;  /* 0x001ed00a01007387 */ /* 0x000fe80000100a00 */
[----:B------:R0:W-:Y:S04]  /*1c920*/  STL.64 [R1+0x1ec8], R8 ;  /* 0x001ec80801007387 */ /* 0x0001e80000100a00 */
[----:B0-----:R-:W2:Y:S04]  /*1c930*/  LDL.LU.64 R8, [R1+0x360] ;  /* 0x0003600001087983 */ /* 0x001ea80000300a00 */
[----:B------:R-:W2:Y:S01]  /*1c940*/  LDL.LU.64 R10, [R1+0x368] ;  /* 0x00036800010a7983 */ /* 0x000ea20000300a00 */
[----:B----4-:R-:W-:Y:S01]  /*1c950*/  HMMA.16816.F32.BF16 R24, R16, R4, R24 ;  /* 0x000000041018723c */ /* 0x010fe20000041818 */
[----:B------:R-:W-:-:S07]  /*1c960*/  IMAD.MOV.U32 R29, RZ, RZ, R17 ;  /* 0x000000ffff1d7224 */ /* 0x000fce00078e0011 */
[----:B--2---:R-:W-:-:S15]  /*1c970*/  HMMA.16816.F32.BF16 R8, R12, R4, R8 ;  /* 0x000000040c08723c */ /* 0x004fde0000041808 */
        /* <DEDUP_REMOVED lines=8> */
[----:B------:R-:W-:Y:S04]  /*1ca00*/  STL.64 [R1+0x1a0], R24 ;  /* 0x0001a01801007387 */ /* 0x000fe80000100a00 */
[----:B------:R0:W-:Y:S01]  /*1ca10*/  STL.64 [R1+0x1a8], R26 ;  /* 0x0001a81a01007387 */ /* 0x0001e20000100a00 */
[----:B------:R-:W-:-:S02]  /*1ca20*/  IMAD.MOV.U32 R15, RZ, RZ, R18 ;  /* 0x000000ffff0f7224 */ /* 0x000fc400078e0012 */
[----:B------:R-:W-:Y:S01]  /*1ca30*/  IMAD.MOV.U32 R14, RZ, RZ, R19 ;  /* 0x000000ffff0e7224 */ /* 0x000fe200078e0013 */
[----:B0-----:R-:W2:Y:S04]  /*1ca40*/  LDL.LU.64 R26, [R1+0x1f00] ;  /* 0x001f0000011a7983 */ /* 0x001ea80000300a00 */
[----:B------:R-:W2:Y:S04]  /*1ca50*/  LDL.LU.64 R24, [R1+0x1ef8] ;  /* 0x001ef80001187983 */ /* 0x000ea80000300a00 */
[----:B------:R-:W3:Y:S04]  /*1ca60*/  LDL.LU.64 R18, [R1+0x1ef0] ;  /* 0x001ef00001127983 */ /* 0x000ee80000300a00 */
[----:B------:R-:W3:Y:S02]  /*1ca70*/  LDL.LU.64 R16, [R1+0x1ee8] ;  /* 0x001ee80001107983 */ /* 0x000ee40000300a00 */
[----:B---3--:R-:W-:-:S15]  /*1ca80*/  HMMA.16816.F32.BF16 R20, R16, R4, R20 ;  /* 0x000000041014723c */ /* 0x008fde0000041814 */
[----:B------:R-:W-:-:S04]  /*1ca90*/  NOP ;  /* 0x0000000000007918 */ /* 0x000fc80000000000 */
[----:B------:R-:W-:Y:S04]  /*1caa0*/  STL.64 [R1+0x280], R20 ;  /* 0x0002801401007387 */ /* 0x000fe80000100a00 */
[----:B------:R0:W-:Y:S04]  /*1cab0*/  STL.64 [R1+0x288], R22 ;  /* 0x0002881601007387 */ /* 0x0001e80000100a00 */
[----:B0-----:R-:W3:Y:S04]  /*1cac0*/  LDL.LU.64 R22, [R1+0x1ee0] ;  /* 0x001ee00001167983 */ /* 0x001ee80000300a00 */
[----:B------:R-:W3:Y:S04]  /*1cad0*/  LDL.LU.64 R20, [R1+0x1ed8] ;  /* 0x001ed80001147983 */ /* 0x000ee80000300a00 */
[----:B------:R-:W-:Y:S04]  /*1cae0*/  STL.64 [R1+0x1e78], R18 ;  /* 0x001e781201007387 */ /* 0x000fe80000100a00 */
[----:B------:R0:W-:Y:S04]  /*1caf0*/  STL.64 [R1+0x1e70], R16 ;  /* 0x001e701001007387 */ /* 0x0001e80000100a00 */
[----:B0-----:R-:W3:Y:S04]  /*1cb00*/  LDL.LU.64 R16, [R1+0x380] ;  /* 0x0003800001107983 */ /* 0x001ee80000300a00 */
[----:B------:R-:W3:Y:S02]  /*1cb10*/  LDL.LU.64 R18, [R1+0x388] ;  /* 0x0003880001127983 */ /* 0x000ee40000300a00 */
[-C--:B---3--:R-:W-:Y:S08]  /*1cb20*/  HMMA.16816.F32.BF16 R16, R20, R4.reuse, R16 ;  /* 0x000000041410723c */ /* 0x088ff00000041810 */
[----:B--2---:R-:W-:Y:S11]  /*1cb30*/  HMMA.16816.F32.BF16 R4, R24, R4, R8 ;  /* 0x000000041804723c */ /* 0x004ff60000041808 */
[----:B------:R0:W-:Y:S04]  /*1cb40*/  STL.64 [R1+0x650], R16 ;  /* 0x0006501001007387 */ /* 0x0001e80000100a00 */
[----:B------:R1:W-:Y:S04]  /*1cb50*/  STL.64 [R1+0x658], R18 ;  /* 0x0006581201007387 */ /* 0x0003e80000100a00 */
[----:B0-----:R-:W2:Y:S04]  /*1cb60*/  LDL.LU.64 R16, [R1+0x610] ;  /* 0x0006100001107983 */ /* 0x001ea80000300a00 */
[----:B-1----:R-:W2:Y:S04]  /*1cb70*/  LDL.LU.64 R18, [R1+0x618] ;  /* 0x0006180001127983 */ /* 0x002ea80000300a00 */
[----:B------:R-:W-:Y:S04]  /*1cb80*/  STL.64 [R1+0x1e68], R22 ;  /* 0x001e681601007387 */ /* 0x000fe80000100a00 */
[----:B------:R0:W-:Y:S04]  /*1cb90*/  STL.64 [R1+0x1e60], R20 ;  /* 0x001e601401007387 */ /* 0x0001e80000100a00 */
[----:B0-----:R-:W3:Y:S04]  /*1cba0*/  LDL.LU.64 R20, [R1+0x10] ;  /* 0x0000100001147983 */ /* 0x001ee80000300a00 */
[----:B------:R-:W4:Y:S04]  /*1cbb0*/  LDL.LU.64 R22, [R1+0x18] ;  /* 0x0000180001167983 */ /* 0x000f280000300a00 */
[----:B------:R-:W2:Y:S04]  /*1cbc0*/  LDL.LU.64 R10, [R1+0x1ed0] ;  /* 0x001ed000010a7983 */ /* 0x000ea80000300a00 */
[----:B------:R-:W2:Y:S04]  /*1cbd0*/  LDL.LU.64 R8, [R1+0x1ec8] ;  /* 0x001ec80001087983 */ /* 0x000ea80000300a00 */
        /* <DEDUP_REMOVED lines=8> */
[----:B---3--:R-:W-:Y:S01]  /*1cc60*/  IMAD.MOV.U32 R28, RZ, RZ, R20 ;  /* 0x000000ffff1c7224 */ /* 0x008fe200078e0014 */
[----:B----4-:R-:W-:-:S15]  /*1cc70*/  HMMA.16816.F32.BF16 R24, R20, R12, R24 ;  /* 0x0000000c1418723c */ /* 0x010fde0000041818 */
[----:B------:R-:W-:-:S04]  /*1cc80*/  NOP ;  /* 0x0000000000007918 */ /* 0x000fc80000000000 */
[----:B------:R0:W-:Y:S04]  /*1cc90*/  STL.64 [R1+0x200], R24 ;  /* 0x0002001801007387 */ /* 0x0001e80000100a00 */
[----:B------:R1:W-:Y:S04]  /*1cca0*/  STL.64 [R1+0x208], R26 ;  /* 0x0002081a01007387 */ /* 0x0003e80000100a00 */
[----:B------:R-:W-:Y:S04]  /*1ccb0*/  STL [R1+0x1e94], R28 ;  /* 0x001e941c01007387 */ /* 0x000fe80000100800 */
[----:B0-----:R-:W3:Y:S04]  /*1ccc0*/  LDL.LU.64 R24, [R1+0x390] ;  /* 0x0003900001187983 */ /* 0x001ee80000300a00 */
[----:B-1----:R-:W4:Y:S01]  /*1ccd0*/  LDL.LU.64 R26, [R1+0x398] ;  /* 0x00039800011a7983 */ /* 0x002f220000300a00 */
[----:B------:R-:W-:-:S02]  /*1cce0*/  IMAD.MOV.U32 R3, RZ, RZ, R21 ;  /* 0x000000ffff037224 */ /* 0x000fc400078e0015 */
[----:B------:R-:W-:Y:S02]  /*1ccf0*/  IMAD.MOV.U32 R2, RZ, RZ, R22 ;  /* 0x000000ffff027224 */ /* 0x000fe400078e0016 */
[----:B------:R-:W-:Y:S01]  /*1cd00*/  IMAD.MOV.U32 R0, RZ, RZ, R23 ;  /* 0x000000ffff007224 */ /* 0x000fe200078e0017 */
[----:B----4-:R-:W-:Y:S04]  /*1cd10*/  STL.64 [R1+0x1eb0], R26 ;  /* 0x001eb01a01007387 */ /* 0x010fe80000100a00 */
[----:B---3--:R0:W-:Y:S04]  /*1cd20*/  STL.64 [R1+0x1ea8], R24 ;  /* 0x001ea81801007387 */ /* 0x0081e80000100a00 */
[----:B0-----:R-:W3:Y:S04]  /*1cd30*/  LDL.LU.64 R24, [R1+0x450] ;  /* 0x0004500001187983 */ /* 0x001ee80000300a00 */
[----:B------:R-:W3:Y:S01]  /*1cd40*/  LDL.LU.64 R26, [R1+0x458] ;  /* 0x00045800011a7983 */ /* 0x000ee20000300a00 */
[----:B--2---:R-:W-:Y:S03]  /*1cd50*/  HMMA.16816.F32.BF16 R20, R4, R12, R16 ;  /* 0x0000000c0414723c */ /* 0x004fe60000041810 */
[----:B------:R-:W2:Y:S04]  /*1cd60*/  LDL.LU.64 R16, [R1+0x7c0] ;  /* 0x0007c00001107983 */ /* 0x000ea80000300a00 */
[----:B------:R-:W2:Y:S01]  /*1cd70*/  LDL.LU.64 R18, [R1+0x7c8] ;  /* 0x0007c80001127983 */ /* 0x000ea20000300a00 */
[----:B------:R-:W-:-:S11]  /*1cd80*/  IMAD.MOV.U32 R28, RZ, RZ, R12 ;  /* 0x000000ffff1c7224 */ /* 0x000fd600078e000c */
[----:B------:R0:W-:Y:S04]  /*1cd90*/  STL.64 [R1+0x290], R20 ;  /* 0x0002901401007387 */ /* 0x0001e80000100a00 */
[----:B------:R1:W-:Y:S04]  /*1cda0*/  STL.64 [R1+0x298], R22 ;  /* 0x0002981601007387 */ /* 0x0003e80000100a00 */
[----:B0-----:R-:W4:Y:S04]  /*1cdb0*/  LDL.LU.64 R20, [R1+0x550] ;  /* 0x0005500001147983 */ /* 0x001f280000300a00 */
[----:B-1----:R-:W4:Y:S04]  /*1cdc0*/  LDL.LU.64 R22, [R1+0x558] ;  /* 0x0005580001167983 */ /* 0x002f280000300a00 */
[----:B------:R-:W-:Y:S04]  /*1cdd0*/  STL.64 [R1+0x1e00], R6 ;  /* 0x001e000601007387 */ /* 0x000fe80000100a00 */
[----:B------:R0:W-:Y:S04]  /*1cde0*/  STL.64 [R1+0x1df8], R4 ;  /* 0x001df80401007387 */ /* 0x0001e80000100a00 */
[----:B0-----:R-:W2:Y:S01]  /*1cdf0*/  LDL R4, [R1] ;  /* 0x0000000001047983 */ /* 0x001ea20000100800 */
[----:B------:R-:W-:-:S02]  /*1ce00*/  IMAD.MOV.U32 R5, RZ, RZ, R29 ;  /* 0x000000ffff057224 */ /* 0x000fc400078e001d */
[----:B------:R-:W-:Y:S02]  /*1ce10*/  IMAD.MOV.U32 R6, RZ, RZ, R15 ;  /* 0x000000ffff067224 */ /* 0x000fe400078e000f */
[----:B------:R-:W-:Y:S02]  /*1ce20*/  IMAD.MOV.U32 R7, RZ, RZ, R14 ;  /* 0x000000ffff077224 */ /* 0x000fe400078e000e */
        /* <DEDUP_REMOVED lines=12> */
[----:B------:R-:W-:Y:S01]  /*1cef0*/  IMAD.MOV.U32 R9, RZ, RZ, R29 ;  /* 0x000000ffff097224 */ /* 0x000fe200078e001d */
[----:B------:R-:W4:Y:S04]  /*1cf00*/  LDL.LU R28, [R1+0x1e94] ;  /* 0x001e9400011c7983 */ /* 0x000f280000300800 */
[----:B------:R-:W4:Y:S02]  /*1cf10*/  LDL.LU R29, [R1+0x1e90] ;  /* 0x001e9000011d7983 */ /* 0x000f240000300800 */
[-C--:B--2---:R-:W-:Y:S08]  /*1cf20*/  HMMA.16816.F32.BF16 R4, R4, R8.reuse, R16 ;  /* 0x000000080404723c */ /* 0x084ff00000041810 */
        /* <DEDUP_REMOVED lines=9> */
[----:B------:R-:W2:Y:S04]  /*1cfc0*/  LDL.LU.64 R14, [R1+0x3a8] ;  /* 0x0003a800010e7983 */ /* 0x000ea80000300a00 */
[----:B------:R-:W4:Y:S04]  /*1cfd0*/  LDL.LU.64 R18, [R1+0x1e78] ;  /* 0x001e780001127983 */ /* 0x000f280000300a00 */
[----:B------:R-:W4:Y:S04]  /*1cfe0*/  LDL.LU.64 R16, [R1+0x1e70] ;  /* 0x001e700001107983 */ /* 0x000f280000300a00 */
[----:B------:R-:W-:Y:S04]  /*1cff0*/  STL.64 [R1+0x190], R4 ;  /* 0x0001900401007387 */ /* 0x000fe80000100a00 */
[----:B------:R-:W-:Y:S01]  /*1d000*/  STL.64 [R1+0x198], R6 ;  /* 0x0001980601007387 */ /* 0x000fe20000100a00 */
[----:B----4-:R-:W-:-:S15]  /*1d010*/  HMMA.16816.F32.BF16 R20, R16, R8, R20 ;  /* 0x000000081014723c */ /* 0x010fde0000041814 */
        /* <DEDUP_REMOVED lines=8> */
[----:B------:R-:W3:Y:S01]  /*1d0a0*/  LDL.LU.64 R18, [R1+0x408] ;  /* 0x0004080001127983 */ /* 0x000ee20000300a00 */
[----:B------:R-:W-:-:S02]  /*1d0b0*/  IMAD.MOV.U32 R5, RZ, RZ, R3 ;  /* 0x000000ffff057224 */ /* 0x000fc400078e0003 */
[----:B------:R-:W-:Y:S01]  /*1d0c0*/  IMAD.MOV.U32 R4, RZ, RZ, R28 ;  /* 0x000000ffff047224 */ /* 0x000fe200078e001c */
[----:B---3--:R-:W-:-:S15]  /*1d0d0*/  HMMA.16816.F32.BF16 R16, R20, R8, R16 ;  /* 0x000000081410723c */ /* 0x008fde0000041810 */
[----:B------:R-:W-:-:S04]  /*1d0e0*/  NOP ;  /* 0x0000000000007918 */ /* 0x000fc80000000000 */
[----:B------:R-:W-:Y:S02]  /*1d0f0*/  IMAD.MOV.U32 R3, RZ, RZ, R18 ;  /* 0x000000ffff037224 */ /* 0x000fe400078e0012 */
[----:B------:R-:W-:Y:S01]  /*1d100*/  IMAD.MOV.U32 R28, RZ, RZ, R19 ;  /* 0x000000ffff1c7224 */ /* 0x000fe200078e0013 */
[----:B------:R0:W-:Y:S04]  /*1d110*/  STL.64 [R1+0x400], R16 ;  /* 0x0004001001007387 */ /* 0x0001e80000100a00 */
[----:B------:R-:W-:Y:S04]  /*1d120*/  STL.64 [R1+0x1cb8], R22 ;  /* 0x001cb81601007387 */ /* 0x000fe80000100a00 */
[----:B------:R-:W-:Y:S04]  /*1d130*/  STL.64 [R1+0x1cb0], R20 ;  /* 0x001cb01401007387 */ /* 0x000fe80000100a00 */
[----:B------:R-:W-:Y:S04]  /*1d140*/  STL [R1+0x16b4], R3 ;  /* 0x0016b40301007387 */ /* 0x000fe80000100800 */
[----:B------:R-:W-:Y:S01]  /*1d150*/  STL [R1+0x16b0], R28 ;  /* 0x0016b01c01007387 */ /* 0x000fe20000100800 */
[----:B--2---:R-:W-:Y:S03]  /*1d160*/  HMMA.16816.F32.BF16 R8, R24, R8, R12 ;  /* 0x000000081808723c */ /* 0x004fe6000004180c */
[----:B------:R-:W-:Y:S04]  /*1d170*/  LDSM.16.M88.4 R12, [R29+UR4+0x3000] ;  /* 0x003000041d0c783b */ /* 0x000fe80008000200 */
[----:B------:R-:W-:Y:S04]  /*1d180*/  LDSM.16.M88.4 R20, [R29+UR4+0x3800] ;  /* 0x003800041d14783b */ /* 0x000fe80008000200 */
[----:B0-----:R-:W2:Y:S04]  /*1d190*/  LDL.LU.64 R16, [R1+0x750] ;  /* 0x0007500001107983 */ /* 0x001ea80000300a00 */
[----:B------:R-:W3:Y:S04]  /*1d1a0*/  LDL.LU.64 R18, [R1+0x758] ;  /* 0x0007580001127983 */ /* 0x000ee80000300a00 */
[----:B------:R-:W-:Y:S04]  /*1d1b0*/  STL.64 [R1+0xbc0], R8 ;  /* 0x000bc00801007387 */ /* 0x000fe80000100a00 */
[----:B------:R-:W-:Y:S01]  /*1d1c0*/  STL.64 [R1+0xbc8], R10 ;  /* 0x000bc80a01007387 */ /* 0x000fe20000100a00 */
[----:B------:R-:W-:-:S02]  /*1d1d0*/  IMAD.MOV.U32 R6, RZ, RZ, R2 ;  /* 0x000000ffff067224 */ /* 0x000fc400078e0002 */
[----:B------:R-:W-:Y:S01]  /*1d1e0*/  IMAD.MOV.U32 R7, RZ, RZ, R0 ;  /* 0x000000ffff077224 */ /* 0x000fe200078e0000 */
[----:B------:R-:W-:Y:S04]  /*1d1f0*/  LDSM.16.M88.4 R8, [R29+UR4+0x3c00] ;  /* 0x003c00041d08783b */ /* 0x000fe80008000200 */
[----:B---3--:R-:W-:Y:S04]  /*1d200*/  STL.64 [R1+0x1e10], R18 ;  /* 0x001e101201007387 */ /* 0x008fe80000100a00 */
[----:B--2---:R0:W-:Y:S04]  /*1d210*/  STL.64 [R1+0x1e08], R16 ;  /* 0x001e081001007387 */ /* 0x0041e80000100a00 */
[----:B0-----:R-:W2:Y:S04]  /*1d220*/  LDL.LU.64 R16, [R1+0x900] ;  /* 0x0009000001107983 */ /* 0x001ea80000300a00 */
[----:B------:R-:W3:Y:S04]  /*1d230*/  LDL.LU.64 R18, [R1+0x908] ;  /* 0x0009080001127983 */ /* 0x000ee80000300a00 */
        /* <DEDUP_REMOVED lines=13> */
[----:B--2---:R-:W-:Y:S04]  /*1d310*/  STL.64 [R1+0x1e48], R16 ;  /* 0x001e481001007387 */ /* 0x004fe80000100a00 */
[----:B------:R-:W0:Y:S04]  /*1d320*/  LDSM.16.M88.4 R16, [R29+UR4+0x2c00] ;  /* 0x002c00041d10783b */ /* 0x000e280008000200 */
[----:B------:R-:W-:Y:S04]  /*1d330*/  STL.64 [R1+0x1c68], R26 ;  /* 0x001c681a01007387 */ /* 0x000fe80000100a00 */
[----:B------:R-:W-:Y:S04]  /*1d340*/  STL.64 [R1+0x1c60], R24 ;  /* 0x001c601801007387 */ /* 0x000fe80000100a00 */
[----:B------:R-:W1:Y:S04]  /*1d350*/  LDSM.16.M88.4 R24, [R29+UR4+0x3400] ;  /* 0x003400041d18783b */ /* 0x000e680008000200 */
[----:B0-----:R-:W-:Y:S04]  /*1d360*/  STL.64 [R1+0x60], R16 ;  /* 0x0000601001007387 */ /* 0x001fe80000100a00 */
[----:B------:R-:W-:Y:S04]  /*1d370*/  STL.64 [R1+0x68], R18 ;  /* 0x0000681201007387 */ /* 0x000fe80000100a00 */
[----:B------:R-:W-:Y:S04]  /*1d380*/  STL.64 [R1+0x50], R12 ;  /* 0x0000500c01007387 */ /* 0x000fe80000100a00 */
[----:B------:R-:W-:Y:S04]  /*1d390*/  STL.64 [R1+0x58], R14 ;  /* 0x0000580e01007387 */ /* 0x000fe80000100a00 */
[----:B------:R0:W-:Y:S04]  /*1d3a0*/  STL.64 [R1+0x1e58], R12 ;  /* 0x001e580c01007387 */ /* 0x0001e80000100a00 */
[----:B0-----:R-:W2:Y:S04]  /*1d3b0*/  LDL.LU.64 R12, [R1+0x940] ;  /* 0x00094000010c7983 */ /* 0x001ea80000300a00 */
[----:B------:R-:W2:Y:S04]  /*1d3c0*/  LDL.LU.64 R14, [R1+0x948] ;  /* 0x00094800010e7983 */ /* 0x000ea80000300a00 */
[----:B-1----:R-:W-:Y:S04]  /*1d3d0*/  STL.64 [R1+0x40], R24 ;  /* 0x0000401801007387 */ /* 0x002fe80000100a00 */
[----:B------:R-:W-:Y:S04]  /*1d3e0*/  STL.64 [R1+0x48], R26 ;  /* 0x0000481a01007387 */ /* 0x000fe80000100a00 */
[----:B------:R-:W-:Y:S04]  /*1d3f0*/  STL.64 [R1+0x38], R22 ;  /* 0x0000381601007387 */ /* 0x000fe80000100a00 */
[----:B------:R-:W-:Y:S01]  /*1d400*/  STL [R1+0x12d0], R29 ;  /* 0x0012d01d01007387 */ /* 0x000fe20000100800 */
[----:B--2---:R-:W-:Y:S03]  /*1d410*/  HMMA.16816.F32.BF16 R16, R4, R16, R12 ;  /* 0x000000100410723c */ /* 0x004fe6000004180c */
[----:B------:R-:W2:-:S15]  /*1d420*/  LDL.LU.64 R12, [R1+0x1e58] ;  /* 0x001e5800010c7983 */ /* 0x000e9e0000300a00 */
[----:B------:R-:W-:Y:S01]  /*1d430*/  NOP ;  /* 0x0000000000007918 */ /* 0x000fe20000000000 */
        /* <DEDUP_REMOVED lines=8> */
[----:B0-----:R-:W2:Y:S04]  /*1d4c0*/  LDL.LU.64 R18, [R1+0x1e40] ;  /* 0x001e400001127983 */ /* 0x001ea80000300a00 */
[----:B------:R-:W2:Y:S04]  /*1d4d0*/  LDL.LU.64 R16, [R1+0x1e38] ;  /* 0x001e380001107983 */ /* 0x000ea80000300a00 */
[----:B------:R-:W-:Y:S01]  /*1d4e0*/  STL.64 [R1+0x28], R10 ;  /* 0x0000280a01007387 */ /* 0x000fe20000100a00 */
[----:B--2---:R-:W-:-:S15]  /*1d4f0*/  HMMA.16816.F32.BF16 R16, R4, R24, R16 ;  /* 0x000000180410723c */ /* 0x004fde0000041810 */
[----:B------:R-:W-:-:S04]  /*1d500*/  NOP ;  /* 0x0000000000007918 */ /* 0x000fc80000000000 */
        /* <DEDUP_REMOVED lines=10> */
[----:B------:R0:W-:Y:S01]  /*1d5b0*/  STL.64 [R1+0x1df0], R20 ;  /* 0x001df01401007387 */ /* 0x0001e20000100a00 */
[----:B------:R-:W-:-:S02]  /*1d5c0*/  IMAD.MOV.U32 R28, RZ, RZ, R22 ;  /* 0x000000ffff1c7224 */ /* 0x000fc400078e0016 */
[----:B------:R-:W-:Y:S01]  /*1d5d0*/  IMAD.MOV.U32 R3, RZ, RZ, R23 ;  /* 0x000000ffff037224 */ /* 0x000fe200078e0017 */
[----:B0-----:R-:W3:Y:S04]  /*1d5e0*/  LDL.LU.64 R20, [R1+0x730] ;  /* 0x0007300001147983 */ /* 0x001ee80000300a00 */
[----:B------:R-:W3:Y:S01]  /*1d5f0*/  LDL.LU.64 R22, [R1+0x738] ;  /* 0x0007380001167983 */ /* 0x000ee20000300a00 */
        /* <DEDUP_REMOVED lines=8> */
[----:B0-----:R-:W2:Y:S01]  /*1d680*/  LDL.64 R8, [R1+0x60] ;  /* 0x0000600001087983 */ /* 0x001ea20000100a00 */
[C---:B---3--:R-:W-:Y:S08]  /*1d690*/  HMMA.16816.F32.BF16 R20, R4.reuse, R12, R20 ;  /* 0x0000000c0414723c */ /* 0x048ff00000041814 */
[----:B--2---:R-:W-:-:S15]  /*1d6a0*/  HMMA.16816.F32.BF16 R16, R4, R8, R16 ;  /* 0x000000080410723c */ /* 0x004fde0000041810 */
[----:B------:R-:W-:-:S04]  /*1d6b0*/  NOP ;  /* 0x0000000000007918 */ /* 0x000fc80000000000 */
[----:B------:R0:W-:Y:S04]  /*1d6c0*/  STL.64 [R1+0x260], R16 ;  /* 0x0002601001007387 */ /* 0x0001e80000100a00 */
[----:B------:R-:W-:Y:S04]  /*1d6d0*/  STL.64 [R1+0x268], R18 ;  /* 0x0002681201007387 */ /* 0x000fe80000100a00 */
[----:B------:R1:W-:Y:S04]  /*1d6e0*/  STL.64 [R1+0x250], R20 ;  /* 0x0002501401007387 */ /* 0x0003e80000100a00 */
[----:B------:R2:W-:Y:S01]  /*1d6f0*/  STL.64 [R1+0x258], R22 ;  /* 0x0002581601007387 */ /* 0x0005e20000100a00 */
[----:B0-----:R-:W-:-:S02]  /*1d700*/  IMAD.MOV.U32 R17, RZ, RZ, R8 ;  /* 0x000000ffff117224 */ /* 0x001fc400078e0008 */
[----:B------:R-:W-:Y:S01]  /*1d710*/  IMAD.MOV.U32 R16, RZ, RZ, R9 ;  /* 0x000000ffff107224 */ /* 0x000fe200078e0009 */
[----:B-1----:R-:W3:Y:S01]  /*1d720*/  LDL.LU.64 R20, [R1+0x720] ;  /* 0x0007200001147983 */ /* 0x002ee20000300a00 */
[----:B------:R-:W-:Y:S02]  /*1d730*/  IMAD.MOV.U32 R9, RZ, RZ, R12 ;  /* 0x000000ffff097224 */ /* 0x000fe400078e000c */
[----:B------:R-:W-:Y:S01]  /*1d740*/  IMAD.MOV.U32 R8, RZ, RZ, R13 ;  /* 0x000000ffff087224 */ /* 0x000fe200078e000d */
[----:B--2---:R-:W3:Y:S04]  /*1d750*/  LDL.LU.64 R22, [R1+0x728] ;  /* 0x0007280001167983 */ /* 0x004ee80000300a00 */
[----:B------:R-:W2:Y:S04]  /*1d760*/  LDL.LU.64 R12, [R1+0x5a0] ;  /* 0x0005a000010c7983 */ /* 0x000ea80000300a00 */
[----:B------:R-:W4:Y:S04]  /*1d770*/  LDL.LU.64 R14, [R1+0x5a8] ;  /* 0x0005a800010e7983 */ /* 0x000f280000300a00 */
[----:B----4-:R-:W-:Y:S04]  /*1d780*/  STL.64 [R1+0x1d90], R14 ;  /* 0x001d900e01007387 */ /* 0x010fe80000100a00 */
[----:B--2---:R0:W-:Y:S04]  /*1d790*/  STL.64 [R1+0x1d88], R12 ;  /* 0x001d880c01007387 */ /* 0x0041e80000100a00 */
[----:B0-----:R-:W2:Y:S04]  /*1d7a0*/  LDL.LU.64 R12, [R1+0x5b0] ;  /* 0x0005b000010c7983 */ /* 0x001ea80000300a00 */
[----:B------:R-:W4:Y:S04]  /*1d7b0*/  LDL.LU.64 R14, [R1+0x5b8] ;  /* 0x0005b800010e7983 */ /* 0x000f280000300a00 */
[----:B----4-:R-:W-:Y:S04]  /*1d7c0*/  STL.64 [R1+0x1da0], R14 ;  /* 0x001da00e01007387 */ /* 0x010fe80000100a00 */
[----:B--2---:R0:W-:Y:S02]  /*1d7d0*/  STL.64 [R1+0x1d98], R12 ;  /* 0x001d980c01007387 */ /* 0x0041e40000100a00 */
[----:B0-----:R-:W-:-:S02]  /*1d7e0*/  IMAD.MOV.U32 R12, RZ, RZ, R9 ;  /* 0x000000ffff0c7224 */ /* 0x001fc400078e0009 */
[----:B------:R-:W-:Y:S02]  /*1d7f0*/  IMAD.MOV.U32 R13, RZ, RZ, R8 ;  /* 0x000000ffff0d7224 */ /* 0x000fe400078e0008 */
[----:B------:R-:W2:Y:S04]  /*1d800*/  LDL.LU.64 R8, [R1+0x710] ;  /* 0x0007100001087983 */ /* 0x000ea80000300a00 */
[----:B------:R-:W2:Y:S04]  /*1d810*/  LDL.LU.64 R10, [R1+0x718] ;  /* 0x00071800010a7983 */ /* 0x000ea80000300a00 */
[----:B------:R0:W-:Y:S02]  /*1d820*/  STL.64 [R1+0x1db8], R12 ;  /* 0x001db80c01007387 */ /* 0x0001e40000100a00 */
[----:B0-----:R-:W-:-:S02]  /*1d830*/  IMAD.MOV.U32 R12, RZ, RZ, R17 ;  /* 0x000000ffff0c7224 */ /* 0x001fc400078e0011 */
[----:B------:R-:W-:-:S05]  /*1d840*/  IMAD.MOV.U32 R13, RZ, RZ, R16 ;  /* 0x000000ffff0d7224 */ /* 0x000fca00078e0010 */
[----:B------:R0:W-:Y:S04]  /*1d850*/  STL.64 [R1+0x1de0], R12 ;  /* 0x001de00c01007387 */ /* 0x0001e80000100a00 */
[----:B0-----:R-:W4:Y:S04]  /*1d860*/  LDL.LU.64 R12, [R1+0x6e0] ;  /* 0x0006e000010c7983 */ /* 0x001f280000300a00 */
[----:B------:R-:W4:Y:S04]  /*1d870*/  LDL.LU.64 R14, [R1+0x6e8] ;  /* 0x0006e800010e7983 */ /* 0x000f280000300a00 */
[----:B------:R-:W2:Y:S04]  /*1d880*/  LDL.LU.64 R16, [R1+0x580] ;  /* 0x0005800001107983 */ /* 0x000ea80000300a00 */
[----:B------:R-:W2:Y:S01]  /*1d890*/  LDL.LU.64 R18, [R1+0x588] ;  /* 0x0005880001127983 */ /* 0x000ea20000300a00 */
[C---:B---3--:R-:W-:Y:S03]  /*1d8a0*/  HMMA.16816.F32.BF16 R20, R4.reuse, R24, R20 ;  /* 0x000000180414723c */ /* 0x048fe60000041814 */
[----:B--2---:R-:W-:Y:S04]  /*1d8b0*/  STL.64 [R1+0x1db0], R18 ;  /* 0x001db01201007387 */ /* 0x004fe80000100a00 */
[----:B------:R0:W-:Y:S04]  /*1d8c0*/  STL.64 [R1+0x1da8], R16 ;  /* 0x001da81001007387 */ /* 0x0001e80000100a00 */
[----:B0-----:R-:W2:Y:S04]  /*1d8d0*/  LDL.LU.64 R16, [R1+0x5d0] ;  /* 0x0005d00001107983 */ /* 0x001ea80000300a00 */
[----:B------:R-:W3:Y:S04]  /*1d8e0*/  LDL.LU.64 R18, [R1+0x5d8] ;  /* 0x0005d80001127983 */ /* 0x000ee80000300a00 */
[----:B---3--:R-:W-:Y:S04]  /*1d8f0*/  STL.64 [R1+0x1dc8], R18 ;  /* 0x001dc81201007387 */ /* 0x008fe80000100a00 */
[----:B--2---:R0:W-:Y:S04]  /*1d900*/  STL.64 [R1+0x1dc0], R16 ;  /* 0x001dc01001007387 */ /* 0x0041e80000100a00 */
[----:B0-----:R-:W2:Y:S04]  /*1d910*/  LDL.LU.64 R16, [R1+0x5e0] ;  /* 0x0005e00001107983 */ /* 0x001ea80000300a00 */
[----:B------:R-:W2:Y:S04]  /*1d920*/  LDL.LU.64 R18, [R1+0x5e8] ;  /* 0x0005e80001127983 */ /* 0x000ea80000300a00 */
[----:B------:R0:W-:Y:S04]  /*1d930*/  STL.64 [R1+0x240], R20 ;  /* 0x0002401401007387 */ /* 0x0001e80000100a00 */
[----:B------:R-:W-:Y:S04]  /*1d940*/  STL.64 [R1+0x248], R22 ;  /* 0x0002481601007387 */ /* 0x000fe80000100a00 */
[----:B0-----:R-:W3:Y:S02]  /*1d950*/  LDL.LU.64 R20, [R1+0x1df0] ;  /* 0x001df00001147983 */ /* 0x001ee40000300a00 */
[----:B---3--:R-:W-:-:S15]  /*1d960*/  HMMA.16816.F32.BF16 R8, R4, R20, R8 ;  /* 0x000000140408723c */ /* 0x008fde0000041808 */
[----:B------:R-:W-:-:S04]  /*1d970*/  NOP ;  /* 0x0000000000007918 */ /* 0x000fc80000000000 */
[----:B------:R0:W-:Y:S04]  /*1d980*/  STL.64 [R1+0x230], R8 ;  /* 0x0002300801007387 */ /* 0x0001e80000100a00 */
[----:B------:R1:W-:Y:S04]  /*1d990*/  STL.64 [R1+0x238], R10 ;  /* 0x0002380a01007387 */ /* 0x0003e80000100a00 */
[----:B0-----:R-:W4:Y:S02]  /*1d9a0*/  LDL.LU.64 R8, [R1+0x1de8] ;  /* 0x001de80001087983 */ /* 0x001f240000300a00 */
[----:B----4-:R-:W-:Y:S02]  /*1d9b0*/  HMMA.16816.F32.BF16 R4, R4, R8, R12 ;  /* 0x000000080404723c */ /* 0x010fe4000004180c */
[----:B------:R-:W2:Y:S01]  /*1d9c0*/  LDL.LU.64 R12, [R1+0x1de0] ;  /* 0x001de000010c7983 */ /* 0x000ea20000300a00 */
[----:B------:R-:W-:-:S02]  /*1d9d0*/  IMAD.MOV.U32 R15, RZ, RZ, R8 ;  /* 0x000000ffff0f7224 */ /* 0x000fc400078e0008 */
[----:B------:R-:W-:-:S14]  /*1d9e0*/  IMAD.MOV.U32 R14, RZ, RZ, R9 ;  /* 0x000000ffff0e7224 */ /* 0x000fdc00078e0009 */
[----:B------:R0:W-:Y:S04]  /*1d9f0*/  STL.64 [R1+0x1b0], R4 ;  /* 0x0001b00401007387 */ /* 0x0001e80000100a00 */
[----:B------:R-:W-:Y:S04]  /*1da00*/  STL.64 [R1+0x1b8], R6 ;  /* 0x0001b80601007387 */ /* 0x000fe80000100a00 */
[----:B-1----:R-:W2:Y:S04]  /*1da10*/  LDL.LU.64 R10, [R1+0x1dd8] ;  /* 0x001dd800010a7983 */ /* 0x002ea80000300a00 */
[----:B------:R-:W2:Y:S01]  /*1da20*/  LDL.LU.64 R8, [R1+0x1dd0] ;  /* 0x001dd00001087983 */ /* 0x000ea20000300a00 */
[----:B0-----:R-:W-:-:S02]  /*1da30*/  IMAD.MOV.U32 R4, RZ, RZ, R15 ;  /* 0x000000ffff047224 */ /* 0x001fc400078e000f */
[----:B------:R-:W-:Y:S02]  /*1da40*/  IMAD.MOV.U32 R5, RZ, RZ, R14 ;  /* 0x000000ffff057224 */ /* 0x000fe400078e000e */
[----:B--2---:R-:W-:Y:S01]  /*1da50*/  HMMA.16816.F32.BF16 R12, R8, R12, R16 ;  /* 0x0000000c080c723c */ /* 0x004fe20000041810 */
[----:B------:R-:W2:Y:S04]  /*1da60*/  LDL.LU.64 R18, [R1+0x1dc8] ;  /* 0x001dc80001127983 */ /* 0x000ea80000300a00 */
[----:B------:R-:W2:-:S14]  /*1da70*/  LDL.LU.64 R16, [R1+0x1dc0] ;  /* 0x001dc00001107983 */ /* 0x000e9c0000300a00 */
[----:B------:R0:W-:Y:S04]  /*1da80*/  STL.64 [R1+0x390], R12 ;  /* 0x0003900c01007387 */ /* 0x0001e80000100a00 */
[----:B------:R2:W-:Y:S04]  /*1da90*/  STL.64 [R1+0x398], R14 ;  /* 0x0003980e01007387 */ /* 0x0005e80000100a00 */
[----:B0-----:R-:W2:Y:S02]  /*1daa0*/  LDL.LU.64 R12, [R1+0x1db8] ;  /* 0x001db800010c7983 */ /* 0x001ea40000300a00 */
[----:B--2---:R-:W-:Y:S02]  /*1dab0*/  HMMA.16816.F32.BF16 R12, R8, R12, R16 ;  /* 0x0000000c080c723c */ /* 0x004fe40000041810 */
[----:B------:R-:W2:Y:S04]  /*1dac0*/  LDL.LU.64 R18, [R1+0x1db0] ;  /* 0x001db00001127983 */ /* 0x000ea80000300a00 */
[----:B------:R-:W2:-:S13]  /*1dad0*/  LDL.LU.64 R16, [R1+0x1da8] ;  /* 0x001da80001107983 */ /* 0x000e9a0000300a00 */
        /* <DEDUP_REMOVED lines=12> */
[----:B------:R0:W-:Y:S04]  /*1dba0*/  STL.64 [R1+0x1d60], R24 ;  /* 0x001d601801007387 */ /* 0x0001e80000100a00 */
[----:B0-----:R-:W4:Y:S04]  /*1dbb0*/  LDL.LU.64 R24, [R1+0x520] ;  /* 0x0005200001187983 */ /* 0x001f280000300a00 */
[----:B------:R-:W4:Y:S01]  /*1dbc0*/  LDL.LU.64 R26, [R1+0x528] ;  /* 0x00052800011a7983 */ /* 0x000f220000300a00 */
[C---:B--2---:R-:W-:Y:S08]  /*1dbd0*/  HMMA.16816.F32.BF16 R16, R8.reuse, R4, R16 ;  /* 0x000000040810723c */ /* 0x044ff00000041810 */
[----:B---3--:R-:W-:Y:S01]  /*1dbe0*/  HMMA.16816.F32.BF16 R12, R8, R20, R12 ;  /* 0x00000014080c723c */ /* 0x008fe2000004180c */
[----:B----4-:R-:W-:Y:S04]  /*1dbf0*/  STL.64 [R1+0x1d70], R26 ;  /* 0x001d701a01007387 */ /* 0x010fe80000100a00 */
[----:B------:R0:W-:Y:S04]  /*1dc00*/  STL.64 [R1+0x1d68], R24 ;  /* 0x001d681801007387 */ /* 0x0001e80000100a00 */
[----:B0-----:R-:W2:Y:S04]  /*1dc10*/  LDL.LU.64 R24, [R1+0x530] ;  /* 0x0005300001187983 */ /* 0x001ea80000300a00 */
[----:B------:R-:W2:Y:S06]  /*1dc20*/  LDL.LU.64 R26, [R1+0x538] ;  /* 0x00053800011a7983 */ /* 0x000eac0000300a00 */
[----:B------:R-:W-:Y:S04]  /*1dc30*/  STL.64 [R1+0x360], R12 ;  /* 0x0003600c01007387 */ /* 0x000fe80000100a00 */
[----:B------:R0:W-:Y:S04]  /*1dc40*/  STL.64 [R1+0x368], R14 ;  /* 0x0003680e01007387 */ /* 0x0001e80000100a00 */
[----:B0-----:R-:W2:Y:S04]  /*1dc50*/  LDL.LU.64 R14, [R1+0x1d80] ;  /* 0x001d8000010e7983 */ /* 0x001ea80000300a00 */
[----:B------:R-:W2:Y:S04]  /*1dc60*/  LDL.LU.64 R12, [R1+0x1d78] ;  /* 0x001d7800010c7983 */ /* 0x000ea80000300a00 */
[----:B------:R-:W2:Y:S04]  /*1dc70*/  LDL.64 R8, [R1+0x60] ;  /* 0x0000600001087983 */ /* 0x000ea80000100a00 */
[----:B------:R0:W-:Y:S04]  /*1dc80*/  STL.64 [R1+0x350], R16 ;  /* 0x0003501001007387 */ /* 0x0001e80000100a00 */
[----:B------:R1:W-:Y:S04]  /*1dc90*/  STL.64 [R1+0x358], R18 ;  /* 0x0003581201007387 */ /* 0x0003e80000100a00 */
[----:B0-----:R-:W3:Y:S04]  /*1dca0*/  LDL.LU.64 R16, [R1+0x4c0] ;  /* 0x0004c00001107983 */ /* 0x001ee80000300a00 */
[----:B-1----:R-:W3:Y:S01]  /*1dcb0*/  LDL.LU.64 R18, [R1+0x4c8] ;  /* 0x0004c80001127983 */ /* 0x002ee20000300a00 */
[----:B--2---:R-:W-:Y:S01]  /*1dcc0*/  HMMA.16816.F32.BF16 R24, R12, R8, R24 ;  /* 0x000000080c18723c */ /* 0x004fe20000041818 */
[----:B------:R-:W-:-:S02]  /*1dcd0*/  IMAD.MOV.U32 R7, RZ, RZ, R8 ;  /* 0x000000ffff077224 */ /* 0x000fc400078e0008 */
[----:B------:R-:W-:-:S15]  /*1dce0*/  IMAD.MOV.U32 R6, RZ, RZ, R9 ;  /* 0x000000ffff067224 */ /* 0x000fde00078e0009 */
[----:B------:R-:W-:Y:S01]  /*1dcf0*/  NOP ;  /* 0x0000000000007918 */ /* 0x000fe20000000000 */
[----:B------:R-:W-:Y:S04]  /*1dd00*/  STL.64 [R1+0x530], R24 ;  /* 0x0005301801007387 */ /* 0x000fe80000100a00 */
[----:B------:R0:W-:Y:S04]  /*1dd10*/  STL.64 [R1+0x538], R26 ;  /* 0x0005381a01007387 */ /* 0x0001e80000100a00 */
[----:B0-----:R-:W2:Y:S04]  /*1dd20*/  LDL.LU.64 R26, [R1+0x1d70] ;  /* 0x001d7000011a7983 */ /* 0x001ea80000300a00 */
[----:B------:R-:W2:Y:S04]  /*1dd30*/  LDL.LU.64 R24, [R1+0x1d68] ;  /* 0x001d680001187983 */ /* 0x000ea80000300a00 */
[----:B------:R-:W4:Y:S04]  /*1dd40*/  LDL.LU.64 R8, [R1+0x830] ;  /* 0x0008300001087983 */ /* 0x000f280000300a00 */
[----:B------:R-:W2:Y:S04]  /*1dd50*/  LDL.LU.64 R10, [R1+0x838] ;  /* 0x00083800010a7983 */ /* 0x000ea80000300a00 */
[----:B--2---:R-:W-:Y:S04]  /*1dd60*/  STL.64 [R1+0x1cc8], R10 ;  /* 0x001cc80a01007387 */ /* 0x004fe80000100a00 */
[----:B----4-:R0:W-:Y:S04]  /*1dd70*/  STL.64 [R1+0x1cc0], R8 ;  /* 0x001cc00801007387 */ /* 0x0101e80000100a00 */
[----:B0-----:R-:W2:Y:S02]  /*1dd80*/  LDL.64 R8, [R1+0x50] ;  /* 0x0000500001087983 */ /* 0x001ea40000100a00 */
[----:B--2---:R-:W-:Y:S01]  /*1dd90*/  HMMA.16816.F32.BF16 R24, R12, R8, R24 ;  /* 0x000000080c18723c */ /* 0x004fe20000041818 */
[----:B------:R-:W-:-:S02]  /*1dda0*/  IMAD.MOV.U32 R23, RZ, RZ, R8 ;  /* 0x000000ffff177224 */ /* 0x000fc400078e0008 */
[----:B------:R-:W-:-:S15]  /*1ddb0*/  IMAD.MOV.U32 R22, RZ, RZ, R9 ;  /* 0x000000ffff167224 */ /* 0x000fde00078e0009 */
[----:B------:R-:W-:Y:S01]  /*1ddc0*/  NOP ;  /* 0x0000000000007918 */ /* 0x000fe20000000000 */
[----:B------:R0:W-:Y:S04]  /*1ddd0*/  STL.64 [R1+0x520], R24 ;  /* 0x0005201801007387 */ /* 0x0001e80000100a00 */
[----:B------:R-:W-:Y:S04]  /*1dde0*/  STL.64 [R1+0x528], R26 ;  /* 0x0005281a01007387 */ /* 0x000fe80000100a00 */
[----:B0-----:R-:W2:Y:S04]  /*1ddf0*/  LDL.LU.64 R24, [R1+0x1d60] ;  /* 0x001d600001187983 */ /* 0x001ea80000300a00 */
[----:B------:R-:W4:Y:S04]  /*1de00*/  LDL.LU.64 R8, [R1+0x840] ;  /* 0x0008400001087983 */ /* 0x000f280000300a00 */
[----:B------:R-:W2:Y:S04]  /*1de10*/  LDL.LU.64 R10, [R1+0x848] ;  /* 0x00084800010a7983 */ /* 0x000ea80000300a00 */
[----:B--2---:R-:W-:Y:S04]  /*1de20*/  STL.64 [R1+0x1cd8], R10 ;  /* 0x001cd80a01007387 */ /* 0x004fe80000100a00 */
[----:B----4-:R0:W-:Y:S02]  /*1de30*/  STL.64 [R1+0x1cd0], R8 ;  /* 0x001cd00801007387 */ /* 0x0101e40000100a00 */
[----:B0-----:R-:W-:-:S02]  /*1de40*/  IMAD.MOV.U32 R8, RZ, RZ, R23 ;  /* 0x000000ffff087224 */ /* 0x001fc400078e0017 */
[----:B------:R-:W-:-:S05]  /*1de50*/  IMAD.MOV.U32 R9, RZ, RZ, R22 ;  /* 0x000000ffff097224 */ /* 0x000fca00078e0016 */
[----:B------:R0:W-:Y:S04]  /*1de60*/  STL.64 [R1+0x1d48], R8 ;  /* 0x001d480801007387 */ /* 0x0001e80000100a00 */
[----:B0-----:R-:W2:Y:S04]  /*1de70*/  LDL.LU.64 R8, [R1+0x4d0] ;  /* 0x0004d00001087983 */ /* 0x001ea80000300a00 */
[----:B------:R-:W2:Y:S02]  /*1de80*/  LDL.LU.64 R10, [R1+0x4d8] ;  /* 0x0004d800010a7983 */ /* 0x000ea40000300a00 */
[----:B--2---:R-:W-:Y:S02]  /*1de90*/  HMMA.16816.F32.BF16 R24, R12, R24, R8 ;  /* 0x000000180c18723c */ /* 0x004fe40000041808 */
[----:B------:R-:W2:-:S15]  /*1dea0*/  LDL.LU.64 R8, [R1+0x8e0] ;  /* 0x0008e00001087983 */ /* 0x000e9e0000300a00 */
[----:B------:R-:W-:Y:S02]  /*1deb0*/  NOP ;  /* 0x0000000000007918 */ /* 0x000fe40000000000 */
[----:B------:R-:W-:Y:S04]  /*1dec0*/  STL.64 [R1+0x9e0], R24 ;  /* 0x0009e01801007387 */ /* 0x000fe80000100a00 */
[----:B------:R-:W-:Y:S04]  /*1ded0*/  STL.64 [R1+0x9e8], R26 ;  /* 0x0009e81a01007387 */ /* 0x000fe80000100a00 */
[----:B------:R-:W4:Y:S01]  /*1dee0*/  LDL.LU.64 R10, [R1+0x8e8] ;  /* 0x0008e800010a7983 */ /* 0x000f220000300a00 */
[----:B---3--:R-:W-:-:S15]  /*1def0*/  HMMA.16816.F32.BF16 R16, R12, R20, R16 ;  /* 0x000000140c10723c */ /* 0x008fde0000041810 */
[----:B------:R-:W-:-:S04]  /*1df00*/  NOP ;  /* 0x0000000000007918 */ /* 0x000fc80000000000 */
[----:B------:R-:W-:Y:S04]  /*1df10*/  STL.64 [R1+0x8f0], R16 ;  /* 0x0008f01001007387 */ /* 0x000fe80000100a00 */
[----:B------:R-:W-:Y:S04]  /*1df20*/  STL.64 [R1+0x8f8], R18 ;  /* 0x0008f81201007387 */ /* 0x000fe80000100a00 */
[----:B----4-:R-:W-:Y:S04]  /*1df30*/  STL.64 [R1+0x1d58], R10 ;  /* 0x001d580a01007387 */ /* 0x010fe80000100a00 */
[----:B--2---:R0:W-:Y:S04]  /*1df40*/  STL.64 [R1+0x1d50], R8 ;  /* 0x001d500801007387 */ /* 0x0041e80000100a00 */
[----:B0-----:R-:W2:Y:S04]  /*1df50*/  LDL.LU.64 R8, [R1+0x4b0] ;  /* 0x0004b00001087983 */ /* 0x001ea80000300a00 */
[----:B------:R-:W2:Y:S04]  /*1df60*/  LDL.LU.64 R10, [R1+0x4b8] ;  /* 0x0004b800010a7983 */ /* 0x000ea80000300a00 */
[----:B------:R0:W-:Y:S04]  /*1df70*/  STL.64 [R1+0x1d28], R20 ;  /* 0x001d281401007387 */ /* 0x0001e80000100a00 */
[----:B0-----:R-:W3:Y:S04]  /*1df80*/  LDL.64 R20, [R1+0x40] ;  /* 0x0000400001147983 */ /* 0x001ee80000100a00 */
[----:B---3--:R0:W-:Y:S04]  /*1df90*/  STL.64 [R1+0x1d40], R20 ;  /* 0x001d401401007387 */ /* 0x0081e80000100a00 */
[----:B0-----:R-:W3:Y:S04]  /*1dfa0*/  LDL.LU.64 R20, [R1+0x8c0] ;  /* 0x0008c00001147983 */ /* 0x001ee80000300a00 */
[----:B------:R-:W3:Y:S04]  /*1dfb0*/  LDL.LU.64 R22, [R1+0x8c8] ;  /* 0x0008c80001167983 */ /* 0x000ee80000300a00 */
[----:B------:R-:W4:Y:S04]  /*1dfc0*/  LDL.LU.64 R16, [R1+0x890] ;  /* 0x0008900001107983 */ /* 0x000f280000300a00 */
[----:B------:R-:W2:Y:S04]  /*1dfd0*/  LDL.LU.64 R18, [R1+0x898] ;  /* 0x0008980001127983 */ /* 0x000ea80000300a00 */
[----:B--2---:R-:W-:Y:S04]  /*1dfe0*/  STL.64 [R1+0x1d20], R18 ;  /* 0x001d201201007387 */ /* 0x004fe80000100a00 */
[----:B----4-:R0:W-:Y:S04]  /*1dff0*/  STL.64 [R1+0x1d18], R16 ;  /* 0x001d181001007387 */ /* 0x0101e80000100a00 */
[----:B0-----:R-:W2:Y:S04]  /*1e000*/  LDL.LU.64 R16, [R1+0x8a0] ;  /* 0x0008a00001107983 */ /* 0x001ea80000300a00 */
[----:B------:R-:W4:Y:S04]  /*1e010*/  LDL.LU.64 R18, [R1+0x8a8] ;  /* 0x0008a80001127983 */ /* 0x000f280000300a00 */
[----:B----4-:R-:W-:Y:S04]  /*1e020*/  STL.64 [R1+0x1d38], R18 ;  /* 0x001d381201007387 */ /* 0x010fe80000100a00 */
[----:B--2---:R0:W-:Y:S04]  /*1e030*/  STL.64 [R1+0x1d30], R16 ;  /* 0x001d301001007387 */ /* 0x0041e80000100a00 */
[----:B0-----:R-:W2:Y:S04]  /*1e040*/  LDL.LU.64 R16, [R1+0x8b0] ;  /* 0x0008b00001107983 */ /* 0x001ea80000300a00 */
[----:B------:R-:W2:Y:S04]  /*1e050*/  LDL.LU.64 R18, [R1+0x8b8] ;  /* 0x0008b80001127983 */ /* 0x000ea80000300a00 */
[----:B------:R-:W4:Y:S04]  /*1e060*/  LDL.LU.64 R24, [R1+0x820] ;  /* 0x0008200001187983 */ /* 0x000f280000300a00 */
[----:B------:R-:W2:Y:S01]  /*1e070*/  LDL.LU.64 R26, [R1+0x828] ;  /* 0x00082800011a7983 */ /* 0x000ea20000300a00 */
[----:B------:R-:W-:Y:S03]  /*1e080*/  HMMA.16816.F32.BF16 R12, R12, R4, R8 ;  /* 0x000000040c0c723c */ /* 0x000fe60000041808 */
[----:B--2---:R-:W-:Y:S04]  /*1e090*/  STL.64 [R1+0x1ce8], R26 ;  /* 0x001ce81a01007387 */ /* 0x004fe80000100a00 */
[----:B----4-:R0:W-:Y:S04]  /*1e0a0*/  STL.64 [R1+0x1ce0], R24 ;  /* 0x001ce01801007387 */ /* 0x0101e80000100a00 */
[----:B0-----:R-:W2:Y:S04]  /*1e0b0*/  LDL.LU.64 R24, [R1+0x850] ;  /* 0x0008500001187983 */ /* 0x001ea80000300a00 */
[----:B------:R-:W4:Y:S04]  /*1e0c0*/  LDL.LU.64 R26, [R1+0x858] ;  /* 0x00085800011a7983 */ /* 0x000f280000300a00 */
[----:B----4-:R-:W-:Y:S04]  /*1e0d0*/  STL.64 [R1+0x1cf8], R26 ;  /* 0x001cf81a01007387 */ /* 0x010fe80000100a00 */
[----:B--2---:R-:W-:Y:S04]  /*1e0e0*/  STL.64 [R1+0x1cf0], R24 ;  /* 0x001cf01801007387 */ /* 0x004fe80000100a00 */
[----:B------:R-:W2:Y:S04]  /*1e0f0*/  LDL.LU.64 R10, [R1+0x1d58] ;  /* 0x001d5800010a7983 */ /* 0x000ea80000300a00 */
[----:B------:R-:W2:Y:S04]  /*1e100*/  LDL.LU.64 R8, [R1+0x1d50] ;  /* 0x001d500001087983 */ /* 0x000ea80000300a00 */
[----:B------:R0:W-:Y:S04]  /*1e110*/  STL.64 [R1+0x880], R12 ;  /* 0x0008800c01007387 */ /* 0x0001e80000100a00 */
[----:B------:R1:W-:Y:S04]  /*1e120*/  STL.64 [R1+0x888], R14 ;  /* 0x0008880e01007387 */ /* 0x0003e80000100a00 */
[----:B0-----:R-:W2:Y:S04]  /*1e130*/  LDL.LU R12, [R1] ;  /* 0x00000000010c7983 */ /* 0x001ea80000300800 */
[----:B------:R-:W2:Y:S04]  /*1e140*/  LDL.LU R13, [R1+0x4] ;  /* 0x00000400010d7983 */ /* 0x000ea80000300800 */
[----:B-1----:R-:W2:Y:S04]  /*1e150*/  LDL.LU R14, [R1+0x8] ;  /* 0x00000800010e7983 */ /* 0x002ea80000300800 */
[----:B------:R-:W2:Y:S01]  /*1e160*/  LDL.LU R15, [R1+0xc] ;  /* 0x00000c00010f7983 */ /* 0x000ea20000300800 */
[----:B------:R-:W-:-:S02]  /*1e170*/  IMAD.MOV.U32 R24, RZ, RZ, R7 ;  /* 0x000000ffff187224 */ /* 0x000fc400078e0007 */
[----:B------:R-:W-:-:S07]  /*1e180*/  IMAD.MOV.U32 R25, RZ, RZ, R6 ;  /* 0x000000ffff197224 */ /* 0x000fce00078e0006 */
[----:B--2---:R-:W-:-:S15]  /*1e190*/  HMMA.16816.F32.BF16 R8, R12, R24, R8 ;  /* 0x000000180c08723c */ /* 0x004fde0000041808 */
[----:B------:R-:W-:-:S04]  /*1e1a0*/  NOP ;  /* 0x0000000000007918 */ /* 0x000fc80000000000 */
[----:B------:R0:W-:Y:S04]  /*1e1b0*/  STL.64 [R1+0x140], R8 ;  /* 0x0001400801007387 */ /* 0x0001e80000100a00 */
[----:B------:R-:W-:Y:S04]  /*1e1c0*/  STL.64 [R1+0x148], R10 ;  /* 0x0001480a01007387 */ /* 0x000fe80000100a00 */
[----:B0-----:R-:W3:Y:S02]  /*1e1d0*/  LDL.LU.64 R8, [R1+0x1d48] ;  /* 0x001d480001087983 */ /* 0x001ee40000300a00 */
[----:B---3--:R-:W-:-:S15]  /*1e1e0*/  HMMA.16816.F32.BF16 R20, R12, R8, R20 ;  /* 0x000000080c14723c */ /* 0x008fde0000041814 */
[----:B------:R-:W-:-:S04]  /*1e1f0*/  NOP ;  /* 0x0000000000007918 */ /* 0x000fc80000000000 */
[----:B------:R0:W-:Y:S04]  /*1e200*/  STL.64 [R1+0x130], R20 ;  /* 0x0001301401007387 */ /* 0x0001e80000100a00 */
[----:B------:R-:W-:Y:S04]  /*1e210*/  STL.64 [R1+0x138], R22 ;  /* 0x0001381601007387 */ /* 0x000fe80000100a00 */
[----:B0-----:R-:W2:Y:S04]  /*1e220*/  LDL.LU.64 R20, [R1+0x1d40] ;  /* 0x001d400001147983 */ /* 0x001ea80000300a00 */
[----:B------:R0:W-:Y:S04]  /*1e230*/  STL.64 [R1+0x1d00], R8 ;  /* 0x001d000801007387 */ /* 0x0001e80000100a00 */
[----:B0-----:R-:W3:Y:S04]  /*1e240*/  LDL.LU.64 R8, [R1+0x860] ;  /* 0x0008600001087983 */ /* 0x001ee80000300a00 */
[----:B------:R-:W3:Y:S01]  /*1e250*/  LDL.LU.64 R10, [R1+0x868] ;  /* 0x00086800010a7983 */ /* 0x000ee20000300a00 */
        /* <DEDUP_REMOVED lines=8> */
[----:B------:R-:W2:Y:S02]  /*1e2e0*/  LDL.LU.64 R20, [R1+0x1d28] ;  /* 0x001d280001147983 */ /* 0x000ea40000300a00 */
[----:B--2---:R-:W-:-:S15]  /*1e2f0*/  HMMA.16816.F32.BF16 R16, R12, R20, R16 ;  /* 0x000000140c10723c */ /* 0x004fde0000041810 */
[----:B------:R-:W-:-:S04]  /*1e300*/  NOP ;  /* 0x0000000000007918 */ /* 0x000fc80000000000 */
[----:B------:R-:W-:Y:S04]  /*1e310*/  STL.64 [R1+0x10], R16 ;  /* 0x0000101001007387 */ /* 0x000fe80000100a00 */
[----:B------:R0:W-:Y:S04]  /*1e320*/  STL.64 [R1+0x18], R18 ;  /* 0x0000181201007387 */ /* 0x0001e80000100a00 */
[----:B0-----:R-:W2:Y:S04]  /*1e330*/  LDL.LU.64 R18, [R1+0x1d20] ;  /* 0x001d200001127983 */ /* 0x001ea80000300a00 */
[----:B------:R-:W2:Y:S02]  /*1e340*/  LDL.LU.64 R16, [R1+0x1d18] ;  /* 0x001d180001107983 */ /* 0x000ea40000300a00 */
[----:B--2---:R-:W-:Y:S02]  /*1e350*/  HMMA.16816.F32.BF16 R12, R12, R4, R16 ;  /* 0x000000040c0c723c */ /* 0x004fe40000041810 */
[----:B------:R-:W3:Y:S04]  /*1e360*/  LDL.LU.64 R18, [R1+0x1d10] ;  /* 0x001d100001127983 */ /* 0x000ee80000300a00 */
[----:B------:R-:W3:-:S13]  /*1e370*/  LDL.LU.64 R16, [R1+0x1d08] ;  /* 0x001d080001107983 */ /* 0x000eda0000300a00 */
[----:B------:R-:W-:Y:S04]  /*1e380*/  STL.64 [R1+0x1a30], R14 ;  /* 0x001a300e01007387 */ /* 0x000fe80000100a00 */
[----:B------:R-:W-:Y:S01]  /*1e390*/  STL.64 [R1+0x1a28], R12 ;  /* 0x001a280c01007387 */ /* 0x000fe20000100a00 */
[----:B---3--:R-:W-:Y:S03]  /*1e3a0*/  HMMA.16816.F32.BF16 R24, R16, R24, R8 ;  /* 0x000000181018723c */ /* 0x008fe60000041808 */
[----:B------:R-:W2:-:S15]  /*1e3b0*/  LDL.LU.64 R8, [R1+0x1d00] ;  /* 0x001d000001087983 */ /* 0x000e9e0000300a00 */
[----:B------:R-:W-:Y:S01]  /*1e3c0*/  NOP ;  /* 0x0000000000007918 */ /* 0x000fe20000000000 */
[----:B------:R-:W-:Y:S04]  /*1e3d0*/  STL.64 [R1+0x170], R24 ;  /* 0x0001701801007387 */ /* 0x000fe80000100a00 */
[----:B------:R0:W-:Y:S04]  /*1e3e0*/  STL.64 [R1+0x178], R26 ;  /* 0x0001781a01007387 */ /* 0x0001e80000100a00 */
[----:B0-----:R-:W2:Y:S04]  /*1e3f0*/  LDL.LU.64 R26, [R1+0x1cf8] ;  /* 0x001cf800011a7983 */ /* 0x001ea80000300a00 */
[----:B------:R-:W2:Y:S02]  /*1e400*/  LDL.LU.64 R24, [R1+0x1cf0] ;  /* 0x001cf00001187983 */ /* 0x000ea40000300a00 */
        /* <DEDUP_REMOVED lines=8> */
[----:B------:R-:W-:-:S07]  /*1e490*/  IMAD.MOV.U32 R13, RZ, RZ, R6 ;  /* 0x000000ffff0d7224 */ /* 0x000fce00078e0006 */
[----:B---3--:R-:W-:Y:S01]  /*1e4a0*/  HMMA.16816.F32.BF16 R12, R16, R12, R8 ;  /* 0x0000000c100c723c */ /* 0x008fe20000041808 */
[----:B------:R-:W3:Y:S04]  /*1e4b0*/  LDL.LU.64 R10, [R1+0x1cc8] ;  /* 0x001cc800010a7983 */ /* 0x000ee80000300a00 */
[----:B------:R-:W3:Y:S01]  /*1e4c0*/  LDL.LU.64 R8, [R1+0x1cc0] ;  /* 0x001cc00001087983 */ /* 0x000ee20000300a00 */
[----:B------:R-:W-:Y:S02]  /*1e4d0*/  IMAD.MOV.U32 R7, RZ, RZ, R20 ;  /* 0x000000ffff077224 */ /* 0x000fe400078e0014 */
[----:B------:R-:W-:-:S11]  /*1e4e0*/  IMAD.MOV.U32 R6, RZ, RZ, R21 ;  /* 0x000000ffff067224 */ /* 0x000fd600078e0015 */
[----:B------:R-:W-:Y:S04]  /*1e4f0*/  STL.64 [R1+0x150], R12 ;  /* 0x0001500c01007387 */ /* 0x000fe80000100a00 */
[----:B------:R-:W-:Y:S01]  /*1e500*/  STL.64 [R1+0x158], R14 ;  /* 0x0001580e01007387 */ /* 0x000fe20000100a00 */
[C---:B---3--:R-:W-:Y:S08]  /*1e510*/  HMMA.16816.F32.BF16 R8, R16.reuse, R20, R8 ;  /* 0x000000141008723c */ /* 0x048ff00000041808 */
[----:B--2---:R-:W-:Y:S11]  /*1e520*/  HMMA.16816.F32.BF16 R16, R16, R4, R24 ;  /* 0x000000041010723c */ /* 0x004ff60000041818 */
[----:B------:R0:W-:Y:S04]  /*1e530*/  STL.64 [R1], R8 ;  /* 0x0000000801007387 */ /* 0x0001e80000100a00 */
[----:B------:R1:W-:Y:S04]  /*1e540*/  STL.64 [R1+0x8], R10 ;  /* 0x0000080a01007387 */ /* 0x0003e80000100a00 */
[----:B------:R-:W2:Y:S04]  /*1e550*/  LDL.LU.64 R22, [R1+0x1cb8] ;  /* 0x001cb80001167983 */ /* 0x000ea80000300a00 */
[----:B------:R-:W2:Y:S04]  /*1e560*/  LDL.LU.64 R20, [R1+0x1cb0] ;  /* 0x001cb00001147983 */ /* 0x000ea80000300a00 */
[----:B0-----:R-:W2:Y:S04]  /*1e570*/  LDL.LU.64 R8, [R1+0x810] ;  /* 0x0008100001087983 */ /* 0x001ea80000300a00 */
[----:B-1----:R-:W2:Y:S04]  /*1e580*/  LDL.LU.64 R10, [R1+0x818] ;  /* 0x00081800010a7983 */ /* 0x002ea80000300a00 */
[----:B------:R0:W-:Y:S04]  /*1e590*/  STL.64 [R1+0x1ca8], R4 ;  /* 0x001ca80401007387 */ /* 0x0001e80000100a00 */
[----:B0-----:R-:W2:Y:S04]  /*1e5a0*/  LDL.LU.64 R4, [R1+0x60] ;  /* 0x0000600001047983 */ /* 0x001ea80000300a00 */
[----:B------:R-:W3:Y:S04]  /*1e5b0*/  LDL.LU.64 R24, [R1+0x7e0] ;  /* 0x0007e00001187983 */ /* 0x000ee80000300a00 */
[----:B------:R-:W4:Y:S04]  /*1e5c0*/  LDL.LU.64 R26, [R1+0x7e8] ;  /* 0x0007e800011a7983 */ /* 0x000f280000300a00 */
[----:B----4-:R-:W-:Y:S04]  /*1e5d0*/  STL.64 [R1+0x1c78], R26 ;  /* 0x001c781a01007387 */ /* 0x010fe80000100a00 */
[----:B---3--:R0:W-:Y:S04]  /*1e5e0*/  STL.64 [R1+0x1c70], R24 ;  /* 0x001c701801007387 */ /* 0x0081e80000100a00 */
[----:B0-----:R-:W3:Y:S04]  /*1e5f0*/  LDL.LU.64 R24, [R1+0x40] ;  /* 0x0000400001187983 */ /* 0x001ee80000300a00 */
[----:B---3--:R0:W-:Y:S04]  /*1e600*/  STL.64 [R1+0x1c90], R24 ;  /* 0x001c901801007387 */ /* 0x0081e80000100a00 */
[----:B0-----:R-:W3:Y:S04]  /*1e610*/  LDL.LU.64 R24, [R1+0x50] ;  /* 0x0000500001187983 */ /* 0x001ee80000300a00 */
        /* <DEDUP_REMOVED lines=8> */
[----:B0-----:R-:W4:Y:S04]  /*1e6a0*/  LDL.LU.64 R16, [R1+0x7f0] ;  /* 0x0007f00001107983 */ /* 0x001f280000300a00 */
[----:B------:R-:W3:Y:S01]  /*1e6b0*/  LDL.LU.64 R18, [R1+0x7f8] ;  /* 0x0007f80001127983 */ /* 0x000ee20000300a00 */
[----:B--2---:R-:W-:Y:S03]  /*1e6c0*/  HMMA.16816.F32.BF16 R8, R20, R4, R8 ;  /* 0x000000041408723c */ /* 0x004fe60000041808 */
[----:B---3--:R-:W-:Y:S04]  /*1e6d0*/  STL.64 [R1+0x1ca0], R18 ;  /* 0x001ca01201007387 */ /* 0x008fe80000100a00 */
[----:B----4-:R0:W-:Y:S04]  /*1e6e0*/  STL.64 [R1+0x1c98], R16 ;  /* 0x001c981001007387 */ /* 0x0101e80000100a00 */
[----:B0-----:R-:W2:Y:S04]  /*1e6f0*/  LDL.LU.64 R16, [R1+0x800] ;  /* 0x0008000001107983 */ /* 0x001ea80000300a00 */
[----:B------:R-:W2:Y:S01]  /*1e700*/  LDL.LU.64 R18, [R1+0x808] ;  /* 0x0008080001127983 */ /* 0x000ea20000300a00 */
[----:B------:R-:W-:-:S02]  /*1e710*/  IMAD.MOV.U32 R12, RZ, RZ, R4 ;  /* 0x000000ffff0c7224 */ /* 0x000fc400078e0004 */
[----:B------:R-:W-:Y:S02]  /*1e720*/  IMAD.MOV.U32 R7, RZ, RZ, R5 ;  /* 0x000000ffff077224 */ /* 0x000fe400078e0005 */
[----:B------:R-:W-:Y:S01]  /*1e730*/  IMAD.MOV.U32 R28, RZ, RZ, R10 ;  /* 0x000000ffff1c7224 */ /* 0x000fe200078e000a */
[----:B------:R-:W3:Y:S01]  /*1e740*/  LDL.LU.64 R4, [R1+0x1ca8] ;  /* 0x001ca80001047983 */ /* 0x000ee20000300a00 */
[----:B------:R-:W-:-:S03]  /*1e750*/  IMAD.MOV.U32 R3, RZ, RZ, R9 ;  /* 0x000000ffff037224 */ /* 0x000fc600078e0009 */
[----:B------:R0:W-:Y:S04]  /*1e760*/  STL [R1+0x4d0], R8 ;  /* 0x0004d00801007387 */ /* 0x0001e80000100800 */
[----:B------:R1:W-:Y:S01]  /*1e770*/  STL [R1+0x4dc], R11 ;  /* 0x0004dc0b01007387 */ /* 0x0003e20000100800 */
[----:B------:R-:W-:Y:S02]  /*1e780*/  IMAD.MOV.U32 R14, RZ, RZ, R24 ;  /* 0x000000ffff0e7224 */ /* 0x000fe400078e0018 */
[----:B------:R-:W-:Y:S01]  /*1e790*/  IMAD.MOV.U32 R13, RZ, RZ, R25 ;  /* 0x000000ffff0d7224 */ /* 0x000fe200078e0019 */
[----:B0-----:R-:W3:Y:S04]  /*1e7a0*/  LDL.LU.64 R8, [R1+0x7a0] ;  /* 0x0007a00001087983 */ /* 0x001ee80000300a00 */
[----:B-1----:R-:W3:Y:S04]  /*1e7b0*/  LDL.LU.64 R10, [R1+0x7a8] ;  /* 0x0007a800010a7983 */ /* 0x002ee80000300a00 */
[----:B------:R-:W-:Y:S04]  /*1e7c0*/  STL [R1+0x16bc], R28 ;  /* 0x0016bc1c01007387 */ /* 0x000fe80000100800 */
[----:B------:R-:W-:Y:S01]  /*1e7d0*/  STL [R1+0x16b8], R3 ;  /* 0x0016b80301007387 */ /* 0x000fe20000100800 */
[----:B--2---:R-:W-:-:S15]  /*1e7e0*/  HMMA.16816.F32.BF16 R16, R20, R24, R16 ;  /* 0x000000181410723c */ /* 0x004fde0000041810 */
[----:B------:R-:W-:-:S04]  /*1e7f0*/  NOP ;  /* 0x0000000000007918 */ /* 0x000fc80000000000 */
[----:B------:R-:W-:Y:S04]  /*1e800*/  STL.64 [R1+0x4c0], R16 ;  /* 0x0004c01001007387 */ /* 0x000fe80000100a00 */
[----:B------:R0:W-:Y:S04]  /*1e810*/  STL.64 [R1+0x4c8], R18 ;  /* 0x0004c81201007387 */ /* 0x0001e80000100a00 */
[----:B0-----:R-:W2:Y:S04]  /*1e820*/  LDL.LU.64 R18, [R1+0x1ca0] ;  /* 0x001ca00001127983 */ /* 0x001ea80000300a00 */
[----:B------:R-:W2:Y:S04]  /*1e830*/  LDL.LU.64 R16, [R1+0x1c98] ;  /* 0x001c980001107983 */ /* 0x000ea80000300a00 */
[----:B------:R-:W2:Y:S02]  /*1e840*/  LDL.LU.64 R24, [R1+0x1c90] ;  /* 0x001c900001187983 */ /* 0x000ea40000300a00 */
[----:B--2---:R-:W-:Y:S01]  /*1e850*/  HMMA.16816.F32.BF16 R16, R20, R24, R16 ;  /* 0x000000181410723c */ /* 0x004fe20000041810 */
[----:B------:R-:W-:-:S02]  /*1e860*/  IMAD.MOV.U32 R6, RZ, RZ, R24 ;  /* 0x000000ffff067224 */ /* 0x000fc400078e0018 */
[----:B------:R-:W-:-:S15]  /*1e870*/  IMAD.MOV.U32 R3, RZ, RZ, R25 ;  /* 0x000000ffff037224 */ /* 0x000fde00078e0019 */
[----:B------:R-:W-:Y:S01]  /*1e880*/  NOP ;  /* 0x0000000000007918 */ /* 0x000fe20000000000 */
[----:B------:R-:W-:Y:S04]  /*1e890*/  STL.64 [R1+0x4b0], R16 ;  /* 0x0004b01001007387 */ /* 0x000fe80000100a00 */
[----:B------:R0:W-:Y:S04]  /*1e8a0*/  STL.64 [R1+0x4b8], R18 ;  /* 0x0004b81201007387 */ /* 0x0001e80000100a00 */
[----:B0-----:R-:W2:Y:S04]  /*1e8b0*/  LDL.LU.64 R18, [R1+0x1c88] ;  /* 0x001c880001127983 */ /* 0x001ea80000300a00 */
[----:B------:R-:W4:Y:S04]  /*1e8c0*/  LDL.LU.64 R16, [R1+0x1c80] ;  /* 0x001c800001107983 */ /* 0x000f280000300a00 */
[----:B------:R-:W4:Y:S04]  /*1e8d0*/  LDL.LU.64 R26, [R1+0x1c78] ;  /* 0x001c7800011a7983 */ /* 0x000f280000300a00 */
[----:B------:R-:W4:Y:S02]  /*1e8e0*/  LDL.LU.64 R24, [R1+0x1c70] ;  /* 0x001c700001187983 */ /* 0x000f240000300a00 */
[C---:B----4-:R-:W-:Y:S08]  /*1e8f0*/  HMMA.16816.F32.BF16 R24, R20.reuse, R16, R24 ;  /* 0x000000101418723c */ /* 0x050ff00000041818 */
[----:B---3--:R-:W-:Y:S11]  /*1e900*/  HMMA.16816.F32.BF16 R20, R20, R4, R8 ;  /* 0x000000041414723c */ /* 0x008ff60000041808 */
[----:B------:R-:W-:Y:S04]  /*1e910*/  STL.64 [R1+0x3a0], R24 ;  /* 0x0003a01801007387 */ /* 0x000fe80000100a00 */
[----:B------:R0:W-:Y:S04]  /*1e920*/  STL.64 [R1+0x3a8], R26 ;  /* 0x0003a81a01007387 */ /* 0x0001e80000100a00 */
[----:B0-----:R-:W3:Y:S04]  /*1e930*/  LDL.LU.64 R26, [R1+0x1c68] ;  /* 0x001c6800011a7983 */ /* 0x001ee80000300a00 */
[----:B------:R-:W3:Y:S04]  /*1e940*/  LDL.LU.64 R24, [R1+0x1c60] ;  /* 0x001c600001187983 */ /* 0x000ee80000300a00 */
[----:B--2---:R-:W-:Y:S04]  /*1e950*/  STL.64 [R1+0x1c58], R18 ;  /* 0x001c581201007387 */ /* 0x004fe80000100a00 */
[----:B------:R0:W-:Y:S04]  /*1e960*/  STL.64 [R1+0x1c50], R16 ;  /* 0x001c501001007387 */ /* 0x0001e80000100a00 */
[----:B0-----:R-:W3:Y:S04]  /*1e970*/  LDL.LU.64 R16, [R1+0x790] ;  /* 0x0007900001107983 */ /* 0x001ee80000300a00 */
[----:B------:R-:W3:Y:S04]  /*1e980*/  LDL.LU.64 R18, [R1+0x798] ;  /* 0x0007980001127983 */ /* 0x000ee80000300a00 */
[----:B------:R-:W2:Y:S04]  /*1e990*/  LDL.LU.64 R8, [R1+0x770] ;  /* 0x0007700001087983 */ /* 0x000ea80000300a00 */
[----:B------:R-:W2:Y:S04]  /*1e9a0*/  LDL.LU.64 R10, [R1+0x778] ;  /* 0x00077800010a7983 */ /* 0x000ea80000300a00 */
[----:B------:R0:W-:Y:S02]  /*1e9b0*/  STL.64 [R1+0x1c48], R4 ;  /* 0x001c480401007387 */ /* 0x0001e40000100a00 */
[----:B0-----:R-:W-:-:S02]  /*1e9c0*/  IMAD.MOV.U32 R4, RZ, RZ, R14 ;  /* 0x000000ffff047224 */ /* 0x001fc400078e000e */
[----:B------:R-:W4:Y:S01]  /*1e9d0*/  LDL.64 R14, [R1+0xd8] ;  /* 0x0000d800010e7983 */ /* 0x000f220000100a00 */
[----:B------:R-:W-:Y:S02]  /*1e9e0*/  IMAD.MOV.U32 R5, RZ, RZ, R13 ;  /* 0x000000ffff057224 */ /* 0x000fe400078e000d */
[----:B------:R-:W-:Y:S01]  /*1e9f0*/  IMAD.MOV.U32 R13, RZ, RZ, R7 ;  /* 0x000000ffff0d7224 */ /* 0x000fe200078e0007 */
[----:B----4-:R3:W-:Y:S06]  /*1ea00*/  STL.64 [R1+0x1c08], R14 ;  /* 0x001c080e01007387 */ /* 0x0107ec0000100a00 */
[----:B---3--:R-:W-:Y:S01]  /*1ea10*/  HMMA.16816.F32.BF16 R12, R24, R12, R16 ;  /* 0x0000000c180c723c */ /* 0x008fe20000041810 */
[----:B------:R-:W-:Y:S04]  /*1ea20*/  STL.64 [R1+0x1580], R22 ;  /* 0x0015801601007387 */ /* 0x000fe80000100a00 */
[----:B------:R-:W-:Y:S04]  /*1ea30*/  STL.64 [R1+0x1578], R20 ;  /* 0x0015781401007387 */ /* 0x000fe80000100a00 */
[----:B------:R-:W3:Y:S04]  /*1ea40*/  LDL.LU.64 R18, [R1+0x1c58] ;  /* 0x001c580001127983 */ /* 0x000ee80000300a00 */
[----:B------:R-:W4:Y:S06]  /*1ea50*/  LDL.LU.64 R16, [R1+0x1c50] ;  /* 0x001c500001107983 */ /* 0x000f2c0000300a00 */
[----:B------:R-:W-:Y:S04]  /*1ea60*/  STL.64 [R1+0x790], R12 ;  /* 0x0007900c01007387 */ /* 0x000fe80000100a00 */
[----:B------:R0:W-:Y:S04]  /*1ea70*/  STL.64 [R1+0x798], R14 ;  /* 0x0007980e01007387 */ /* 0x0001e80000100a00 */
[----:B0-----:R-:W2:Y:S04]  /*1ea80*/  LDL.64 R14, [R1+0xf8] ;  /* 0x0000f800010e7983 */ /* 0x001ea80000100a00 */
[----:B--2---:R0:W-:Y:S04]  /*1ea90*/  STL.64 [R1+0x1c10], R14 ;  /* 0x001c100e01007387 */ /* 0x0041e80000100a00 */
[----:B------:R-:W2:Y:S04]  /*1eaa0*/  LDL.LU.64 R12, [R1+0x780] ;  /* 0x00078000010c7983 */ /* 0x000ea80000300a00 */
[----:B0-----:R-:W2:Y:S01]  /*1eab0*/  LDL.LU.64 R14, [R1+0x788] ;  /* 0x00078800010e7983 */ /* 0x001ea20000300a00 */
[----:B------:R-:W-:-:S02]  /*1eac0*/  IMAD.MOV.U32 R20, RZ, RZ, R6 ;  /* 0x000000ffff147224 */ /* 0x000fc400078e0006 */
[----:B--2---:R-:W-:-:S15]  /*1ead0*/  HMMA.16816.F32.BF16 R4, R24, R4, R12 ;  /* 0x000000041804723c */ /* 0x004fde000004180c */
[----:B------:R-:W-:-:S04]  /*1eae0*/  NOP ;  /* 0x0000000000007918 */ /* 0x000fc80000000000 */
[----:B------:R0:W-:Y:S04]  /*1eaf0*/  STL [R1+0x780], R4 ;  /* 0x0007800401007387 */ /* 0x0001e80000100800 */
[----:B------:R-:W2:Y:S04]  /*1eb00*/  LDL R14, [R1+0x108] ;  /* 0x00010800010e7983 */ /* 0x000ea80000100800 */
[----:B------:R-:W2:Y:S01]  /*1eb10*/  LDL R15, [R1+0x10c] ;  /* 0x00010c00010f7983 */ /* 0x000ea20000100800 */
[----:B------:R-:W-:-:S07]  /*1eb20*/  IMAD.MOV.U32 R21, RZ, RZ, R3 ;  /* 0x000000ffff157224 */ /* 0x000fce00078e0003 */
[C---:B------:R-:W-:Y:S01]  /*1eb30*/  HMMA.16816.F32.BF16 R8, R24.reuse, R20, R8 ;  /* 0x000000141808723c */ /* 0x040fe20000041808 */
[----:B------:R-:W-:Y:S02]  /*1eb40*/  IMAD.MOV.U32 R22, RZ, RZ, R2 ;  /* 0x000000ffff167224 */ /* 0x000fe400078e0002 */
[----:B------:R-:W-:Y:S02]  /*1eb50*/  IMAD.MOV.U32 R2, RZ, RZ, R7 ;  /* 0x000000ffff027224 */ /* 0x000fe400078e0007 */
[----:B------:R-:W-:Y:S02]  /*1eb60*/  IMAD.MOV.U32 R23, RZ, RZ, R0 ;  /* 0x000000ffff177224 */ /* 0x000fe400078e0000 */
[----:B------:R-:W-:Y:S02]  /*1eb70*/  IMAD.MOV.U32 R29, RZ, RZ, R6 ;  /* 0x000000ffff1d7224 */ /* 0x000fe400078e0006 */
[----:B------:R-:W-:Y:S01]  /*1eb80*/  IMAD.MOV.U32 R0, RZ, RZ, R5 ;  /* 0x000000ffff007224 */ /* 0x000fe200078e0005 */
[----:B--2---:R-:W-:Y:S04]  /*1eb90*/  STL.64 [R1+0x1c28], R14 ;  /* 0x001c280e01007387 */ /* 0x004fe80000100a00 */
[----:B------:R-:W-:Y:S04]  /*1eba0*/  STL [R1+0x148c], R2 ;  /* 0x00148c0201007387 */ /* 0x000fe80000100800 */
[----:B------:R-:W-:Y:S04]  /*1ebb0*/  STL [R1+0x1488], R29 ;  /* 0x0014881d01007387 */ /* 0x000fe80000100800 */
[----:B------:R-:W-:Y:S04]  /*1ebc0*/  STL [R1+0x1484], R0 ;  /* 0x0014840001007387 */ /* 0x000fe80000100800 */
[----:B0-----:R-:W4:Y:S04]  /*1ebd0*/  LDL.LU.64 R4, [R1+0x760] ;  /* 0x0007600001047983 */ /* 0x001f280000300a00 */
[----:B------:R-:W4:Y:S04]  /*1ebe0*/  LDL.LU.64 R6, [R1+0x768] ;  /* 0x0007680001067983 */ /* 0x000f280000300a00 */
[----:B------:R-:W-:Y:S04]  /*1ebf0*/  STL.64 [R1+0x770], R8 ;  /* 0x0007700801007387 */ /* 0x000fe80000100a00 */
[----:B------:R0:W-:Y:S04]  /*1ec00*/  STL.64 [R1+0x778], R10 ;  /* 0x0007780a01007387 */ /* 0x0001e80000100a00 */
[----:B0-----:R-:W2:Y:S04]  /*1ec10*/  LDL R11, [R1+0xc90] ;  /* 0x000c9000010b7983 */ /* 0x001ea80000100800 */
[----:B--2---:R0:W-:Y:S04]  /*1ec20*/  STL [R1+0x1c40], R11 ;  /* 0x001c400b01007387 */ /* 0x0041e80000100800 */
[----:B------:R-:W2:Y:S04]  /*1ec30*/  LDL R14, [R1+0x118] ;  /* 0x00011800010e7983 */ /* 0x000ea80000100800 */
[----:B------:R-:W2:Y:S04]  /*1ec40*/  LDL R15, [R1+0x11c] ;  /* 0x00011c00010f7983 */ /* 0x000ea80000100800 */
[----:B------:R-:W2:Y:S04]  /*1ec50*/  LDL.LU.64 R8, [R1+0x6f0] ;  /* 0x0006f00001087983 */ /* 0x000ea80000300a00 */
[----:B0-----:R-:W2:Y:S04]  /*1ec60*/  LDL.LU.64 R10, [R1+0x6f8] ;  /* 0x0006f800010a7983 */ /* 0x001ea80000300a00 */
[----:B------:R0:W-:Y:S04]  /*1ec70*/  STL.64 [R1+0x1be8], R22 ;  /* 0x001be81601007387 */ /* 0x0001e80000100a00 */
[----:B------:R-:W2:Y:S04]  /*1ec80*/  LDL.LU R20, [R1+0x430] ;  /* 0x0004300001147983 */ /* 0x000ea80000300800 */
[----:B------:R-:W2:Y:S04]  /*1ec90*/  LDL.LU R21, [R1+0x434] ;  /* 0x0004340001157983 */ /* 0x000ea80000300800 */
[----:B0-----:R-:W2:Y:S04]  /*1eca0*/  LDL.LU R22, [R1+0x438] ;  /* 0x0004380001167983 */ /* 0x001ea80000300800 */
[----:B------:R-:W2:Y:S01]  /*1ecb0*/  LDL.LU R23, [R1+0x43c] ;  /* 0x00043c0001177983 */ /* 0x000ea20000300800 */
[C---:B----4-:R-:W-:Y:S03]  /*1ecc0*/  HMMA.16816.F32.BF16 R4, R24.reuse, R16, R4 ;  /* 0x000000101804723c */ /* 0x050fe60000041804 */
[----:B--2---:R-:W-:Y:S04]  /*1ecd0*/  STL.64 [R1+0x1c20], R22 ;  /* 0x001c201601007387 */ /* 0x004fe80000100a00 */
[----:B------:R0:W-:Y:S04]  /*1ece0*/  STL.64 [R1+0x1c18], R20 ;  /* 0x001c181401007387 */ /* 0x0001e80000100a00 */
[----:B0-----:R-:W2:Y:S04]  /*1ecf0*/  LDL.LU R20, [R1+0x6d0] ;  /* 0x0006d00001147983 */ /* 0x001ea80000300800 */
[----:B------:R-:W2:Y:S04]  /*1ed00*/  LDL.LU R21, [R1+0x6d4] ;  /* 0x0006d40001157983 */ /* 0x000ea80000300800 */
[----:B------:R-:W4:Y:S04]  /*1ed10*/  LDL.LU R22, [R1+0x6d8] ;  /* 0x0006d80001167983 */ /* 0x000f280000300800 */
[----:B------:R-:W4:Y:S04]  /*1ed20*/  LDL.LU R23, [R1+0x6dc] ;  /* 0x0006dc0001177983 */ /* 0x000f280000300800 */
[----:B----4-:R-:W-:Y:S04]  /*1ed30*/  STL.64 [R1+0x1c38], R22 ;  /* 0x001c381601007387 */ /* 0x010fe80000100a00 */
[----:B--2---:R0:W-:Y:S04]  /*1ed40*/  STL.64 [R1+0x1c30], R20 ;  /* 0x001c301401007387 */ /* 0x0041e80000100a00 */
[----:B0-----:R-:W2:Y:S04]  /*1ed50*/  LDL.LU R20, [R1+0xae0] ;  /* 0x000ae00001147983 */ /* 0x001ea80000300800 */
[----:B------:R-:W2:Y:S04]  /*1ed60*/  LDL.LU R21, [R1+0xae4] ;  /* 0x000ae40001157983 */ /* 0x000ea80000300800 */
[----:B------:R-:W2:Y:S04]  /*1ed70*/  LDL.LU R22, [R1+0xae8] ;  /* 0x000ae80001167983 */ /* 0x000ea80000300800 */
[----:B------:R-:W2:Y:S04]  /*1ed80*/  LDL.LU R23, [R1+0xaec] ;  /* 0x000aec0001177983 */ /* 0x000ea80000300800 */
[----:B------:R0:W-:Y:S04]  /*1ed90*/  STL.64 [R1+0x760], R4 ;  /* 0x0007600401007387 */ /* 0x0001e80000100a00 */
[----:B------:R-:W-:Y:S04]  /*1eda0*/  STL.64 [R1+0x768], R6 ;  /* 0x0007680601007387 */ /* 0x000fe80000100a00 */
[----:B0-----:R-:W4:Y:S04]  /*1edb0*/  LDL.LU.64 R4, [R1+0x1c48] ;  /* 0x001c480001047983 */ /* 0x001f280000300a00 */
[----:B---3--:R0:W-:Y:S04]  /*1edc0*/  STL.64 [R1+0x1b58], R18 ;  /* 0x001b581201007387 */ /* 0x0081e80000100a00 */
[----:B0-----:R-:W3:Y:S01]  /*1edd0*/  LDL.64 R18, [R1+0xe8] ;  /* 0x0000e80001127983 */ /* 0x001ee20000100a00 */
[----:B----4-:R-:W-:Y:S03]  /*1ede0*/  HMMA.16816.F32.BF16 R24, R24, R4, R8 ;  /* 0x000000041818723c */ /* 0x010fe60000041808 */
[----:B------:R-:W4:-:S15]  /*1edf0*/  LDL.LU R11, [R1+0x1c40] ;  /* 0x001c4000010b7983 */ /* 0x000f1e0000300800 */
[----:B------:R-:W-:Y:S01]  /*1ee00*/  NOP ;  /* 0x0000000000007918 */ /* 0x000fe20000000000 */
[----:B------:R0:W-:Y:S04]  /*1ee10*/  STL.64 [R1+0x1318], R26 ;  /* 0x0013181a01007387 */ /* 0x0001e80000100a00 */
[----:B------:R1:W-:Y:S04]  /*1ee20*/  STL.64 [R1+0x1310], R24 ;  /* 0x0013101801007387 */ /* 0x0003e80000100a00 */
[----:B0-----:R-:W2:Y:S04]  /*1ee30*/  LDL.LU.64 R26, [R1+0x88] ;  /* 0x00008800011a7983 */ /* 0x001ea80000300a00 */
[----:B----4-:R-:W0:Y:S04]  /*1ee40*/  LDSM.16.MT88.4 R4, [R11+UR6+0x5000] ;  /* 0x005000060b04783b */ /* 0x010e280008004200 */
[----:B------:R-:W4:Y:S04]  /*1ee50*/  LDSM.16.MT88.4 R8, [R11+UR6+0x5080] ;  /* 0x005080060b08783b */ /* 0x000f280008004200 */
[----:B--2---:R2:W-:Y:S04]  /*1ee60*/  STL.64 [R1+0x1bd0], R26 ;  /* 0x001bd01a01007387 */ /* 0x0045e80000100a00 */
[----:B-1----:R-:W3:Y:S04]  /*1ee70*/  LDL.LU R24, [R1+0x490] ;  /* 0x0004900001187983 */ /* 0x002ee80000300800 */
[----:B------:R-:W3:Y:S01]  /*1ee80*/  LDL.LU R25, [R1+0x494] ;  /* 0x0004940001197983 */ /* 0x000ee20000300800 */
[C---:B0-----:R-:W-:Y:S03]  /*1ee90*/  HMMA.16816.F32.BF16 R12, R4.reuse, R14, R20 ;  /* 0x0000000e040c723c */ /* 0x041fe60000041814 */
[----:B--2---:R-:W3:Y:S04]  /*1eea0*/  LDL.LU R26, [R1+0x498] ;  /* 0x00049800011a7983 */ /* 0x004ee80000300800 */
[----:B------:R-:W3:Y:S04]  /*1eeb0*/  LDL.LU R27, [R1+0x49c] ;  /* 0x00049c00011b7983 */ /* 0x000ee80000300800 */
[----:B----4-:R-:W-:Y:S04]  /*1eec0*/  STL.64 [R1+0x1b40], R10 ;  /* 0x001b400a01007387 */ /* 0x010fe80000100a00 */
[----:B------:R0:W-:Y:S04]  /*1eed0*/  STL.64 [R1+0x1b38], R8 ;  /* 0x001b380801007387 */ /* 0x0001e80000100a00 */
[----:B0-----:R-:W2:Y:S04]  /*1eee0*/  LDL.LU R8, [R1+0x4f0] ;  /* 0x0004f00001087983 */ /* 0x001ea80000300800 */
[----:B------:R-:W2:Y:S04]  /*1eef0*/  LDL.LU R9, [R1+0x4f4] ;  /* 0x0004f40001097983 */ /* 0x000ea80000300800 */
[----:B------:R-:W2:Y:S04]  /*1ef00*/  LDL.LU R10, [R1+0x4f8] ;  /* 0x0004f800010a7983 */ /* 0x000ea80000300800 */
[----:B------:R-:W2:Y:S04]  /*1ef10*/  LDL.LU R11, [R1+0x4fc] ;  /* 0x0004fc00010b7983 */ /* 0x000ea80000300800 */
[----:B------:R-:W4:Y:S04]  /*1ef20*/  LDL.LU.64 R22, [R1+0x1c38] ;  /* 0x001c380001167983 */ /* 0x000f280000300a00 */
[----:B------:R-:W4:Y:S04]  /*1ef30*/  LDL.LU.64 R20, [R1+0x1c30] ;  /* 0x001c300001147983 */ /* 0x000f280000300a00 */
[----:B------:R-:W-:Y:S04]  /*1ef40*/  STL.64 [R1+0xae0], R12 ;  /* 0x000ae00c01007387 */ /* 0x000fe80000100a00 */
[----:B------:R0:W-:Y:S04]  /*1ef50*/  STL.64 [R1+0xae8], R14 ;  /* 0x000ae80e01007387 */ /* 0x0001e80000100a00 */
[----:B0-----:R-:W4:Y:S02]  /*1ef60*/  LDL.LU.64 R14, [R1+0x1c28] ;  /* 0x001c2800010e7983 */ /* 0x001f240000300a00 */
[----:B----4-:R-:W-:Y:S02]  /*1ef70*/  HMMA.16816.F32.BF16 R12, R4, R14, R20 ;  /* 0x0000000e040c723c */ /* 0x010fe40000041814 */
[----:B------:R-:W4:Y:S04]  /*1ef80*/  LDL.LU.64 R22, [R1+0x1c20] ;  /* 0x001c200001167983 */ /* 0x000f280000300a00 */
[----:B------:R-:W4:-:S13]  /*1ef90*/  LDL.LU.64 R20, [R1+0x1c18] ;  /* 0x001c180001147983 */ /* 0x000f1a0000300a00 */
[----:B------:R-:W-:Y:S04]  /*1efa0*/  STL.64 [R1+0xa40], R12 ;  /* 0x000a400c01007387 */ /* 0x000fe80000100a00 */
[----:B------:R0:W-:Y:S04]  /*1efb0*/  STL.64 [R1+0xa48], R14 ;  /* 0x000a480e01007387 */ /* 0x0001e80000100a00 */
[----:B0-----:R-:W2:Y:S02]  /*1efc0*/  LDL.LU.64 R14, [R1+0x1c10] ;  /* 0x001c1000010e7983 */ /* 0x001ea40000300a00 */
[----:B--2---:R-:W-:Y:S01]  /*1efd0*/  HMMA.16816.F32.BF16 R8, R4, R14, R8 ;  /* 0x0000000e0408723c */ /* 0x004fe20000041808 */
[----:B------:R-:W-:-:S15]  /*1efe0*/  IMAD.MOV.U32 R3, RZ, RZ, R15 ;  /* 0x000000ffff037224 */ /* 0x000fde00078e000f */
[----:B------:R-:W-:-:S03]  /*1eff0*/  NOP ;  /* 0x0000000000007918 */ /* 0x000fc60000000000 */
[----:B------:R0:W-:Y:S04]  /*1f000*/  STL.64 [R1+0x9d0], R8 ;  /* 0x0009d00801007387 */ /* 0x0001e80000100a00 */
[----:B------:R-:W-:Y:S01]  /*1f010*/  STL.64 [R1+0x9d8], R10 ;  /* 0x0009d80a01007387 */ /* 0x000fe20000100a00 */
[----:B0-----:R-:W-:-:S03]  /*1f020*/  IMAD.MOV.U32 R8, RZ, RZ, R14 ;  /* 0x000000ffff087224 */ /* 0x001fc600078e000e */
[----:B------:R-:W4:Y:S01]  /*1f030*/  LDL.LU.64 R14, [R1+0x1c08] ;  /* 0x001c0800010e7983 */ /* 0x000f220000300a00 */
[----:B---3--:R-:W-:-:S15]  /*1f040*/  HMMA.16816.F32.BF16 R24, R4, R18, R24 ;  /* 0x000000120418723c */ /* 0x008fde0000041818 */
[----:B------:R-:W-:-:S04]  /*1f050*/  NOP ;  /* 0x0000000000007918 */ /* 0x000fc80000000000 */
[----:B------:R-:W-:Y:S04]  /*1f060*/  STL.64 [R1+0x9c0], R24 ;  /* 0x0009c01801007387 */ /* 0x000fe80000100a00 */
[----:B------:R-:W-:Y:S01]  /*1f070*/  STL.64 [R1+0x9c8], R26 ;  /* 0x0009c81a01007387 */ /* 0x000fe20000100a00 */
[----:B----4-:R-:W-:Y:S01]  /*1f080*/  HMMA.16816.F32.BF16 R20, R4, R14, R20 ;  /* 0x0000000e0414723c */ /* 0x010fe20000041814 */
[----:B------:R-:W-:-:S15]  /*1f090*/  IMAD.MOV.U32 R16, RZ, RZ, R14 ;  /* 0x000000ffff107224 */ /* 0x000fde00078e000e */
[----:B------:R-:W-:-:S03]  /*1f0a0*/  NOP ;  /* 0x0000000000007918 */ /* 0x000fc60000000000 */
[----:B------:R0:W-:Y:S04]  /*1f0b0*/  STL.64 [R1+0x9b0], R20 ;  /* 0x0009b01401007387 */ /* 0x0001e80000100a00 */
[----:B------:R1:W-:Y:S04]  /*1f0c0*/  STL.64 [R1+0x9b8], R22 ;  /* 0x0009b81601007387 */ /* 0x0003e80000100a00 */
[----:B------:R2:W-:Y:S04]  /*1f0d0*/  STL [R1+0x1c00], R16 ;  /* 0x001c001001007387 */ /* 0x0005e80000100800 */
[----:B0-----:R-:W3:Y:S04]  /*1f0e0*/  LDL.LU R20, [R1+0x320] ;  /* 0x0003200001147983 */ /* 0x001ee80000300800 */
[----:B------:R-:W3:Y:S04]  /*1f0f0*/  LDL.LU R21, [R1+0x324] ;  /* 0x0003240001157983 */ /* 0x000ee80000300800 */
[----:B-1----:R-:W4:Y:S04]  /*1f100*/  LDL.LU R22, [R1+0x328] ;  /* 0x0003280001167983 */ /* 0x002f280000300800 */
[----:B------:R-:W4:Y:S04]  /*1f110*/  LDL.LU R23, [R1+0x32c] ;  /* 0x00032c0001177983 */ /* 0x000f280000300800 */
[----:B--2---:R-:W2:Y:S01]  /*1f120*/  LDL.LU R16, [R1+0x3d0] ;  /* 0x0003d00001107983 */ /* 0x004ea20000300800 */
[----:B------:R-:W-:-:S03]  /*1f130*/  IMAD.MOV.U32 R10, RZ, RZ, R18 ;  /* 0x000000ffff0a7224 */ /* 0x000fc600078e0012 */
[----:B------:R-:W2:Y:S01]  /*1f140*/  LDL.LU R17, [R1+0x3d4] ;  /* 0x0003d40001117983 */ /* 0x000ea20000300800 */
[----:B------:R-:W-:Y:S02]  /*1f150*/  IMAD.MOV.U32 R9, RZ, RZ, R19 ;  /* 0x000000ffff097224 */ /* 0x000fe400078e0013 */
[----:B------:R-:W-:Y:S01]  /*1f160*/  IMAD.MOV.U32 R11, RZ, RZ, R15 ;  /* 0x000000ffff0b7224 */ /* 0x000fe200078e000f */
[----:B------:R-:W2:Y:S04]  /*1f170*/  LDL.LU R18, [R1+0x3d8] ;  /* 0x0003d80001127983 */ /* 0x000ea80000300800 */
[----:B------:R-:W2:Y:S04]  /*1f180*/  LDL.LU R19, [R1+0x3dc] ;  /* 0x0003dc0001137983 */ /* 0x000ea80000300800 */
[----:B----4-:R0:W-:Y:S04]  /*1f190*/  STL.64 [R1+0x1bf8], R22 ;  /* 0x001bf81601007387 */ /* 0x0101e80000100a00 */
[----:B---3--:R-:W-:Y:S04]  /*1f1a0*/  STL.64 [R1+0x1bf0], R20 ;  /* 0x001bf01401007387 */ /* 0x008fe80000100a00 */
[----:B0-----:R-:W2:Y:S04]  /*1f1b0*/  LDL.64 R22, [R1+0xc8] ;  /* 0x0000c80001167983 */ /* 0x001ea80000100a00 */
[----:B------:R-:W-:Y:S04]  /*1f1c0*/  STL.64 [R1+0x1b68], R10 ;  /* 0x001b680a01007387 */ /* 0x000fe80000100a00 */
[----:B------:R0:W-:Y:S04]  /*1f1d0*/  STL.64 [R1+0x1b60], R8 ;  /* 0x001b600801007387 */ /* 0x0001e80000100a00 */
[----:B0-----:R-:W3:Y:S04]  /*1f1e0*/  LDL.LU R8, [R1+0x1e0] ;  /* 0x0001e00001087983 */ /* 0x001ee80000300800 */
[----:B------:R-:W3:Y:S04]  /*1f1f0*/  LDL.LU R9, [R1+0x1e4] ;  /* 0x0001e40001097983 */ /* 0x000ee80000300800 */
[----:B------:R-:W4:Y:S04]  /*1f200*/  LDL.LU R10, [R1+0x1e8] ;  /* 0x0001e800010a7983 */ /* 0x000f280000300800 */
[----:B------:R-:W4:Y:S04]  /*1f210*/  LDL.LU R11, [R1+0x1ec] ;  /* 0x0001ec00010b7983 */ /* 0x000f280000300800 */
[----:B----4-:R0:W-:Y:S04]  /*1f220*/  STL.64 [R1+0x1b78], R10 ;  /* 0x001b780a01007387 */ /* 0x0101e80000100a00 */
[----:B---3--:R-:W-:Y:S04]  /*1f230*/  STL.64 [R1+0x1b70], R8 ;  /* 0x001b700801007387 */ /* 0x008fe80000100a00 */
[----:B0-----:R-:W3:Y:S04]  /*1f240*/  LDL R10, [R1+0x68] ;  /* 0x00006800010a7983 */ /* 0x001ee80000100800 */
[----:B------:R-:W3:Y:S04]  /*1f250*/  LDL R11, [R1+0x6c] ;  /* 0x00006c00010b7983 */ /* 0x000ee80000100800 */
[----:B------:R-:W4:Y:S04]  /*1f260*/  LDL.LU R24, [R1+0x2f0] ;  /* 0x0002f00001187983 */ /* 0x000f280000300800 */
[----:B------:R-:W4:Y:S04]  /*1f270*/  LDL.LU R25, [R1+0x2f4] ;  /* 0x0002f40001197983 */ /* 0x000f280000300800 */
[----:B------:R-:W2:Y:S04]  /*1f280*/  LDL.LU R26, [R1+0x2f8] ;  /* 0x0002f800011a7983 */ /* 0x000ea80000300800 */
[----:B------:R-:W2:Y:S04]  /*1f290*/  LDL.LU R27, [R1+0x2fc] ;  /* 0x0002fc00011b7983 */ /* 0x000ea80000300800 */
[----:B--2---:R0:W-:Y:S04]  /*1f2a0*/  STL.64 [R1+0x1be0], R26 ;  /* 0x001be01a01007387 */ /* 0x0041e80000100a00 */
[----:B----4-:R-:W-:Y:S04]  /*1f2b0*/  STL.64 [R1+0x1bd8], R24 ;  /* 0x001bd81801007387 */ /* 0x010fe80000100a00 */
[----:B------:R-:W2:Y:S04]  /*1f2c0*/  LDL.64 R14, [R1+0xa8] ;  /* 0x0000a800010e7983 */ /* 0x000ea80000100a00 */
[----:B0-----:R-:W4:Y:S04]  /*1f2d0*/  LDL.64 R26, [R1+0xb8] ;  /* 0x0000b800011a7983 */ /* 0x001f280000100a00 */
[----:B---3--:R0:W-:Y:S04]  /*1f2e0*/  STL.64 [R1+0x1b90], R10 ;  /* 0x001b900a01007387 */ /* 0x0081e80000100a00 */
[----:B0-----:R-:W3:Y:S01]  /*1f2f0*/  LDL.64 R10, [R1+0x78] ;  /* 0x00007800010a7983 */ /* 0x001ee20000100a00 */
[----:B------:R-:W-:Y:S03]  /*1f300*/  HMMA.16816.F32.BF16 R16, R4, R22, R16 ;  /* 0x000000160410723c */ /* 0x000fe60000041810 */
[----:B---3--:R0:W-:Y:S04]  /*1f310*/  STL.64 [R1+0x1ba8], R10 ;  /* 0x001ba80a01007387 */ /* 0x0081e80000100a00 */
[----:B------:R-:W3:Y:S04]  /*1f320*/  LDL.LU R8, [R1+0x210] ;  /* 0x0002100001087983 */ /* 0x000ee80000300800 */
[----:B------:R-:W3:Y:S04]  /*1f330*/  LDL.LU R9, [R1+0x214] ;  /* 0x0002140001097983 */ /* 0x000ee80000300800 */
[----:B0-----:R-:W2:Y:S04]  /*1f340*/  LDL.LU R10, [R1+0x218] ;  /* 0x00021800010a7983 */ /* 0x001ea80000300800 */
[----:B------:R-:W2:Y:S04]  /*1f350*/  LDL.LU R11, [R1+0x21c] ;  /* 0x00021c00010b7983 */ /* 0x000ea80000300800 */
[----:B--2---:R0:W-:Y:S04]  /*1f360*/  STL.64 [R1+0x1bb8], R10 ;  /* 0x001bb80a01007387 */ /* 0x0041e80000100a00 */
[----:B---3--:R-:W-:Y:S04]  /*1f370*/  STL.64 [R1+0x1bb0], R8 ;  /* 0x001bb00801007387 */ /* 0x008fe80000100a00 */
[----:B0-----:R-:W2:Y:S04]  /*1f380*/  LDL.64 R10, [R1+0x98] ;  /* 0x00009800010a7983 */ /* 0x001ea80000100a00 */
[----:B------:R0:W-:Y:S04]  /*1f390*/  STL.64 [R1+0x9a0], R16 ;  /* 0x0009a01001007387 */ /* 0x0001e80000100a00 */
[----:B------:R1:W-:Y:S04]  /*1f3a0*/  STL.64 [R1+0x9a8], R18 ;  /* 0x0009a81201007387 */ /* 0x0003e80000100a00 */
[----:B0-----:R-:W3:Y:S01]  /*1f3b0*/  LDL.LU R16, [R1+0x1c00] ;  /* 0x001c000001107983 */ /* 0x001ee20000300800 */
[----:B-1----:R-:W-:-:S02]  /*1f3c0*/  IMAD.MOV.U32 R18, RZ, RZ, R22 ;  /* 0x000000ffff127224 */ /* 0x002fc400078e0016 */
[----:B------:R-:W-:Y:S02]  /*1f3d0*/  IMAD.MOV.U32 R17, RZ, RZ, R23 ;  /* 0x000000ffff117224 */ /* 0x000fe400078e0017 */
[----:B------:R-:W2:Y:S04]  /*1f3e0*/  LDL.LU.64 R22, [R1+0x1bf8] ;  /* 0x001bf80001167983 */ /* 0x000ea80000300a00 */
[----:B------:R-:W2:Y:S01]  /*1f3f0*/  LDL.LU.64 R20, [R1+0x1bf0] ;  /* 0x001bf00001147983 */ /* 0x000ea20000300a00 */
[----:B----4-:R-:W-:Y:S01]  /*1f400*/  IMAD.MOV.U32 R19, RZ, RZ, R27 ;  /* 0x000000ffff137224 */ /* 0x010fe200078e001b */
[----:B--2---:R-:W-:-:S15]  /*1f410*/  HMMA.16816.F32.BF16 R20, R4, R26, R20 ;  /* 0x0000001a0414723c */ /* 0x004fde0000041814 */
[----:B------:R-:W-:-:S04]  /*1f420*/  NOP ;  /* 0x0000000000007918 */ /* 0x000fc80000000000 */
[----:B------:R0:W-:Y:S04]  /*1f430*/  STL.64 [R1+0x990], R20 ;  /* 0x0009901401007387 */ /* 0x0001e80000100a00 */
[----:B------:R1:W-:Y:S01]  /*1f440*/  STL.64 [R1+0x998], R22 ;  /* 0x0009981601007387 */ /* 0x0003e20000100a00 */
[----:B0-----:R-:W-:-:S03]  /*1f450*/  IMAD.MOV.U32 R20, RZ, RZ, R26 ;  /* 0x000000ffff147224 */ /* 0x001fc600078e001a */
[----:B-1----:R-:W2:Y:S04]  /*1f460*/  LDL.LU.64 R22, [R1+0x1be8] ;  /* 0x001be80001167983 */ /* 0x002ea80000300a00 */
[----:B------:R-:W4:Y:S04]  /*1f470*/  LDL.LU.64 R26, [R1+0x1be0] ;  /* 0x001be000011a7983 */ /* 0x000f280000300a00 */
[----:B------:R-:W4:Y:S04]  /*1f480*/  LDL.LU.64 R24, [R1+0x1bd8] ;  /* 0x001bd80001187983 */ /* 0x000f280000300a00 */
[----:B------:R-:W-:Y:S04]  /*1f490*/  STL.64 [R1+0x1b88], R18 ;  /* 0x001b881201007387 */ /* 0x000fe80000100a00 */
[----:B---3--:R0:W-:Y:S04]  /*1f4a0*/  STL.64 [R1+0x1b80], R16 ;  /* 0x001b801001007387 */ /* 0x0081e80000100a00 */
[----:B0-----:R-:W3:Y:S04]  /*1f4b0*/  LDL.LU R16, [R1+0x1f0] ;  /* 0x0001f00001107983 */ /* 0x001ee80000300800 */
[----:B------:R-:W3:Y:S04]  /*1f4c0*/  LDL.LU R17, [R1+0x1f4] ;  /* 0x0001f40001117983 */ /* 0x000ee80000300800 */
[----:B------:R-:W2:Y:S04]  /*1f4d0*/  LDL.LU R18, [R1+0x1f8] ;  /* 0x0001f80001127983 */ /* 0x000ea80000300800 */
[----:B------:R-:W2:Y:S04]  /*1f4e0*/  LDL.LU R19, [R1+0x1fc] ;  /* 0x0001fc0001137983 */ /* 0x000ea80000300800 */
[----:B--2---:R-:W-:Y:S04]  /*1f4f0*/  STL.64 [R1+0x1ba0], R18 ;  /* 0x001ba01201007387 */ /* 0x004fe80000100a00 */
[----:B---3--:R0:W-:Y:S04]  /*1f500*/  STL.64 [R1+0x1b98], R16 ;  /* 0x001b981001007387 */ /* 0x0081e80000100a00 */
[----:B0-----:R-:W2:Y:S04]  /*1f510*/  LDL.LU R16, [R1+0x200] ;  /* 0x0002000001107983 */ /* 0x001ea80000300800 */
[----:B------:R-:W2:Y:S04]  /*1f520*/  LDL.LU R17, [R1+0x204] ;  /* 0x0002040001117983 */ /* 0x000ea80000300800 */
[----:B------:R-:W3:Y:S04]  /*1f530*/  LDL.LU R18, [R1+0x208] ;  /* 0x0002080001127983 */ /* 0x000ee80000300800 */
[----:B------:R-:W3:Y:S01]  /*1f540*/  LDL.LU R19, [R1+0x20c] ;  /* 0x00020c0001137983 */ /* 0x000ee20000300800 */
[----:B----4-:R-:W-:Y:S01]  /*1f550*/  HMMA.16816.F32.BF16 R24, R4, R14, R24 ;  /* 0x0000000e0418723c */ /* 0x010fe20000041818 */
[----:B------:R-:W-:-:S02]  /*1f560*/  IMAD.MOV.U32 R21, RZ, RZ, R15 ;  /* 0x000000ffff157224 */ /* 0x000fc400078e000f */
[----:B---3--:R-:W-:Y:S04]  /*1f570*/  STL.64 [R1+0x1bc8], R18 ;  /* 0x001bc81201007387 */ /* 0x008fe80000100a00 */
[----:B--2---:R0:W-:Y:S04]  /*1f580*/  STL.64 [R1+0x1bc0], R16 ;  /* 0x001bc01001007387 */ /* 0x0041e80000100a00 */
[----:B0-----:R-:W2:Y:S04]  /*1f590*/  LDL.LU R16, [R1+0x2b0] ;  /* 0x0002b00001107983 */ /* 0x001ea80000300800 */
[----:B------:R-:W2:Y:S04]  /*1f5a0*/  LDL.LU R17, [R1+0x2b4] ;  /* 0x0002b40001117983 */ /* 0x000ea80000300800 */
[----:B------:R-:W2:Y:S04]  /*1f5b0*/  LDL.LU R18, [R1+0x2b8] ;  /* 0x0002b80001127983 */ /* 0x000ea80000300800 */
[----:B------:R-:W2:Y:S04]  /*1f5c0*/  LDL.LU R19, [R1+0x2bc] ;  /* 0x0002bc0001137983 */ /* 0x000ea80000300800 */
[----:B------:R-:W-:Y:S04]  /*1f5d0*/  STL.64 [R1+0x980], R24 ;  /* 0x0009801801007387 */ /* 0x000fe80000100a00 */
[----:B------:R0:W-:Y:S04]  /*1f5e0*/  STL.64 [R1+0x988], R26 ;  /* 0x0009881a01007387 */ /* 0x0001e80000100a00 */
[----:B0-----:R-:W3:Y:S04]  /*1f5f0*/  LDL.LU.64 R26, [R1+0x1bd0] ;  /* 0x001bd000011a7983 */ /* 0x001ee80000300a00 */
[----:B------:R-:W4:Y:S01]  /*1f600*/  LDL.LU R12, [R1+0x120] ;  /* 0x00012000010c7983 */ /* 0x000f220000300800 */
[----:B------:R-:W-:-:S03]  /*1f610*/  IMAD.MOV.U32 R24, RZ, RZ, R14 ;  /* 0x000000ffff187224 */ /* 0x000fc600078e000e */
[----:B------:R-:W4:Y:S04]  /*1f620*/  LDL.LU R13, [R1+0x124] ;  /* 0x00012400010d7983 */ /* 0x000f280000300800 */
[----:B------:R-:W3:Y:S04]  /*1f630*/  LDL.LU R14, [R1+0x128] ;  /* 0x00012800010e7983 */ /* 0x000ee80000300800 */
[----:B------:R-:W3:Y:S01]  /*1f640*/  LDL.LU R15, [R1+0x12c] ;  /* 0x00012c00010f7983 */ /* 0x000ee20000300800 */
[----:B--2---:R-:W-:Y:S03]  /*1f650*/  HMMA.16816.F32.BF16 R16, R4, R10, R16 ;  /* 0x0000000a0410723c */ /* 0x004fe60000041810 */
[----:B---3--:R0:W-:Y:S04]  /*1f660*/  STL.64 [R1+0x1a40], R14 ;  /* 0x001a400e01007387 */ /* 0x0081e80000100a00 */
[----:B----4-:R1:W-:Y:S04]  /*1f670*/  STL.64 [R1+0x1a38], R12 ;  /* 0x001a380c01007387 */ /* 0x0103e80000100a00 */
[----:B0-----:R-:W2:Y:S04]  /*1f680*/  LDL R14, [R1+0x58] ;  /* 0x00005800010e7983 */ /* 0x001ea80000100800 */
[----:B------:R-:W2:Y:S04]  /*1f690*/  LDL R15, [R1+0x5c] ;  /* 0x00005c00010f7983 */ /* 0x000ea80000100800 */
[----:B------:R-:W-:Y:S04]  /*1f6a0*/  STL.64 [R1+0x970], R16 ;  /* 0x0009701001007387 */ /* 0x000fe80000100a00 */
[----:B------:R0:W-:Y:S01]  /*1f6b0*/  STL.64 [R1+0x978], R18 ;  /* 0x0009781201007387 */ /* 0x0001e20000100a00 */
[----:B-1----:R-:W-:-:S02]  /*1f6c0*/  IMAD.MOV.U32 R13, RZ, RZ, R10 ;  /* 0x000000ffff0d7224 */ /* 0x002fc400078e000a */
[----:B------:R-:W-:Y:S01]  /*1f6d0*/  IMAD.MOV.U32 R12, RZ, RZ, R11 ;  /* 0x000000ffff0c7224 */ /* 0x000fe200078e000b */
[----:B0-----:R-:W3:Y:S04]  /*1f6e0*/  LDL.LU.64 R18, [R1+0x1bc8] ;  /* 0x001bc80001127983 */ /* 0x001ee80000300a00 */
[----:B------:R-:W3:Y:S04]  /*1f6f0*/  LDL.LU.64 R16, [R1+0x1bc0] ;  /* 0x001bc00001107983 */ /* 0x000ee80000300a00 */
[----:B------:R-:W4:Y:S04]  /*1f700*/  LDL.LU.64 R10, [R1+0x1bb8] ;  /* 0x001bb800010a7983 */ /* 0x000f280000300a00 */
[----:B------:R-:W4:Y:S02]  /*1f710*/  LDL.LU.64 R8, [R1+0x1bb0] ;  /* 0x001bb00001087983 */ /* 0x000f240000300a00 */
[----:B----4-:R-:W-:-:S15]  /*1f720*/  HMMA.16816.F32.BF16 R8, R4, R26, R8 ;  /* 0x0000001a0408723c */ /* 0x010fde0000041808 */
[----:B------:R-:W-:-:S04]  /*1f730*/  NOP ;  /* 0x0000000000007918 */ /* 0x000fc80000000000 */
[----:B------:R-:W-:Y:S04]  /*1f740*/  STL.64 [R1+0x960], R8 ;  /* 0x0009600801007387 */ /* 0x000fe80000100a00 */
[----:B------:R0:W-:Y:S04]  /*1f750*/  STL.64 [R1+0x968], R10 ;  /* 0x0009680a01007387 */ /* 0x0001e80000100a00 */
[----:B0-----:R-:W3:Y:S04]  /*1f760*/  LDL.LU.64 R10, [R1+0x1ba8] ;  /* 0x001ba800010a7983 */ /* 0x001ee80000300a00 */
[----:B------:R-:W-:Y:S01]  /*1f770*/  STL.64 [R1+0x1a70], R26 ;  /* 0x001a701a01007387 */ /* 0x000fe20000100a00 */
[----:B---3--:R-:W-:Y:S01]  /*1f780*/  HMMA.16816.F32.BF16 R16, R4, R10, R16 ;  /* 0x0000000a0410723c */ /* 0x008fe20000041810 */
[----:B------:R-:W-:-:S02]  /*1f790*/  IMAD.MOV.U32 R2, RZ, RZ, R10 ;  /* 0x000000ffff027224 */ /* 0x000fc400078e000a */
[----:B------:R-:W-:-:S15]  /*1f7a0*/  IMAD.MOV.U32 R0, RZ, RZ, R11 ;  /* 0x000000ffff007224 */ /* 0x000fde00078e000b */
[----:B------:R-:W-:Y:S01]  /*1f7b0*/  NOP ;  /* 0x0000000000007918 */ /* 0x000fe20000000000 */
[----:B------:R-:W-:Y:S04]  /*1f7c0*/  STL.64 [R1+0x950], R16 ;  /* 0x0009501001007387 */ /* 0x000fe80000100a00 */
[----:B------:R0:W-:Y:S04]  /*1f7d0*/  STL.64 [R1+0x958], R18 ;  /* 0x0009581201007387 */ /* 0x0001e80000100a00 */
[----:B0-----:R-:W3:Y:S04]  /*1f7e0*/  LDL.LU.64 R18, [R1+0x1ba0] ;  /* 0x001ba00001127983 */ /* 0x001ee80000300a00 */
[----:B------:R-:W3:Y:S04]  /*1f7f0*/  LDL.LU.64 R16, [R1+0x1b98] ;  /* 0x001b980001107983 */ /* 0x000ee80000300a00 */
[----:B------:R-:W3:Y:S02]  /*1f800*/  LDL.LU.64 R10, [R1+0x1b90] ;  /* 0x001b9000010a7983 */ /* 0x000ee40000300a00 */
[----:B---3--:R-:W-:Y:S02]  /*1f810*/  HMMA.16816.F32.BF16 R8, R4, R10, R16 ;  /* 0x0000000a0408723c */ /* 0x008fe40000041810 */
[----:B------:R-:W3:Y:S04]  /*1f820*/  LDL.LU.64 R18, [R1+0x1b88] ;  /* 0x001b880001127983 */ /* 0x000ee80000300a00 */
[----:B------:R-:W4:-:S13]  /*1f830*/  LDL.LU.64 R16, [R1+0x1b80] ;  /* 0x001b800001107983 */ /* 0x000f1a0000300a00 */
[----:B------:R-:W-:Y:S04]  /*1f840*/  STL.64 [R1+0x940], R8 ;  /* 0x0009400801007387 */ /* 0x000fe80000100a00 */
[----:B------:R0:W-:Y:S04]  /*1f850*/  STL.64 [R1+0x948], R10 ;  /* 0x0009480a01007387 */ /* 0x0001e80000100a00 */
[----:B0-----:R-:W2:Y:S04]  /*1f860*/  LDL.LU.64 R10, [R1+0x1b78] ;  /* 0x001b7800010a7983 */ /* 0x001ea80000300a00 */
[----:B------:R-:W2:Y:S01]  /*1f870*/  LDL.LU.64 R8, [R1+0x1b70] ;  /* 0x001b700001087983 */ /* 0x000ea20000300a00 */
[----:B------:R-:W-:-:S02]  /*1f880*/  IMAD.MOV.U32 R26, RZ, RZ, R13 ;  /* 0x000000ffff1a7224 */ /* 0x000fc400078e000d */
[----:B------:R-:W-:Y:S01]  /*1f890*/  IMAD.MOV.U32 R27, RZ, RZ, R12 ;  /* 0x000000ffff1b7224 */ /* 0x000fe200078e000c */
        /* <DEDUP_REMOVED lines=8> */
[----:B0-----:R-:W2:Y:S01]  /*1f920*/  LDL.64 R14, [R1+0x68] ;  /* 0x00006800010e7983 */ /* 0x001ea20000100a00 */
[----:B------:R-:W-:-:S02]  /*1f930*/  IMAD.MOV.U32 R26, RZ, RZ, R24 ;  /* 0x000000ffff1a7224 */ /* 0x000fc400078e0018 */
[----:B------:R-:W-:Y:S01]  /*1f940*/  IMAD.MOV.U32 R27, RZ, RZ, R21 ;  /* 0x000000ffff1b7224 */ /* 0x000fe200078e0015 */
[----:B--2---:R0:W-:Y:S04]  /*1f950*/  STL.64 [R1+0x1a58], R14 ;  /* 0x001a580e01007387 */ /* 0x0041e80000100a00 */
[----:B------:R-:W2:Y:S04]  /*1f960*/  LDL.LU R12, [R1+0x190] ;  /* 0x00019000010c7983 */ /* 0x000ea80000300800 */
[----:B------:R-:W2:Y:S04]  /*1f970*/  LDL.LU R13, [R1+0x194] ;  /* 0x00019400010d7983 */ /* 0x000ea80000300800 */
[----:B0-----:R-:W2:Y:S04]  /*1f980*/  LDL.LU R14, [R1+0x198] ;  /* 0x00019800010e7983 */ /* 0x001ea80000300800 */
[----:B------:R-:W2:Y:S04]  /*1f990*/  LDL.LU R15, [R1+0x19c] ;  /* 0x00019c00010f7983 */ /* 0x000ea80000300800 */
[----:B------:R-:W-:Y:S04]  /*1f9a0*/  STL.64 [R1+0x1aa0], R26 ;  /* 0x001aa01a01007387 */ /* 0x000fe80000100a00 */
[----:B--2---:R-:W-:Y:S04]  /*1f9b0*/  STL.64 [R1+0x1a68], R14 ;  /* 0x001a680e01007387 */ /* 0x004fe80000100a00 */
[----:B------:R0:W-:Y:S04]  /*1f9c0*/  STL.64 [R1+0x1a60], R12 ;  /* 0x001a600c01007387 */ /* 0x0001e80000100a00 */
[----:B0-----:R-:W2:Y:S04]  /*1f9d0*/  LDL.LU R12, [R1+0x1a0] ;  /* 0x0001a000010c7983 */ /* 0x001ea80000300800 */
[----:B------:R-:W2:Y:S04]  /*1f9e0*/  LDL.LU R13, [R1+0x1a4] ;  /* 0x0001a400010d7983 */ /* 0x000ea80000300800 */
[----:B------:R-:W2:Y:S04]  /*1f9f0*/  LDL.LU R14, [R1+0x1a8] ;  /* 0x0001a800010e7983 */ /* 0x000ea80000300800 */
[----:B------:R-:W2:Y:S01]  /*1fa00*/  LDL.LU R15, [R1+0x1ac] ;  /* 0x0001ac00010f7983 */ /* 0x000ea20000300800 */
[----:B------:R-:W-:-:S02]  /*1fa10*/  IMAD.MOV.U32 R26, RZ, RZ, R20 ;  /* 0x000000ffff1a7224 */ /* 0x000fc400078e0014 */
[----:B---3--:R-:W-:-:S05]  /*1fa20*/  IMAD.MOV.U32 R27, RZ, RZ, R19 ;  /* 0x000000ffff1b7224 */ /* 0x008fca00078e0013 */
[----:B------:R-:W-:Y:S04]  /*1fa30*/  STL.64 [R1+0x1ab8], R26 ;  /* 0x001ab81a01007387 */ /* 0x000fe80000100a00 */
[----:B--2---:R-:W-:Y:S04]  /*1fa40*/  STL.64 [R1+0x1a80], R14 ;  /* 0x001a800e01007387 */ /* 0x004fe80000100a00 */
[----:B------:R0:W-:Y:S04]  /*1fa50*/  STL.64 [R1+0x1a78], R12 ;  /* 0x001a780c01007387 */ /* 0x0001e80000100a00 */
[----:B0-----:R-:W2:Y:S04]  /*1fa60*/  LDL.LU R12, [R1+0x220] ;  /* 0x00022000010c7983 */ /* 0x001ea80000300800 */
[----:B------:R-:W2:Y:S04]  /*1fa70*/  LDL.LU R13, [R1+0x224] ;  /* 0x00022400010d7983 */ /* 0x000ea80000300800 */
[----:B------:R-:W3:Y:S04]  /*1fa80*/  LDL.LU R14, [R1+0x228] ;  /* 0x00022800010e7983 */ /* 0x000ee80000300800 */
[----:B------:R-:W3:Y:S01]  /*1fa90*/  LDL.LU R15, [R1+0x22c] ;  /* 0x00022c00010f7983 */ /* 0x000ee20000300800 */
[----:B------:R-:W-:-:S02]  /*1faa0*/  IMAD.MOV.U32 R26, RZ, RZ, R18 ;  /* 0x000000ffff1a7224 */ /* 0x000fc400078e0012 */
[----:B----4-:R-:W-:-:S05]  /*1fab0*/  IMAD.MOV.U32 R27, RZ, RZ, R17 ;  /* 0x000000ffff1b7224 */ /* 0x010fca00078e0011 */
[----:B------:R-:W-:Y:S04]  /*1fac0*/  STL.64 [R1+0x1ad0], R26 ;  /* 0x001ad01a01007387 */ /* 0x000fe80000100a00 */
[----:B---3--:R-:W-:Y:S04]  /*1fad0*/  STL.64 [R1+0x1a98], R14 ;  /* 0x001a980e01007387 */ /* 0x008fe80000100a00 */
[----:B--2---:R0:W-:Y:S04]  /*1fae0*/  STL.64 [R1+0x1a90], R12 ;  /* 0x001a900c01007387 */ /* 0x0041e80000100a00 */
[----:B0-----:R-:W2:Y:S04]  /*1faf0*/  LDL.LU R12, [R1+0x2d0] ;  /* 0x0002d000010c7983 */ /* 0x001ea80000300800 */
[----:B------:R-:W2:Y:S04]  /*1fb00*/  LDL.LU R13, [R1+0x2d4] ;  /* 0x0002d400010d7983 */ /* 0x000ea80000300800 */
[----:B------:R-:W3:Y:S04]  /*1fb10*/  LDL.LU R14, [R1+0x2d8] ;  /* 0x0002d800010e7983 */ /* 0x000ee80000300800 */
[----:B------:R-:W3:Y:S01]  /*1fb20*/  LDL.LU R15, [R1+0x2dc] ;  /* 0x0002dc00010f7983 */ /* 0x000ee20000300800 */
[----:B------:R-:W-:-:S02]  /*1fb30*/  IMAD.MOV.U32 R26, RZ, RZ, R16 ;  /* 0x000000ffff1a7224 */ /* 0x000fc400078e0010 */
[----:B------:R-:W-:-:S05]  /*1fb40*/  IMAD.MOV.U32 R27, RZ, RZ, R11 ;  /* 0x000000ffff1b7224 */ /* 0x000fca00078e000b */
        /* <DEDUP_REMOVED lines=9> */
[----:B------:R0:W-:Y:S02]  /*1fbe0*/  STL.64 [R1+0x1b00], R26 ;  /* 0x001b001a01007387 */ /* 0x0001e40000100a00 */
[----:B0-----:R-:W-:Y:S02]  /*1fbf0*/  IMAD.MOV.U32 R26, RZ, RZ, R8 ;  /* 0x000000ffff1a7224 */ /* 0x001fe400078e0008 */
[----:B------:R-:W-:-:S05]  /*1fc00*/  IMAD.MOV.U32 R27, RZ, RZ, R3 ;  /* 0x000000ffff1b7224 */ /* 0x000fca00078e0003 */
[----:B------:R-:W-:Y:S04]  /*1fc10*/  STL.64 [R1+0x1b18], R26 ;  /* 0x001b181a01007387 */ /* 0x000fe80000100a00 */
[----:B---3--:R-:W-:Y:S04]  /*1fc20*/  STL.64 [R1+0x1ac8], R14 ;  /* 0x001ac80e01007387 */ /* 0x008fe80000100a00 */
[----:B--2---:R0:W-:Y:S04]  /*1fc30*/  STL.64 [R1+0x1ac0], R12 ;  /* 0x001ac00c01007387 */ /* 0x0041e80000100a00 */
[----:B0-----:R-:W2:Y:S04]  /*1fc40*/  LDL.LU R12, [R1+0x3c0] ;  /* 0x0003c000010c7983 */ /* 0x001ea80000300800 */
[----:B------:R-:W2:Y:S04]  /*1fc50*/  LDL.LU R13, [R1+0x3c4] ;  /* 0x0003c400010d7983 */ /* 0x000ea80000300800 */
[----:B------:R-:W3:Y:S04]  /*1fc60*/  LDL.LU R14, [R1+0x3c8] ;  /* 0x0003c800010e7983 */ /* 0x000ee80000300800 */
[----:B------:R-:W3:Y:S04]  /*1fc70*/  LDL.LU R15, [R1+0x3cc] ;  /* 0x0003cc00010f7983 */ /* 0x000ee80000300800 */
[----:B------:R-:W4:Y:S04]  /*1fc80*/  LDL R10, [R1+0x28] ;  /* 0x00002800010a7983 */ /* 0x000f280000100800 */
[----:B------:R-:W4:Y:S04]  /*1fc90*/  LDL R11, [R1+0x2c] ;  /* 0x00002c00010b7983 */ /* 0x000f280000100800 */
[----:B------:R-:W2:Y:S04]  /*1fca0*/  LDL.LU R16, [R1+0x1d0] ;  /* 0x0001d00001107983 */ /* 0x000ea80000300800 */
[----:B------:R-:W2:Y:S04]  /*1fcb0*/  LDL.LU R17, [R1+0x1d4] ;  /* 0x0001d40001117983 */ /* 0x000ea80000300800 */
[----:B------:R-:W2:Y:S04]  /*1fcc0*/  LDL.LU R18, [R1+0x1d8] ;  /* 0x0001d80001127983 */ /* 0x000ea80000300800 */
[----:B------:R-:W2:Y:S04]  /*1fcd0*/  LDL.LU R19, [R1+0x1dc] ;  /* 0x0001dc0001137983 */ /* 0x000ea80000300800 */
[----:B----4-:R-:W-:Y:S04]  /*1fce0*/  STL.64 [R1+0x1b50], R10 ;  /* 0x001b500a01007387 */ /* 0x010fe80000100a00 */
[----:B------:R-:W4:Y:S04]  /*1fcf0*/  LDL.64 R26, [R1+0x108] ;  /* 0x00010800011a7983 */ /* 0x000f280000100a00 */
[----:B----4-:R0:W-:Y:S04]  /*1fd00*/  STL.64 [R1+0x1b30], R26 ;  /* 0x001b301a01007387 */ /* 0x0101e80000100a00 */
[----:B0-----:R-:W4:Y:S04]  /*1fd10*/  LDL.64 R26, [R1+0x118] ;  /* 0x00011800011a7983 */ /* 0x001f280000100a00 */
[----:B----4-:R0:W-:Y:S04]  /*1fd20*/  STL.64 [R1+0x1b48], R26 ;  /* 0x001b481a01007387 */ /* 0x0101e80000100a00 */
[----:B------:R-:W4:Y:S04]  /*1fd30*/  LDL.LU R24, [R1+0x180] ;  /* 0x0001800001187983 */ /* 0x000f280000300800 */
[----:B------:R-:W4:Y:S04]  /*1fd40*/  LDL.LU R25, [R1+0x184] ;  /* 0x0001840001197983 */ /* 0x000f280000300800 */
[----:B0-----:R-:W4:Y:S04]  /*1fd50*/  LDL.LU R26, [R1+0x188] ;  /* 0x00018800011a7983 */ /* 0x001f280000300800 */
[----:B------:R-:W4:Y:S04]  /*1fd60*/  LDL.LU R27, [R1+0x18c] ;  /* 0x00018c00011b7983 */ /* 0x000f280000300800 */
[----:B------:R-:W4:Y:S04]  /*1fd70*/  LDL.LU R8, [R1+0x1c0] ;  /* 0x0001c00001087983 */ /* 0x000f280000300800 */
[----:B------:R-:W4:Y:S04]  /*1fd80*/  LDL.LU R9, [R1+0x1c4] ;  /* 0x0001c40001097983 */ /* 0x000f280000300800 */
[----:B------:R-:W4:Y:S04]  /*1fd90*/  LDL.LU R10, [R1+0x1c8] ;  /* 0x0001c800010a7983 */ /* 0x000f280000300800 */
[----:B------:R-:W4:Y:S04]  /*1fda0*/  LDL.LU R11, [R1+0x1cc] ;  /* 0x0001cc00010b7983 */ /* 0x000f280000300800 */
[----:B---3--:R-:W-:Y:S04]  /*1fdb0*/  STL.64 [R1+0x1ae0], R14 ;  /* 0x001ae00e01007387 */ /* 0x008fe80000100a00 */
[----:B--2---:R0:W-:Y:S04]  /*1fdc0*/  STL.64 [R1+0x1ad8], R12 ;  /* 0x001ad80c01007387 */ /* 0x0041e80000100a00 */
[----:B0-----:R-:W2:Y:S04]  /*1fdd0*/  LDL.LU R12, [R1+0x3e0] ;  /* 0x0003e000010c7983 */ /* 0x001ea80000300800 */
[----:B------:R-:W2:Y:S04]  /*1fde0*/  LDL.LU R13, [R1+0x3e4] ;  /* 0x0003e400010d7983 */ /* 0x000ea80000300800 */
[----:B------:R-:W3:Y:S04]  /*1fdf0*/  LDL.LU R14, [R1+0x3e8] ;  /* 0x0003e800010e7983 */ /* 0x000ee80000300800 */
[----:B------:R-:W3:Y:S04]  /*1fe00*/  LDL.LU R15, [R1+0x3ec] ;  /* 0x0003ec00010f7983 */ /* 0x000ee80000300800 */
[----:B---3--:R-:W-:Y:S04]  /*1fe10*/  STL.64 [R1+0x1af8], R14 ;  /* 0x001af80e01007387 */ /* 0x008fe80000100a00 */
[----:B--2---:R0:W-:Y:S04]  /*1fe20*/  STL.64 [R1+0x1af0], R12 ;  /* 0x001af00c01007387 */ /* 0x0041e80000100a00 */
[----:B0-----:R-:W2:Y:S04]  /*1fe30*/  LDL.LU R12, [R1+0x480] ;  /* 0x00048000010c7983 */ /* 0x001ea80000300800 */
[----:B------:R-:W2:Y:S04]  /*1fe40*/  LDL.LU R13, [R1+0x484] ;  /* 0x00048400010d7983 */ /* 0x000ea80000300800 */
[----:B------:R-:W3:Y:S04]  /*1fe50*/  LDL.LU R14, [R1+0x488] ;  /* 0x00048800010e7983 */ /* 0x000ee80000300800 */
[----:B------:R-:W3:Y:S01]  /*1fe60*/  LDL.LU R15, [R1+0x48c] ;  /* 0x00048c00010f7983 */ /* 0x000ee20000300800 */
[C---:B------:R-:W-:Y:S03]  /*1fe70*/  HMMA.16816.F32.BF16 R16, R4.reuse, R22, R16 ;  /* 0x000000160410723c */ /* 0x040fe60000041810 */
        /* <DEDUP_REMOVED lines=14> */
[----:B0-----:R-:W4:Y:S04]  /*1ff60*/  LDL.LU.64 R18, [R1+0x1b58] ;  /* 0x001b580001127983 */ /* 0x001f280000300a00 */
[----:B------:R0:W-:Y:S04]  /*1ff70*/  STL.64 [R1+0x1a48], R22 ;  /* 0x001a481601007387 */ /* 0x0001e80000100a00 */
[----:B------:R-:W3:Y:S04]  /*1ff80*/  LDL.LU R20, [R1+0x130] ;  /* 0x0001300001147983 */ /* 0x000ee80000300800 */
[----:B------:R-:W3:Y:S04]  /*1ff90*/  LDL.LU R21, [R1+0x134] ;  /* 0x0001340001157983 */ /* 0x000ee80000300800 */
[----:B0-----:R-:W3:Y:S04]  /*1ffa0*/  LDL.LU R22, [R1+0x138] ;  /* 0x0001380001167983 */ /* 0x001ee80000300800 */
[----:B------:R-:W3:Y:S01]  /*1ffb0*/  LDL.LU R23, [R1+0x13c] ;  /* 0x00013c0001177983 */ /* 0x000ee20000300800 */
[----:B----4-:R-:W-:-:S15]  /*1ffc0*/  HMMA.16816.F32.BF16 R8, R4, R18, R8 ;  /* 0x000000120408723c */ /* 0x010fde0000041808 */
[----:B------:R-:W-:-:S04]  /*1ffd0*/  NOP ;  /* 0x0000000000007918 */ /* 0x000fc80000000000 */
[----:B------:R-:W-:Y:S04]  /*1ffe0*/  STL.64 [R1+0x910], R8 ;  /* 0x0009100801007387 */ /* 0x000fe80000100a00 */
[----:B------:R0:W-:Y:S04]  /*1fff0*/  STL.64 [R1+0x918], R10 ;  /* 0x0009180a01007387 */ /* 0x0001e80000100a00 */
[----:B0-----:R-:W4:Y:S02]  /*20000*/  LDL.LU.64 R10, [R1+0x1b50] ;  /* 0x001b5000010a7983 */ /* 0x001f240000300a00 */
[----:B----4-:R-:W-:Y:S02]  /*20010*/  HMMA.16816.F32.BF16 R4, R4, R10, R24 ;  /* 0x0000000a0404723c */ /* 0x010fe40000041818 */
[----:B------:R-:W4:Y:S04]  /*20020*/  LDL.LU.64 R26, [R1+0x1b48] ;  /* 0x001b4800011a7983 */ /* 0x000f280000300a00 */
[----:B------:R-:W2:Y:S04]  /*20030*/  LDL.LU.64 R10, [R1+0x1b40] ;  /* 0x001b4000010a7983 */ /* 0x000ea80000300a00 */
[----:B------:R-:W2:Y:S09]  /*20040*/  LDL.LU.64 R8, [R1+0x1b38] ;  /* 0x001b380001087983 */ /* 0x000eb20000300a00 */
[----:B------:R0:W-:Y:S04]  /*20050*/  STL.64 [R1+0x900], R4 ;  /* 0x0009000401007387 */ /* 0x0001e80000100a00 */
[----:B------:R1:W-:Y:S04]  /*20060*/  STL.64 [R1+0x908], R6 ;  /* 0x0009080601007387 */ /* 0x0003e80000100a00 */
[----:B0-----:R-:W2:Y:S04]  /*20070*/  LDL.LU R4, [R1+0xa80] ;  /* 0x000a800001047983 */ /* 0x001ea80000300800 */
[----:B------:R-:W2:Y:S04]  /*20080*/  LDL.LU R5, [R1+0xa84] ;  /* 0x000a840001057983 */ /* 0x000ea80000300800 */
[----:B-1----:R-:W2:Y:S04]  /*20090*/  LDL.LU R6, [R1+0xa88] ;  /* 0x000a880001067983 */ /* 0x002ea80000300800 */
[----:B------:R-:W2:Y:S01]  /*200a0*/  LDL.LU R7, [R1+0xa8c] ;  /* 0x000a8c0001077983 */ /* 0x000ea20000300800 */
[----:B----4-:R-:W-:Y:S01]  /*200b0*/  IMAD.MOV.U32 R3, RZ, RZ, R27 ;  /* 0x000000ffff037224 */ /* 0x010fe200078e001b */
[----:B--2---:R-:W-:-:S15]  /*200c0*/  HMMA.16816.F32.BF16 R4, R8, R26, R4 ;  /* 0x0000001a0804723c */ /* 0x004fde0000041804 */
[----:B------:R-:W-:-:S04]  /*200d0*/  NOP ;  /* 0x0000000000007918 */ /* 0x000fc80000000000 */
[----:B------:R0:W-:Y:S04]  /*200e0*/  STL.64 [R1+0x6d0], R4 ;  /* 0x0006d00401007387 */ /* 0x0001e80000100a00 */
[----:B------:R1:W-:Y:S01]  /*200f0*/  STL.64 [R1+0x6d8], R6 ;  /* 0x0006d80601007387 */ /* 0x0003e20000100a00 */
[----:B0-----:R-:W-:-:S03]  /*20100*/  IMAD.MOV.U32 R4, RZ, RZ, R26 ;  /* 0x000000ffff047224 */ /* 0x001fc600078e001a */
[----:B------:R-:W2:Y:S04]  /*20110*/  LDL.LU.64 R26, [R1+0x1b30] ;  /* 0x001b3000011a7983 */ /* 0x000ea80000300a00 */
[----:B------:R-:W-:Y:S01]  /*20120*/  STL [R1+0x1a20], R4 ;  /* 0x001a200401007387 */ /* 0x000fe20000100800 */
[----:B-1----:R-:W-:Y:S02]  /*20130*/  IMAD.MOV.U32 R6, RZ, RZ, R2 ;  /* 0x000000ffff067224 */ /* 0x002fe400078e0002 */
[----:B------:R-:W-:Y:S01]  /*20140*/  IMAD.MOV.U32 R7, RZ, RZ, R0 ;  /* 0x000000ffff077224 */ /* 0x000fe200078e0000 */
[----:B--2---:R-:W-:Y:S01]  /*20150*/  HMMA.16816.F32.BF16 R12, R8, R26, R12 ;  /* 0x0000001a080c723c */ /* 0x004fe2000004180c */
[----:B------:R-:W-:Y:S02]  /*20160*/  IMAD.MOV.U32 R2, RZ, RZ, R26 ;  /* 0x000000ffff027224 */ /* 0x000fe400078e001a */
[----:B------:R-:W-:-:S15]  /*20170*/  IMAD.MOV.U32 R0, RZ, RZ, R27 ;  /* 0x000000ffff007224 */ /* 0x000fde00078e001b */
[----:B------:R-:W-:Y:S01]  /*20180*/  NOP ;  /* 0x0000000000007918 */ /* 0x000fe20000000000 */
[----:B------:R-:W-:Y:S04]  /*20190*/  STL.64 [R1+0x640], R12 ;  /* 0x0006400c01007387 */ /* 0x000fe80000100a00 */
[----:B------:R0:W-:Y:S04]  /*201a0*/  STL.64 [R1+0x648], R14 ;  /* 0x0006480e01007387 */ /* 0x0001e80000100a00 */
[----:B0-----:R-:W2:Y:S04]  /*201b0*/  LDL.LU.64 R14, [R1+0x1b28] ;  /* 0x001b2800010e7983 */ /* 0x001ea80000300a00 */
[----:B------:R-:W2:Y:S04]  /*201c0*/  LDL.LU.64 R12, [R1+0x1b20] ;  /* 0x001b2000010c7983 */ /* 0x000ea80000300a00 */
[----:B------:R-:W2:Y:S02]  /*201d0*/  LDL.LU.64 R26, [R1+0x1b18] ;  /* 0x001b1800011a7983 */ /* 0x000ea40000300a00 */
[----:B--2---:R-:W-:Y:S02]  /*201e0*/  HMMA.16816.F32.BF16 R24, R8, R26, R12 ;  /* 0x0000001a0818723c */ /* 0x004fe4000004180c */
[----:B------:R-:W2:Y:S04]  /*201f0*/  LDL.LU.64 R14, [R1+0x1b10] ;  /* 0x001b1000010e7983 */ /* 0x000ea80000300a00 */
[----:B------:R-:W2:-:S13]  /*20200*/  LDL.LU.64 R12, [R1+0x1b08] ;  /* 0x001b0800010c7983 */ /* 0x000e9a0000300a00 */
[----:B------:R-:W-:Y:S04]  /*20210*/  STL.64 [R1+0x600], R24 ;  /* 0x0006001801007387 */ /* 0x000fe80000100a00 */
[----:B------:R0:W-:Y:S04]  /*20220*/  STL.64 [R1+0x608], R26 ;  /* 0x0006081a01007387 */ /* 0x0001e80000100a00 */
[----:B0-----:R-:W2:Y:S02]  /*20230*/  LDL.LU.64 R26, [R1+0x1b00] ;  /* 0x001b0000011a7983 */ /* 0x001ea40000300a00 */
        /* <DEDUP_REMOVED lines=36> */
[----:B--2---:R-:W-:-:S15]  /*20480*/  HMMA.16816.F32.BF16 R12, R8, R26, R12 ;  /* 0x0000001a080c723c */ /* 0x004fde000004180c */
[----:B------:R-:W-:-:S04]  /*20490*/  NOP ;  /* 0x0000000000007918 */ /* 0x000fc80000000000 */
[----:B------:R-:W-:Y:S04]  /*204a0*/  STL.64 [R1+0x700], R12 ;  /* 0x0007000c01007387 */ /* 0x000fe80000100a00 */
[----:B------:R0:W-:Y:S04]  /*204b0*/  STL.64 [R1+0x708], R14 ;  /* 0x0007080e01007387 */ /* 0x0001e80000100a00 */
[----:B0-----:R-:W2:Y:S04]  /*204c0*/  LDL.LU.64 R14, [R1+0x1a68] ;  /* 0x001a6800010e7983 */ /* 0x001ea80000300a00 */
[----:B------:R-:W2:Y:S04]  /*204d0*/  LDL.LU.64 R12, [R1+0x1a60] ;  /* 0x001a6000010c7983 */ /* 0x000ea80000300a00 */
[----:B------:R0:W-:Y:S04]  /*204e0*/  STL.64 [R1+0x19d0], R26 ;  /* 0x0019d01a01007387 */ /* 0x0001e80000100a00 */
[----:B------:R-:W4:Y:S04]  /*204f0*/  LDL.LU R24, [R1+0x140] ;  /* 0x0001400001187983 */ /* 0x000f280000300800 */
[----:B------:R-:W4:Y:S04]  /*20500*/  LDL.LU R25, [R1+0x144] ;  /* 0x0001440001197983 */ /* 0x000f280000300800 */
[----:B0-----:R-:W4:Y:S04]  /*20510*/  LDL.LU R26, [R1+0x148] ;  /* 0x00014800011a7983 */ /* 0x001f280000300800 */
[----:B------:R-:W4:Y:S01]  /*20520*/  LDL.LU R27, [R1+0x14c] ;  /* 0x00014c00011b7983 */ /* 0x000f220000300800 */
[----:B--2---:R-:W-:Y:S03]  /*20530*/  HMMA.16816.F32.BF16 R4, R8, R6, R12 ;  /* 0x000000060804723c */ /* 0x004fe6000004180c */
[----:B------:R-:W4:-:S15]  /*20540*/  LDL.LU.64 R14, [R1+0x1a58] ;  /* 0x001a5800010e7983 */ /* 0x000f1e0000300a00 */
[----:B------:R-:W-:Y:S01]  /*20550*/  NOP ;  /* 0x0000000000007918 */ /* 0x000fe20000000000 */
[----:B------:R-:W-:Y:S04]  /*20560*/  STL.64 [R1+0x7c0], R4 ;  /* 0x0007c00401007387 */ /* 0x000fe80000100a00 */
[----:B------:R0:W-:Y:S04]  /*20570*/  STL.64 [R1+0x7c8], R6 ;  /* 0x0007c80601007387 */ /* 0x0001e80000100a00 */
[----:B0-----:R-:W2:Y:S01]  /*20580*/  LDL.64 R6, [R1+0x28] ;  /* 0x0000280001067983 */ /* 0x001ea20000100a00 */
[----:B----4-:R-:W-:-:S15]  /*20590*/  HMMA.16816.F32.BF16 R24, R8, R14, R24 ;  /* 0x0000000e0818723c */ /* 0x010fde0000041818 */
[----:B------:R-:W-:-:S04]  /*205a0*/  NOP ;  /* 0x0000000000007918 */ /* 0x000fc80000000000 */
[----:B------:R0:W-:Y:S04]  /*205b0*/  STL.64 [R1+0x8e0], R24 ;  /* 0x0008e01801007387 */ /* 0x0001e80000100a00 */
[----:B------:R-:W-:Y:S01]  /*205c0*/  STL.64 [R1+0x8e8], R26 ;  /* 0x0008e81a01007387 */ /* 0x000fe20000100a00 */
[----:B0-----:R-:W-:Y:S02]  /*205d0*/  IMAD.MOV.U32 R25, RZ, RZ, R14 ;  /* 0x000000ffff197224 */ /* 0x001fe400078e000e */
[----:B------:R-:W-:Y:S02]  /*205e0*/  IMAD.MOV.U32 R24, RZ, RZ, R15 ;  /* 0x000000ffff187224 */ /* 0x000fe400078e000f */
[----:B------:R-:W3:Y:S02]  /*205f0*/  LDL.LU.64 R14, [R1+0x1a50] ;  /* 0x001a5000010e7983 */ /* 0x000ee40000300a00 */
[----:B---3--:R-:W-:Y:S02]  /*20600*/  HMMA.16816.F32.BF16 R12, R8, R14, R20 ;  /* 0x0000000e080c723c */ /* 0x008fe40000041814 */
[----:B------:R-:W3:-:S15]  /*20610*/  LDL.LU.64 R22, [R1+0x1a48] ;  /* 0x001a480001167983 */ /* 0x000ede0000300a00 */
[----:B------:R-:W-:Y:S02]  /*20620*/  NOP ;  /* 0x0000000000007918 */ /* 0x000fe40000000000 */
[----:B------:R-:W-:Y:S04]  /*20630*/  STL.64 [R1+0x8c0], R12 ;  /* 0x0008c00c01007387 */ /* 0x000fe80000100a00 */
[----:B------:R0:W-:Y:S04]  /*20640*/  STL.64 [R1+0x8c8], R14 ;  /* 0x0008c80e01007387 */ /* 0x0001e80000100a00 */
[----:B0-----:R-:W3:Y:S04]  /*20650*/  LDL.LU.64 R14, [R1+0x1a40] ;  /* 0x001a4000010e7983 */ /* 0x001ee80000300a00 */
[----:B------:R-:W3:Y:S02]  /*20660*/  LDL.LU.64 R12, [R1+0x1a38] ;  /* 0x001a3800010c7983 */ /* 0x000ee40000300a00 */
[----:B---3--:R-:W-:-:S15]  /*20670*/  HMMA.16816.F32.BF16 R12, R8, R22, R12 ;  /* 0x00000016080c723c */ /* 0x008fde000004180c */
[----:B------:R-:W-:-:S04]  /*20680*/  NOP ;  /* 0x0000000000007918 */ /* 0x000fc80000000000 */
[----:B------:R-:W-:Y:S04]  /*20690*/  STL.64 [R1+0x8b0], R12 ;  /* 0x0008b00c01007387 */ /* 0x000fe80000100a00 */
[----:B------:R0:W-:Y:S04]  /*206a0*/  STL.64 [R1+0x8b8], R14 ;  /* 0x0008b80e01007387 */ /* 0x0001e80000100a00 */
[----:B0-----:R-:W2:Y:S04]  /*206b0*/  LDL.LU.64 R14, [R1+0x1a30] ;  /* 0x001a3000010e7983 */ /* 0x001ea80000300a00 */
[----:B------:R-:W2:Y:S04]  /*206c0*/  LDL.LU.64 R12, [R1+0x1a28] ;  /* 0x001a2800010c7983 */ /* 0x000ea80000300a00 */
[----:B------:R0:W-:Y:S04]  /*206d0*/  STL.64 [R1+0x1980], R22 ;  /* 0x0019801601007387 */ /* 0x0001e80000100a00 */
[----:B------:R-:W3:Y:S04]  /*206e0*/  LDL.LU R20, [R1+0x10] ;  /* 0x0000100001147983 */ /* 0x000ee80000300800 */
[----:B------:R-:W3:Y:S04]  /*206f0*/  LDL.LU R21, [R1+0x14] ;  /* 0x0000140001157983 */ /* 0x000ee80000300800 */
[----:B0-----:R-:W3:Y:S04]  /*20700*/  LDL.LU R22, [R1+0x18] ;  /* 0x0000180001167983 */ /* 0x001ee80000300800 */
[----:B------:R-:W3:Y:S04]  /*20710*/  LDL.LU R23, [R1+0x1c] ;  /* 0x00001c0001177983 */ /* 0x000ee80000300800 */
[----:B------:R-:W4:Y:S01]  /*20720*/  LDL R28, [R1+0x12b8] ;  /* 0x0012b800011c7983 */ /* 0x000f220000100800 */
[----:B---3--:R-:W-:-:S15]  /*20730*/  HMMA.16816.F32.BF16 R20, R8, R18, R20 ;  /* 0x000000120814723c */ /* 0x008fde0000041814 */
[----:B------:R-:W-:-:S04]  /*20740*/  NOP ;  /* 0x0000000000007918 */ /* 0x000fc80000000000 */
[----:B------:R0:W-:Y:S04]  /*20750*/  STL.64 [R1+0x8a0], R20 ;  /* 0x0008a01401007387 */ /* 0x0001e80000100a00 */
[----:B------:R1:W-:Y:S04]  /*20760*/  STL.64 [R1+0x8a8], R22 ;  /* 0x0008a81601007387 */ /* 0x0003e80000100a00 */
[----:B0-----:R-:W3:Y:S04]  /*20770*/  LDL.LU R20, [R1+0x470] ;  /* 0x0004700001147983 */ /* 0x001ee80000300800 */
[----:B------:R-:W3:Y:S04]  /*20780*/  LDL.LU R21, [R1+0x474] ;  /* 0x0004740001157983 */ /* 0x000ee80000300800 */
[----:B-1----:R-:W2:Y:S04]  /*20790*/  LDL.LU R22, [R1+0x478] ;  /* 0x0004780001167983 */ /* 0x002ea80000300800 */
[----:B------:R-:W2:Y:S04]  /*207a0*/  LDL.LU R23, [R1+0x47c] ;  /* 0x00047c0001177983 */ /* 0x000ea80000300800 */
[----:B--2---:R0:W-:Y:S04]  /*207b0*/  STL.64 [R1+0x19f8], R22 ;  /* 0x0019f81601007387 */ /* 0x0041e80000100a00 */
[----:B---3--:R-:W-:Y:S04]  /*207c0*/  STL.64 [R1+0x19f0], R20 ;  /* 0x0019f01401007387 */ /* 0x008fe80000100a00 */
[----:B0-----:R-:W2:Y:S04]  /*207d0*/  LDL.64 R22, [R1+0xf8] ;  /* 0x0000f80001167983 */ /* 0x001ea80000100a00 */
[----:B--2---:R0:W-:Y:S02]  /*207e0*/  STL.64 [R1+0x1a00], R22 ;  /* 0x001a001601007387 */ /* 0x0041e40000100a00 */
[----:B0-----:R-:W-:-:S02]  /*207f0*/  IMAD.MOV.U32 R22, RZ, RZ, R2 ;  /* 0x000000ffff167224 */ /* 0x001fc400078e0002 */
[----:B------:R-:W-:-:S05]  /*20800*/  IMAD.MOV.U32 R23, RZ, RZ, R0 ;  /* 0x000000ffff177224 */ /* 0x000fca00078e0000 */
[----:B------:R0:W-:Y:S04]  /*20810*/  STL.64 [R1+0x1a18], R22 ;  /* 0x001a181601007387 */ /* 0x0001e80000100a00 */
[----:B------:R-:W2:Y:S04]  /*20820*/  LDL.LU R20, [R1+0xb60] ;  /* 0x000b600001147983 */ /* 0x000ea80000300800 */
[----:B------:R-:W2:Y:S04]  /*20830*/  LDL.LU R21, [R1+0xb64] ;  /* 0x000b640001157983 */ /* 0x000ea80000300800 */
[----:B0-----:R-:W2:Y:S04]  /*20840*/  LDL.LU R22, [R1+0xb68] ;  /* 0x000b680001167983 */ /* 0x001ea80000300800 */
[----:B------:R-:W2:Y:S04]  /*20850*/  LDL.LU R23, [R1+0xb6c] ;  /* 0x000b6c0001177983 */ /* 0x000ea80000300800 */
[----:B------:R-:W3:Y:S01]  /*20860*/  LDL.64 R26, [R1+0xd8] ;  /* 0x0000d800011a7983 */ /* 0x000ee20000100a00 */
[----:B------:R-:W-:Y:S03]  /*20870*/  HMMA.16816.F32.BF16 R8, R8, R6, R12 ;  /* 0x000000060808723c */ /* 0x000fe6000004180c */
[----:B---3--:R-:W-:Y:S04]  /*20880*/  STL.64 [R1+0x1a10], R26 ;  /* 0x001a101a01007387 */ /* 0x008fe80000100a00 */
[----:B------:R0:W-:Y:S04]  /*20890*/  STL.64 [R1+0x1a08], R24 ;  /* 0x001a081801007387 */ /* 0x0001e80000100a00 */
[----:B0-----:R-:W3:Y:S04]  /*208a0*/  LDL.LU R24, [R1+0xaa0] ;  /* 0x000aa00001187983 */ /* 0x001ee80000300800 */
[----:B------:R-:W3:Y:S04]  /*208b0*/  LDL.LU R25, [R1+0xaa4] ;  /* 0x000aa40001197983 */ /* 0x000ee80000300800 */
[----:B------:R-:W3:Y:S04]  /*208c0*/  LDL.LU R26, [R1+0xaa8] ;  /* 0x000aa800011a7983 */ /* 0x000ee80000300800 */
[----:B------:R-:W3:Y:S04]  /*208d0*/  LDL.LU R27, [R1+0xaac] ;  /* 0x000aac00011b7983 */ /* 0x000ee80000300800 */
[----:B------:R0:W-:Y:S04]  /*208e0*/  STL.64 [R1+0x1938], R18 ;  /* 0x0019381201007387 */ /* 0x0001e80000100a00 */
[----:B0-----:R-:W2:Y:S04]  /*208f0*/  LDL.64 R18, [R1+0xe8] ;  /* 0x0000e80001127983 */ /* 0x001ea80000100a00 */
[----:B------:R-:W-:Y:S04]  /*20900*/  STL.64 [R1+0x890], R8 ;  /* 0x0008900801007387 */ /* 0x000fe80000100a00 */
[----:B------:R-:W-:Y:S04]  /*20910*/  STL.64 [R1+0x898], R10 ;  /* 0x0008980a01007387 */ /* 0x000fe80000100a00 */
[----:B------:R-:W2:Y:S01]  /*20920*/  LDL.LU R4, [R1+0x1a20] ;  /* 0x001a200001047983 */ /* 0x000ea20000300800 */
[----:B------:R-:W-:-:S02]  /*20930*/  IMAD.MOV.U32 R2, RZ, RZ, R6 ;  /* 0x000000ffff027224 */ /* 0x000fc400078e0006 */
[----:B------:R-:W-:Y:S01]  /*20940*/  IMAD.MOV.U32 R0, RZ, RZ, R7 ;  /* 0x000000ffff007224 */ /* 0x000fe200078e0007 */
[----:B----4-:R-:W0:Y:S01]  /*20950*/  LDSM.16.MT88.4 R8, [R28+UR6+0x5080] ;  /* 0x005080061c08783b */ /* 0x010e220008004200 */
[----:B------:R-:W-:-:S03]  /*20960*/  IMAD.MOV.U32 R15, RZ, RZ, R3 ;  /* 0x000000ffff0f7224 */ /* 0x000fc600078e0003 */
[----:B------:R-:W-:Y:S04]  /*20970*/  STL [R1+0x1920], R2 ;  /* 0x0019200201007387 */ /* 0x000fe80000100800 */
[----:B0-----:R-:W-:Y:S04]  /*20980*/  STL.64 [R1+0x1910], R10 ;  /* 0x0019100a01007387 */ /* 0x001fe80000100a00 */
[----:B------:R0:W-:Y:S04]  /*20990*/  STL.64 [R1+0x1908], R8 ;  /* 0x0019080801007387 */ /* 0x0001e80000100a00 */
[----:B0-----:R-:W4:Y:S04]  /*209a0*/  LDL.LU R8, [R1+0xa00] ;  /* 0x000a000001087983 */ /* 0x001f280000300800 */
[----:B------:R-:W4:Y:S04]  /*209b0*/  LDL.LU R9, [R1+0xa04] ;  /* 0x000a040001097983 */ /* 0x000f280000300800 */
[----:B------:R-:W4:Y:S04]  /*209c0*/  LDL.LU R10, [R1+0xa08] ;  /* 0x000a0800010a7983 */ /* 0x000f280000300800 */
[----:B------:R-:W4:Y:S01]  /*209d0*/  LDL.LU R11, [R1+0xa0c] ;  /* 0x000a0c00010b7983 */ /* 0x000f220000300800 */
[----:B--2---:R-:W-:-:S03]  /*209e0*/  IMAD.MOV.U32 R14, RZ, RZ, R4 ;  /* 0x000000ffff0e7224 */ /* 0x004fc600078e0004 */
[----:B------:R-:W0:Y:S04]  /*209f0*/  LDSM.16.MT88.4 R4, [R28+UR6+0x5000] ;  /* 0x005000061c04783b */ /* 0x000e280008004200 */
[----:B0-----:R-:W-:-:S15]  /*20a00*/  HMMA.16816.F32.BF16 R20, R4, R14, R20 ;  /* 0x0000000e0414723c */ /* 0x001fde0000041814 */
[----:B------:R-:W-:-:S04]  /*20a10*/  NOP ;  /* 0x0000000000007918 */ /* 0x000fc80000000000 */
[----:B------:R-:W-:Y:S04]  /*20a20*/  STL.64 [R1+0x4f0], R20 ;  /* 0x0004f01401007387 */ /* 0x000fe80000100a00 */
[----:B------:R0:W-:Y:S04]  /*20a30*/  STL.64 [R1+0x4f8], R22 ;  /* 0x0004f81601007387 */ /* 0x0001e80000100a00 */
[----:B0-----:R-:W3:Y:S04]  /*20a40*/  LDL.LU.64 R22, [R1+0x1a18] ;  /* 0x001a180001167983 */ /* 0x001ee80000300a00 */
[----:B------:R0:W-:Y:S04]  /*20a50*/  STL.64 [R1+0x1918], R14 ;  /* 0x0019180e01007387 */ /* 0x0001e80000100a00 */
[----:B------:R-:W2:Y:S04]  /*20a60*/  LDL.LU R12, [R1+0x6c0] ;  /* 0x0006c000010c7983 */ /* 0x000ea80000300800 */
[----:B------:R-:W2:Y:S04]  /*20a70*/  LDL.LU R13, [R1+0x6c4] ;  /* 0x0006c400010d7983 */ /* 0x000ea80000300800 */
[----:B0-----:R-:W2:Y:S04]  /*20a80*/  LDL.LU R14, [R1+0x6c8] ;  /* 0x0006c800010e7983 */ /* 0x001ea80000300800 */
[----:B------:R-:W2:Y:S01]  /*20a90*/  LDL.LU R15, [R1+0x6cc] ;  /* 0x0006cc00010f7983 */ /* 0x000ea20000300800 */
[----:B---3--:R-:W-:Y:S03]  /*20aa0*/  HMMA.16816.F32.BF16 R20, R4, R22, R24 ;  /* 0x000000160414723c */ /* 0x008fe60000041818 */
[----:B------:R-:W3:Y:S04]  /*20ab0*/  LDL.LU.64 R26, [R1+0x1a10] ;  /* 0x001a1000011a7983 */ /* 0x000ee80000300a00 */
[----:B------:R-:W3:-:S12]  /*20ac0*/  LDL.LU.64 R24, [R1+0x1a08] ;  /* 0x001a080001187983 */ /* 0x000ed80000300a00 */
[----:B------:R-:W-:Y:S04]  /*20ad0*/  STL.64 [R1+0x4a0], R20 ;  /* 0x0004a01401007387 */ /* 0x000fe80000100a00 */
[----:B------:R0:W-:Y:S04]  /*20ae0*/  STL.64 [R1+0x4a8], R22 ;  /* 0x0004a81601007387 */ /* 0x0001e80000100a00 */
[----:B0-----:R-:W4:Y:S01]  /*20af0*/  LDL.LU.64 R22, [R1+0x1a00] ;  /* 0x001a000001167983 */ /* 0x001f220000300a00 */
[C---:B--2---:R-:W-:Y:S08]  /*20b00*/  HMMA.16816.F32.BF16 R12, R4.reuse, R18, R12 ;  /* 0x00000012040c723c */ /* 0x044ff0000004180c */
[----:B----4-:R-:W-:Y:S01]  /*20b10*/  HMMA.16816.F32.BF16 R8, R4, R22, R8 ;  /* 0x000000160408723c */ /* 0x010fe20000041808 */
[----:B------:R-:W-:-:S15]  /*20b20*/  IMAD.MOV.U32 R3, RZ, RZ, R23 ;  /* 0x000000ffff037224 */ /* 0x000fde00078e0017 */
[----:B------:R-:W-:-:S03]  /*20b30*/  NOP ;  /* 0x0000000000007918 */ /* 0x000fc60000000000 */
[----:B------:R0:W-:Y:S04]  /*20b40*/  STL.64 [R1+0x490], R8 ;  /* 0x0004900801007387 */ /* 0x0001e80000100a00 */
[----:B------:R1:W-:Y:S01]  /*20b50*/  STL.64 [R1+0x498], R10 ;  /* 0x0004980a01007387 */ /* 0x0003e20000100a00 */
[----:B0-----:R-:W-:-:S03]  /*20b60*/  IMAD.MOV.U32 R8, RZ, RZ, R22 ;  /* 0x000000ffff087224 */ /* 0x001fc600078e0016 */
[----:B------:R-:W2:Y:S04]  /*20b70*/  LDL.LU.64 R22, [R1+0x19f8] ;  /* 0x0019f80001167983 */ /* 0x000ea80000300a00 */
[----:B------:R-:W2:Y:S04]  /*20b80*/  LDL.LU.64 R20, [R1+0x19f0] ;  /* 0x0019f00001147983 */ /* 0x000ea80000300a00 */
[----:B------:R-:W-:Y:S04]  /*20b90*/  STL.64 [R1+0x480], R12 ;  /* 0x0004800c01007387 */ /* 0x000fe80000100a00 */
[----:B------:R-:W-:Y:S04]  /*20ba0*/  STL.64 [R1+0x488], R14 ;  /* 0x0004880e01007387 */ /* 0x000fe80000100a00 */
[----:B------:R-:W4:Y:S01]  /*20bb0*/  LDL.LU R16, [R1+0x240] ;  /* 0x0002400001107983 */ /* 0x000f220000300800 */
[----:B-1----:R-:W-:-:S03]  /*20bc0*/  IMAD.MOV.U32 R10, RZ, RZ, R18 ;  /* 0x000000ffff0a7224 */ /* 0x002fc600078e0012 */
[----:B------:R-:W4:Y:S01]  /*20bd0*/  LDL.LU R17, [R1+0x244] ;  /* 0x0002440001117983 */ /* 0x000f220000300800 */
[----:B------:R-:W-:-:S03]  /*20be0*/  IMAD.MOV.U32 R9, RZ, RZ, R19 ;  /* 0x000000ffff097224 */ /* 0x000fc600078e0013 */
[----:B------:R-:W2:Y:S04]  /*20bf0*/  LDL.LU R18, [R1+0x248] ;  /* 0x0002480001127983 */ /* 0x000ea80000300800 */
[----:B------:R-:W2:Y:S04]  /*20c00*/  LDL.LU R19, [R1+0x24c] ;  /* 0x00024c0001137983 */ /* 0x000ea80000300800 */
[----:B--2---:R0:W-:Y:S04]  /*20c10*/  STL.64 [R1+0x1948], R18 ;  /* 0x0019481201007387 */ /* 0x0041e80000100a00 */
[----:B----4-:R-:W-:Y:S04]  /*20c20*/  STL.64 [R1+0x1940], R16 ;  /* 0x0019401001007387 */ /* 0x010fe80000100a00 */
[----:B0-----:R-:W2:Y:S01]  /*20c30*/  LDL.64 R18, [R1+0x58] ;  /* 0x0000580001127983 */ /* 0x001ea20000100a00 */
[----:B---3--:R-:W-:-:S03]  /*20c40*/  IMAD.MOV.U32 R12, RZ, RZ, R26 ;  /* 0x000000ffff0c7224 */ /* 0x008fc600078e001a */
[----:B--2---:R0:W-:Y:S02]  /*20c50*/  STL.64 [R1+0x1960], R18 ;  /* 0x0019601201007387 */ /* 0x0041e40000100a00 */
[----:B0-----:R-:W-:Y:S02]  /*20c60*/  IMAD.MOV.U32 R18, RZ, RZ, R25 ;  /* 0x000000ffff127224 */ /* 0x001fe400078e0019 */
[----:B------:R-:W-:-:S05]  /*20c70*/  IMAD.MOV.U32 R19, RZ, RZ, R24 ;  /* 0x000000ffff137224 */ /* 0x000fca00078e0018 */
[----:B------:R0:W-:Y:S02]  /*20c80*/  STL.64 [R1+0x1978], R18 ;  /* 0x0019781201007387 */ /* 0x0001e40000100a00 */
[----:B0-----:R-:W-:-:S15]  /*20c90*/  HMMA.16816.F32.BF16 R16, R4, R26, R20 ;  /* 0x0000001a0410723c */ /* 0x001fde0000041814 */
[----:B------:R-:W-:-:S04]  /*20ca0*/  NOP ;  /* 0x0000000000007918 */ /* 0x000fc80000000000 */
[----:B------:R-:W-:Y:S04]  /*20cb0*/  STL.64 [R1+0x470], R16 ;  /* 0x0004701001007387 */ /* 0x000fe80000100a00 */
[----:B------:R-:W-:Y:S04]  /*20cc0*/  STL.64 [R1+0x478], R18 ;  /* 0x0004781201007387 */ /* 0x000fe80000100a00 */
[----:B------:R-:W-:Y:S04]  /*20cd0*/  STL [R1+0x19e8], R12 ;  /* 0x0019e80c01007387 */ /* 0x000fe80000100800 */
[----:B------:R-:W2:Y:S04]  /*20ce0*/  LDL.LU R20, [R1+0x290] ;  /* 0x0002900001147983 */ /* 0x000ea80000300800 */
[----:B------:R-:W2:Y:S04]  /*20cf0*/  LDL.LU R21, [R1+0x294] ;  /* 0x0002940001157983 */ /* 0x000ea80000300800 */
[----:B------:R-:W3:Y:S04]  /*20d00*/  LDL.LU R22, [R1+0x298] ;  /* 0x0002980001167983 */ /* 0x000ee80000300800 */
[----:B------:R-:W3:Y:S01]  /*20d10*/  LDL.LU R23, [R1+0x29c] ;  /* 0x00029c0001177983 */ /* 0x000ee20000300800 */
[----:B------:R-:W-:-:S03]  /*20d20*/  IMAD.MOV.U32 R11, RZ, RZ, R27 ;  /* 0x000000ffff0b7224 */ /* 0x000fc600078e001b */
[----:B---3--:R-:W-:Y:S04]  /*20d30*/  STL.64 [R1+0x1990], R22 ;  /* 0x0019901601007387 */ /* 0x008fe80000100a00 */
[----:B--2---:R0:W-:Y:S04]  /*20d40*/  STL.64 [R1+0x1988], R20 ;  /* 0x0019881401007387 */ /* 0x0041e80000100a00 */
[----:B0-----:R-:W2:Y:S04]  /*20d50*/  LDL.LU R20, [R1+0x2a0] ;  /* 0x0002a00001147983 */ /* 0x001ea80000300800 */
[----:B------:R-:W2:Y:S04]  /*20d60*/  LDL.LU R21, [R1+0x2a4] ;  /* 0x0002a40001157983 */ /* 0x000ea80000300800 */
[----:B------:R-:W3:Y:S04]  /*20d70*/  LDL.LU R22, [R1+0x2a8] ;  /* 0x0002a80001167983 */ /* 0x000ee80000300800 */
[----:B------:R-:W3:Y:S04]  /*20d80*/  LDL.LU R23, [R1+0x2ac] ;  /* 0x0002ac0001177983 */ /* 0x000ee80000300800 */
[----:B------:R-:W4:Y:S04]  /*20d90*/  LDL.LU R24, [R1+0x3b0] ;  /* 0x0003b00001187983 */ /* 0x000f280000300800 */
[----:B------:R-:W4:Y:S04]  /*20da0*/  LDL.LU R25, [R1+0x3b4] ;  /* 0x0003b40001197983 */ /* 0x000f280000300800 */
[----:B------:R-:W2:Y:S04]  /*20db0*/  LDL.LU R26, [R1+0x3b8] ;  /* 0x0003b800011a7983 */ /* 0x000ea80000300800 */
[----:B------:R-:W2:Y:S04]  /*20dc0*/  LDL.LU R27, [R1+0x3bc] ;  /* 0x0003bc00011b7983 */ /* 0x000ea80000300800 */
[----:B------:R-:W3:Y:S04]  /*20dd0*/  LDL.LU R12, [R1+0x3f0] ;  /* 0x0003f000010c7983 */ /* 0x000ee80000300800 */
[----:B------:R-:W3:Y:S04]  /*20de0*/  LDL.LU R13, [R1+0x3f4] ;  /* 0x0003f400010d7983 */ /* 0x000ee80000300800 */
[----:B------:R-:W3:Y:S04]  /*20df0*/  LDL.LU R14, [R1+0x3f8] ;  /* 0x0003f800010e7983 */ /* 0x000ee80000300800 */
[----:B------:R-:W3:Y:S04]  /*20e00*/  LDL.LU R15, [R1+0x3fc] ;  /* 0x0003fc00010f7983 */ /* 0x000ee80000300800 */
[----:B--2---:R0:W-:Y:S04]  /*20e10*/  STL.64 [R1+0x19e0], R26 ;  /* 0x0019e01a01007387 */ /* 0x0041e80000100a00 */
[----:B----4-:R-:W-:Y:S04]  /*20e20*/  STL.64 [R1+0x19d8], R24 ;  /* 0x0019d81801007387 */ /* 0x010fe80000100a00 */
[----:B0-----:R-:W2:Y:S04]  /*20e30*/  LDL.64 R26, [R1+0xc8] ;  /* 0x0000c800011a7983 */ /* 0x001ea80000100a00 */
[----:B---3--:R0:W-:Y:S04]  /*20e40*/  STL.64 [R1+0x19a0], R22 ;  /* 0x0019a01601007387 */ /* 0x0081e80000100a00 */
[----:B------:R-:W-:Y:S04]  /*20e50*/  STL.64 [R1+0x1998], R20 ;  /* 0x0019981401007387 */ /* 0x000fe80000100a00 */
[----:B0-----:R-:W3:Y:S04]  /*20e60*/  LDL.64 R22, [R1+0x98] ;  /* 0x0000980001167983 */ /* 0x001ee80000100a00 */
[----:B---3--:R0:W-:Y:S04]  /*20e70*/  STL.64 [R1+0x19b0], R22 ;  /* 0x0019b01601007387 */ /* 0x0081e80000100a00 */
[----:B0-----:R-:W3:Y:S04]  /*20e80*/  LDL.64 R22, [R1+0xa8] ;  /* 0x0000a80001167983 */ /* 0x001ee80000100a00 */
[----:B---3--:R0:W-:Y:S04]  /*20e90*/  STL.64 [R1+0x19c8], R22 ;  /* 0x0019c81601007387 */ /* 0x0081e80000100a00 */
[----:B------:R-:W3:Y:S04]  /*20ea0*/  LDL.64 R18, [R1+0x78] ;  /* 0x0000780001127983 */ /* 0x000ee80000100a00 */
[----:B0-----:R-:W4:Y:S04]  /*20eb0*/  LDL.64 R22, [R1+0xb8] ;  /* 0x0000b80001167983 */ /* 0x001f280000100a00 */
[----:B---3--:R0:W-:Y:S04]  /*20ec0*/  STL.64 [R1+0x19a8], R18 ;  /* 0x0019a81201007387 */ /* 0x0081e80000100a00 */
[----:B------:R-:W3:Y:S04]  /*20ed0*/  LDL.LU R16, [R1+0x2e0] ;  /* 0x0002e00001107983 */ /* 0x000ee80000300800 */
[----:B------:R-:W3:Y:S04]  /*20ee0*/  LDL.LU R17, [R1+0x2e4] ;  /* 0x0002e40001117983 */ /* 0x000ee80000300800 */
[----:B0-----:R-:W2:Y:S04]  /*20ef0*/  LDL.LU R18, [R1+0x2e8] ;  /* 0x0002e80001127983 */ /* 0x001ea80000300800 */
[----:B------:R-:W2:Y:S04]  /*20f00*/  LDL.LU R19, [R1+0x2ec] ;  /* 0x0002ec0001137983 */ /* 0x000ea80000300800 */
[----:B--2---:R-:W-:Y:S04]  /*20f10*/  STL.64 [R1+0x19c0], R18 ;  /* 0x0019c01201007387 */ /* 0x004fe80000100a00 */
[----:B---3--:R0:W-:Y:S04]  /*20f20*/  STL.64 [R1+0x19b8], R16 ;  /* 0x0019b81001007387 */ /* 0x0081e80000100a00 */
[----:B0-----:R-:W2:Y:S04]  /*20f30*/  LDL.LU R16, [R1+0x310] ;  /* 0x0003100001107983 */ /* 0x001ea80000300800 */
[----:B------:R-:W2:Y:S04]  /*20f40*/  LDL.LU R17, [R1+0x314] ;  /* 0x0003140001117983 */ /* 0x000ea80000300800 */
[----:B------:R-:W2:Y:S04]  /*20f50*/  LDL.LU R18, [R1+0x318] ;  /* 0x0003180001127983 */ /* 0x000ea80000300800 */
[----:B------:R-:W2:Y:S04]  /*20f60*/  LDL.LU R19, [R1+0x31c] ;  /* 0x00031c0001137983 */ /* 0x000ea80000300800 */
[----:B------:R-:W-:Y:S04]  /*20f70*/  STL.64 [R1+0x1930], R10 ;  /* 0x0019300a01007387 */ /* 0x000fe80000100a00 */
[----:B------:R0:W-:Y:S04]  /*20f80*/  STL.64 [R1+0x1928], R8 ;  /* 0x0019280801007387 */ /* 0x0001e80000100a00 */
[----:B0-----:R-:W3:Y:S04]  /*20f90*/  LDL.LU R8, [R1+0x230] ;  /* 0x0002300001087983 */ /* 0x001ee80000300800 */
[----:B------:R-:W3:Y:S04]  /*20fa0*/  LDL.LU R9, [R1+0x234] ;  /* 0x0002340001097983 */ /* 0x000ee80000300800 */
[----:B------:R-:W2:Y:S04]  /*20fb0*/  LDL.LU R10, [R1+0x238] ;  /* 0x00023800010a7983 */ /* 0x000ea80000300800 */
[----:B------:R-:W2:Y:S01]  /*20fc0*/  LDL.LU R11, [R1+0x23c] ;  /* 0x00023c00010b7983 */ /* 0x000ea20000300800 */
[----:B------:R-:W-:Y:S03]  /*20fd0*/  HMMA.16816.F32.BF16 R12, R4, R26, R12 ;  /* 0x0000001a040c723c */ /* 0x000fe6000004180c */
[----:B--2---:R-:W-:Y:S04]  /*20fe0*/  STL.64 [R1+0x1958], R10 ;  /* 0x0019580a01007387 */ /* 0x004fe80000100a00 */
[----:B---3--:R0:W-:Y:S04]  /*20ff0*/  STL.64 [R1+0x1950], R8 ;  /* 0x0019500801007387 */ /* 0x0081e80000100a00 */
        /* <DEDUP_REMOVED lines=24> */
[----:B------:R-:W4:Y:S02]  /*21180*/  LDL.LU.64 R22, [R1+0x19c8] ;  /* 0x0019c80001167983 */ /* 0x000f240000300a00 */
[----:B----4-:R-:W-:Y:S01]  /*21190*/  HMMA.16816.F32.BF16 R16, R4, R22, R16 ;  /* 0x000000160410723c */ /* 0x010fe20000041810 */
[----:B------:R-:W-:Y:S02]  /*211a0*/  IMAD.MOV.U32 R28, RZ, RZ, R22 ;  /* 0x000000ffff1c7224 */ /* 0x000fe400078e0016 */
[----:B------:R-:W-:-:S15]  /*211b0*/  IMAD.MOV.U32 R25, RZ, RZ, R23 ;  /* 0x000000ffff197224 */ /* 0x000fde00078e0017 */
[----:B------:R-:W-:Y:S01]  /*211c0*/  NOP ;  /* 0x0000000000007918 */ /* 0x000fe20000000000 */
[----:B------:R-:W-:Y:S04]  /*211d0*/  STL.64 [R1+0x540], R16 ;  /* 0x0005401001007387 */ /* 0x000fe80000100a00 */
[----:B------:R0:W-:Y:S04]  /*211e0*/  STL.64 [R1+0x548], R18 ;  /* 0x0005481201007387 */ /* 0x0001e80000100a00 */
[----:B0-----:R-:W4:Y:S04]  /*211f0*/  LDL.LU.64 R18, [R1+0x19c0] ;  /* 0x0019c00001127983 */ /* 0x001f280000300a00 */
[----:B------:R-:W4:Y:S04]  /*21200*/  LDL.LU.64 R16, [R1+0x19b8] ;  /* 0x0019b80001107983 */ /* 0x000f280000300a00 */
[----:B------:R-:W4:Y:S02]  /*21210*/  LDL.LU.64 R22, [R1+0x19b0] ;  /* 0x0019b00001167983 */ /* 0x000f240000300a00 */
[----:B----4-:R-:W-:Y:S01]  /*21220*/  HMMA.16816.F32.BF16 R16, R4, R22, R16 ;  /* 0x000000160410723c */ /* 0x010fe20000041810 */
[----:B------:R-:W-:-:S02]  /*21230*/  IMAD.MOV.U32 R2, RZ, RZ, R22 ;  /* 0x000000ffff027224 */ /* 0x000fc400078e0016 */
[----:B------:R-:W-:-:S15]  /*21240*/  IMAD.MOV.U32 R29, RZ, RZ, R23 ;  /* 0x000000ffff1d7224 */ /* 0x000fde00078e0017 */
[----:B------:R-:W-:Y:S01]  /*21250*/  NOP ;  /* 0x0000000000007918 */ /* 0x000fe20000000000 */
[----:B------:R-:W-:Y:S04]  /*21260*/  STL.64 [R1+0x570], R16 ;  /* 0x0005701001007387 */ /* 0x000fe80000100a00 */
[----:B------:R0:W-:Y:S04]  /*21270*/  STL.64 [R1+0x578], R18 ;  /* 0x0005781201007387 */ /* 0x0001e80000100a00 */
[----:B0-----:R-:W4:Y:S04]  /*21280*/  LDL.LU.64 R18, [R1+0x19a8] ;  /* 0x0019a80001127983 */ /* 0x001f280000300a00 */
[----:B------:R-:W2:Y:S04]  /*21290*/  LDL.LU.64 R22, [R1+0x19a0] ;  /* 0x0019a00001167983 */ /* 0x000ea80000300a00 */
[----:B------:R-:W2:Y:S02]  /*212a0*/  LDL.LU.64 R20, [R1+0x1998] ;  /* 0x0019980001147983 */ /* 0x000ea40000300a00 */
[----:B--2---:R-:W-:-:S15]  /*212b0*/  HMMA.16816.F32.BF16 R20, R4, R26, R20 ;  /* 0x0000001a0414723c */ /* 0x004fde0000041814 */
[----:B------:R-:W-:-:S04]  /*212c0*/  NOP ;  /* 0x0000000000007918 */ /* 0x000fc80000000000 */
[----:B------:R-:W-:Y:S04]  /*212d0*/  STL.64 [R1+0x590], R20 ;  /* 0x0005901401007387 */ /* 0x000fe80000100a00 */
[----:B------:R0:W-:Y:S04]  /*212e0*/  STL.64 [R1+0x598], R22 ;  /* 0x0005981601007387 */ /* 0x0001e80000100a00 */
[----:B0-----:R-:W4:Y:S04]  /*212f0*/  LDL.LU.64 R22, [R1+0x1990] ;  /* 0x0019900001167983 */ /* 0x001f280000300a00 */
[----:B------:R-:W4:Y:S04]  /*21300*/  LDL.LU.64 R20, [R1+0x1988] ;  /* 0x0019880001147983 */ /* 0x000f280000300a00 */
[----:B------:R-:W-:Y:S01]  /*21310*/  STL.64 [R1+0x1850], R26 ;  /* 0x0018501a01007387 */ /* 0x000fe20000100a00 */
[----:B----4-:R-:W-:-:S15]  /*21320*/  HMMA.16816.F32.BF16 R20, R4, R18, R20 ;  /* 0x000000120414723c */ /* 0x010fde0000041814 */
[----:B------:R-:W-:-:S04]  /*21330*/  NOP ;  /* 0x0000000000007918 */ /* 0x000fc80000000000 */
[----:B------:R0:W-:Y:S04]  /*21340*/  STL.64 [R1+0x610], R20 ;  /* 0x0006101401007387 */ /* 0x0001e80000100a00 */
[----:B------:R1:W-:Y:S01]  /*21350*/  STL.64 [R1+0x618], R22 ;  /* 0x0006181601007387 */ /* 0x0003e20000100a00 */
[----:B0-----:R-:W-:-:S03]  /*21360*/  IMAD.MOV.U32 R21, RZ, RZ, R18 ;  /* 0x000000ffff157224 */ /* 0x001fc600078e0012 */
[----:B-1----:R-:W2:Y:S01]  /*21370*/  LDL.LU.64 R22, [R1+0x1980] ;  /* 0x0019800001167983 */ /* 0x002ea20000300a00 */
[----:B------:R-:W-:-:S03]  /*21380*/  IMAD.MOV.U32 R20, RZ, RZ, R19 ;  /* 0x000000ffff147224 */ /* 0x000fc600078e0013 */
[----:B------:R-:W4:Y:S02]  /*21390*/  LDL.LU.64 R18, [R1+0x1978] ;  /* 0x0019780001127983 */ /* 0x000f240000300a00 */
[----:B----4-:R-:W-:Y:S02]  /*213a0*/  HMMA.16816.F32.BF16 R16, R4, R18, R8 ;  /* 0x000000120410723c */ /* 0x010fe40000041808 */
[----:B------:R-:W4:Y:S04]  /*213b0*/  LDL.LU.64 R10, [R1+0x1970] ;  /* 0x00197000010a7983 */ /* 0x000f280000300a00 */
[----:B------:R-:W4:-:S13]  /*213c0*/  LDL.LU.64 R8, [R1+0x1968] ;  /* 0x0019680001087983 */ /* 0x000f1a0000300a00 */
[----:B------:R-:W-:Y:S04]  /*213d0*/  STL.64 [R1+0x750], R16 ;  /* 0x0007501001007387 */ /* 0x000fe80000100a00 */
[----:B------:R0:W-:Y:S04]  /*213e0*/  STL.64 [R1+0x758], R18 ;  /* 0x0007581201007387 */ /* 0x0001e80000100a00 */
[----:B0-----:R-:W4:Y:S02]  /*213f0*/  LDL.LU.64 R18, [R1+0x1960] ;  /* 0x0019600001127983 */ /* 0x001f240000300a00 */
[----:B----4-:R-:W-:Y:S01]  /*21400*/  HMMA.16816.F32.BF16 R8, R4, R18, R8 ;  /* 0x000000120408723c */ /* 0x010fe20000041808 */
[----:B------:R-:W-:-:S02]  /*21410*/  IMAD.MOV.U32 R27, RZ, RZ, R18 ;  /* 0x000000ffff1b7224 */ /* 0x000fc400078e0012 */
[----:B------:R-:W-:-:S15]  /*21420*/  IMAD.MOV.U32 R26, RZ, RZ, R19 ;  /* 0x000000ffff1a7224 */ /* 0x000fde00078e0013 */
[----:B------:R-:W-:Y:S01]  /*21430*/  NOP ;  /* 0x0000000000007918 */ /* 0x000fe20000000000 */
[----:B------:R-:W-:Y:S04]  /*21440*/  STL.64 [R1+0x730], R8 ;  /* 0x0007300801007387 */ /* 0x000fe80000100a00 */
[----:B------:R0:W-:Y:S04]  /*21450*/  STL.64 [R1+0x738], R10 ;  /* 0x0007380a01007387 */ /* 0x0001e80000100a00 */
[----:B0-----:R-:W4:Y:S04]  /*21460*/  LDL.LU.64 R10, [R1+0x1958] ;  /* 0x00195800010a7983 */ /* 0x001f280000300a00 */
[----:B------:R-:W4:Y:S04]  /*21470*/  LDL.LU.64 R8, [R1+0x1950] ;  /* 0x0019500001087983 */ /* 0x000f280000300a00 */
[----:B------:R-:W2:Y:S04]  /*21480*/  LDL.LU.64 R18, [R1+0x1948] ;  /* 0x0019480001127983 */ /* 0x000ea80000300a00 */
[----:B------:R-:W2:Y:S02]  /*21490*/  LDL.LU.64 R16, [R1+0x1940] ;  /* 0x0019400001107983 */ /* 0x000ea40000300a00 */
[----:B--2---:R-:W-:-:S15]  /*214a0*/  HMMA.16816.F32.BF16 R16, R4, R22, R16 ;  /* 0x000000160410723c */ /* 0x004fde0000041810 */
[----:B------:R-:W-:-:S04]  /*214b0*/  NOP ;  /* 0x0000000000007918 */ /* 0x000fc80000000000 */
[----:B------:R-:W-:Y:S04]  /*214c0*/  STL.64 [R1+0x720], R16 ;  /* 0x0007201001007387 */ /* 0x000fe80000100a00 */
[----:B------:R0:W-:Y:S04]  /*214d0*/  STL.64 [R1+0x728], R18 ;  /* 0x0007281201007387 */ /* 0x0001e80000100a00 */
[----:B0-----:R-:W4:Y:S04]  /*214e0*/  LDL.LU.64 R18, [R1+0x1938] ;  /* 0x0019380001127983 */ /* 0x001f280000300a00 */
[----:B------:R-:W-:Y:S01]  /*214f0*/  STL.64 [R1+0x1820], R22 ;  /* 0x0018201601007387 */ /* 0x000fe20000100a00 */
[----:B----4-:R-:W-:-:S15]  /*21500*/  HMMA.16816.F32.BF16 R8, R4, R18, R8 ;  /* 0x000000120408723c */ /* 0x010fde0000041808 */
[----:B------:R-:W-:-:S04]  /*21510*/  NOP ;  /* 0x0000000000007918 */ /* 0x000fc80000000000 */
[----:B------:R-:W-:Y:S04]  /*21520*/  STL.64 [R1+0x710], R8 ;  /* 0x0007100801007387 */ /* 0x000fe80000100a00 */
[----:B------:R0:W-:Y:S04]  /*21530*/  STL.64 [R1+0x718], R10 ;  /* 0x0007180a01007387 */ /* 0x0001e80000100a00 */
[----:B0-----:R-:W2:Y:S04]  /*21540*/  LDL.LU.64 R10, [R1+0x1930] ;  /* 0x00193000010a7983 */ /* 0x001ea80000300a00 */
[----:B------:R-:W4:Y:S04]  /*21550*/  LDL.LU.64 R8, [R1+0x1928] ;  /* 0x0019280001087983 */ /* 0x000f280000300a00 */
[----:B------:R0:W-:Y:S04]  /*21560*/  STL.64 [R1+0x17f8], R18 ;  /* 0x0017f81201007387 */ /* 0x0001e80000100a00 */
[----:B------:R-:W2:Y:S04]  /*21570*/  LDL.LU R16, [R1+0x150] ;  /* 0x0001500001107983 */ /* 0x000ea80000300800 */
[----:B------:R-:W2:Y:S04]  /*21580*/  LDL.LU R17, [R1+0x154] ;  /* 0x0001540001117983 */ /* 0x000ea80000300800 */
[----:B0-----:R-:W2:Y:S04]  /*21590*/  LDL.LU R18, [R1+0x158] ;  /* 0x0001580001127983 */ /* 0x001ea80000300800 */
[----:B------:R-:W2:Y:S04]  /*215a0*/  LDL.LU R19, [R1+0x15c] ;  /* 0x00015c0001137983 */ /* 0x000ea80000300800 */
[----:B------:R-:W2:Y:S04]  /*215b0*/  LDL.64 R22, [R1+0x68] ;  /* 0x0000680001167983 */ /* 0x000ea80000100a00 */
[----:B--2---:R0:W-:Y:S04]  /*215c0*/  STL.64 [R1+0x1830], R22 ;  /* 0x0018301601007387 */ /* 0x0041e80000100a00 */
[----:B------:R-:W-:Y:S04]  /*215d0*/  STL.64 [R1+0x1808], R18 ;  /* 0x0018081201007387 */ /* 0x000fe80000100a00 */
[----:B------:R-:W-:Y:S01]  /*215e0*/  STL.64 [R1+0x1800], R16 ;  /* 0x0018001001007387 */ /* 0x000fe20000100a00 */
[----:B0-----:R-:W-:-:S02]  /*215f0*/  IMAD.MOV.U32 R22, RZ, RZ, R21 ;  /* 0x000000ffff167224 */ /* 0x001fc400078e0015 */
[----:B------:R-:W-:-:S05]  /*21600*/  IMAD.MOV.U32 R23, RZ, RZ, R20 ;  /* 0x000000ffff177224 */ /* 0x000fca00078e0014 */
[----:B------:R0:W-:Y:S04]  /*21610*/  STL.64 [R1+0x1848], R22 ;  /* 0x0018481601007387 */ /* 0x0001e80000100a00 */
[----:B------:R-:W2:Y:S04]  /*21620*/  LDL.LU R20, [R1+0x280] ;  /* 0x0002800001147983 */ /* 0x000ea80000300800 */
[----:B------:R-:W2:Y:S04]  /*21630*/  LDL.LU R21, [R1+0x284] ;  /* 0x0002840001157983 */ /* 0x000ea80000300800 */
[----:B0-----:R-:W2:Y:S04]  /*21640*/  LDL.LU R22, [R1+0x288] ;  /* 0x0002880001167983 */ /* 0x001ea80000300800 */
[----:B------:R-:W2:Y:S01]  /*21650*/  LDL.LU R23, [R1+0x28c] ;  /* 0x00028c0001177983 */ /* 0x000ea20000300800 */
[----:B------:R-:W-:-:S02]  /*21660*/  IMAD.MOV.U32 R18, RZ, RZ, R27 ;  /* 0x000000ffff127224 */ /* 0x000fc400078e001b */
[----:B------:R-:W-:Y:S02]  /*21670*/  IMAD.MOV.U32 R19, RZ, RZ, R26 ;  /* 0x000000ffff137224 */ /* 0x000fe400078e001a */
[----:B------:R-:W-:Y:S02]  /*21680*/  IMAD.MOV.U32 R26, RZ, RZ, R2 ;  /* 0x000000ffff1a7224 */ /* 0x000fe400078e0002 */
[----:B------:R-:W-:Y:S01]  /*21690*/  IMAD.MOV.U32 R27, RZ, RZ, R29 ;  /* 0x000000ffff1b7224 */ /* 0x000fe200078e001d */
[----:B--2---:R-:W-:Y:S04]  /*216a0*/  STL.64 [R1+0x1860], R22 ;  /* 0x0018601601007387 */ /* 0x004fe80000100a00 */
[----:B------:R0:W-:Y:S04]  /*216b0*/  STL.64 [R1+0x1858], R20 ;  /* 0x0018581401007387 */ /* 0x0001e80000100a00 */
[----:B------:R-:W2:Y:S04]  /*216c0*/  LDL.LU R2, [R1+0x1920] ;  /* 0x0019200001027983 */ /* 0x000ea80000300800 */
[----:B------:R1:W-:Y:S04]  /*216d0*/  STL.64 [R1+0x1868], R26 ;  /* 0x0018681a01007387 */ /* 0x0003e80000100a00 */
[----:B0-----:R-:W2:Y:S04]  /*216e0*/  LDL.LU R20, [R1+0x2c0] ;  /* 0x0002c00001147983 */ /* 0x001ea80000300800 */
[----:B------:R-:W2:Y:S04]  /*216f0*/  LDL.LU R21, [R1+0x2c4] ;  /* 0x0002c40001157983 */ /* 0x000ea80000300800 */
[----:B------:R-:W2:Y:S04]  /*21700*/  LDL.LU R22, [R1+0x2c8] ;  /* 0x0002c80001167983 */ /* 0x000ea80000300800 */
[----:B------:R-:W2:Y:S01]  /*21710*/  LDL.LU R23, [R1+0x2cc] ;  /* 0x0002cc0001177983 */ /* 0x000ea20000300800 */
[----:B-1----:R-:W-:-:S02]  /*21720*/  IMAD.MOV.U32 R26, RZ, RZ, R28 ;  /* 0x000000ffff1a7224 */ /* 0x002fc400078e001c */
[----:B------:R-:W-:Y:S01]  /*21730*/  IMAD.MOV.U32 R27, RZ, RZ, R25 ;  /* 0x000000ffff1b7224 */ /* 0x000fe200078e0019 */
[----:B--2---:R-:W-:Y:S04]  /*21740*/  STL.64 [R1+0x1878], R22 ;  /* 0x0018781601007387 */ /* 0x004fe80000100a00 */
[----:B------:R0:W-:Y:S04]  /*21750*/  STL.64 [R1+0x1870], R20 ;  /* 0x0018701401007387 */ /* 0x0001e80000100a00 */
        /* <DEDUP_REMOVED lines=17> */
[----:B------:R-:W-:Y:S04]  /*21870*/  STL.64 [R1+0x18a0], R20 ;  /* 0x0018a01401007387 */ /* 0x000fe80000100a00 */
[----:B------:R3:W-:Y:S02]  /*21880*/  STL.64 [R1+0x18b0], R26 ;  /* 0x0018b01a01007387 */ /* 0x0007e40000100a00 */
[----:B---3--:R-:W-:-:S02]  /*21890*/  IMAD.MOV.U32 R26, RZ, RZ, R12 ;  /* 0x000000ffff1a7224 */ /* 0x008fc400078e000c */
[----:B------:R-:W-:-:S05]  /*218a0*/  IMAD.MOV.U32 R27, RZ, RZ, R11 ;  /* 0x000000ffff1b7224 */ /* 0x000fca00078e000b */
[----:B------:R0:W-:Y:S04]  /*218b0*/  STL.64 [R1+0x18c8], R26 ;  /* 0x0018c81a01007387 */ /* 0x0001e80000100a00 */
[----:B------:R-:W2:Y:S04]  /*218c0*/  LDL.LU R20, [R1+0x560] ;  /* 0x0005600001147983 */ /* 0x000ea80000300800 */
[----:B------:R-:W2:Y:S04]  /*218d0*/  LDL.LU R21, [R1+0x564] ;  /* 0x0005640001157983 */ /* 0x000ea80000300800 */
[----:B------:R-:W3:Y:S04]  /*218e0*/  LDL.LU R22, [R1+0x568] ;  /* 0x0005680001167983 */ /* 0x000ee80000300800 */
[----:B------:R-:W3:Y:S01]  /*218f0*/  LDL.LU R23, [R1+0x56c] ;  /* 0x00056c0001177983 */ /* 0x000ee20000300800 */
[----:B0-----:R-:W-:-:S02]  /*21900*/  IMAD.MOV.U32 R26, RZ, RZ, R10 ;  /* 0x000000ffff1a7224 */ /* 0x001fc400078e000a */
        /* <DEDUP_REMOVED lines=9> */
[----:B------:R-:W-:Y:S01]  /*219a0*/  IMAD.MOV.U32 R27, RZ, RZ, R3 ;  /* 0x000000ffff1b7224 */ /* 0x000fe200078e0003 */
[----:B------:R-:W4:Y:S04]  /*219b0*/  LDL.LU R12, [R1+0x1b0] ;  /* 0x0001b000010c7983 */ /* 0x000f280000300800 */
[----:B------:R-:W4:Y:S04]  /*219c0*/  LDL.LU R13, [R1+0x1b4] ;  /* 0x0001b400010d7983 */ /* 0x000f280000300800 */
[----:B------:R-:W4:Y:S04]  /*219d0*/  LDL.LU R14, [R1+0x1b8] ;  /* 0x0001b800010e7983 */ /* 0x000f280000300800 */
[----:B------:R-:W4:Y:S04]  /*219e0*/  LDL.LU R15, [R1+0x1bc] ;  /* 0x0001bc00010f7983 */ /* 0x000f280000300800 */
[----:B------:R-:W-:Y:S04]  /*219f0*/  STL.64 [R1+0x18f8], R26 ;  /* 0x0018f81a01007387 */ /* 0x000fe80000100a00 */
[----:B---3--:R-:W-:Y:S04]  /*21a00*/  STL.64 [R1+0x18d8], R22 ;  /* 0x0018d81601007387 */ /* 0x008fe80000100a00 */
[----:B--2---:R0:W-:Y:S04]  /*21a10*/  STL.64 [R1+0x18d0], R20 ;  /* 0x0018d01401007387 */ /* 0x0041e80000100a00 */
[----:B0-----:R-:W2:Y:S04]  /*21a20*/  LDL.LU R20, [R1+0x740] ;  /* 0x0007400001147983 */ /* 0x001ea80000300800 */
[----:B------:R-:W2:Y:S04]  /*21a30*/  LDL.LU R21, [R1+0x744] ;  /* 0x0007440001157983 */ /* 0x000ea80000300800 */
[----:B------:R-:W3:Y:S04]  /*21a40*/  LDL.LU R22, [R1+0x748] ;  /* 0x0007480001167983 */ /* 0x000ee80000300800 */
[----:B------:R-:W3:Y:S04]  /*21a50*/  LDL.LU R23, [R1+0x74c] ;  /* 0x00074c0001177983 */ /* 0x000ee80000300800 */
[----:B------:R-:W2:Y:S04]  /*21a60*/  LDL.64 R26, [R1+0x108] ;  /* 0x00010800011a7983 */ /* 0x000ea80000100a00 */
[----:B--2---:R0:W-:Y:S04]  /*21a70*/  STL.64 [R1+0x1900], R26 ;  /* 0x0019001a01007387 */ /* 0x0041e80000100a00 */
[----:B------:R-:W2:Y:S04]  /*21a80*/  LDL.LU R24, [R1+0xb00] ;  /* 0x000b000001187983 */ /* 0x000ea80000300800 */
[----:B------:R-:W2:Y:S04]  /*21a90*/  LDL.LU R25, [R1+0xb04] ;  /* 0x000b040001197983 */ /* 0x000ea80000300800 */
[----:B0-----:R-:W2:Y:S04]  /*21aa0*/  LDL.LU R26, [R1+0xb08] ;  /* 0x000b0800011a7983 */ /* 0x001ea80000300800 */
[----:B------:R-:W2:Y:S04]  /*21ab0*/  LDL.LU R27, [R1+0xb0c] ;  /* 0x000b0c00011b7983 */ /* 0x000ea80000300800 */
[----:B---3--:R-:W-:Y:S04]  /*21ac0*/  STL.64 [R1+0x18f0], R22 ;  /* 0x0018f01601007387 */ /* 0x008fe80000100a00 */
[----:B------:R0:W-:Y:S04]  /*21ad0*/  STL.64 [R1+0x18e8], R20 ;  /* 0x0018e81401007387 */ /* 0x0001e80000100a00 */
[----:B0-----:R-:W3:Y:S04]  /*21ae0*/  LDL.LU R20, [R1+0x8d0] ;  /* 0x0008d00001147983 */ /* 0x001ee80000300800 */
[----:B------:R-:W3:Y:S04]  /*21af0*/  LDL.LU R21, [R1+0x8d4] ;  /* 0x0008d40001157983 */ /* 0x000ee80000300800 */
[----:B------:R-:W3:Y:S04]  /*21b00*/  LDL.LU R22, [R1+0x8d8] ;  /* 0x0008d80001167983 */ /* 0x000ee80000300800 */
[----:B------:R-:W3:Y:S04]  /*21b10*/  LDL.LU R23, [R1+0x8dc] ;  /* 0x0008dc0001177983 */ /* 0x000ee80000300800 */
[----:B------:R0:W-:Y:S04]  /*21b20*/  STL.64 [R1+0x1828], R18 ;  /* 0x0018281201007387 */ /* 0x0001e80000100a00 */
[----:B------:R-:W2:Y:S04]  /*21b30*/  LDL.LU R16, [R1+0x170] ;  /* 0x0001700001107983 */ /* 0x000ea80000300800 */
[----:B------:R-:W2:Y:S04]  /*21b40*/  LDL.LU R17, [R1+0x174] ;  /* 0x0001740001117983 */ /* 0x000ea80000300800 */
[----:B0-----:R-:W2:Y:S04]  /*21b50*/  LDL.LU R18, [R1+0x178] ;  /* 0x0001780001127983 */ /* 0x001ea80000300800 */
[----:B------:R-:W2:Y:S01]  /*21b60*/  LDL.LU R19, [R1+0x17c] ;  /* 0x00017c0001137983 */ /* 0x000ea20000300800 */
[----:B------:R-:W-:-:S02]  /*21b70*/  IMAD.MOV.U32 R10, RZ, RZ, R2 ;  /* 0x000000ffff0a7224 */ /* 0x000fc400078e0002 */
[----:B------:R-:W-:-:S07]  /*21b80*/  IMAD.MOV.U32 R11, RZ, RZ, R0 ;  /* 0x000000ffff0b7224 */ /* 0x000fce00078e0000 */
[----:B----4-:R-:W-:Y:S01]  /*21b90*/  HMMA.16816.F32.BF16 R4, R4, R10, R12 ;  /* 0x0000000a0404723c */ /* 0x010fe2000004180c */
[----:B--2---:R-:W-:Y:S04]  /*21ba0*/  STL.64 [R1+0x1840], R18 ;  /* 0x0018401201007387 */ /* 0x004fe80000100a00 */
[----:B------:R0:W-:Y:S04]  /*21bb0*/  STL.64 [R1+0x1838], R16 ;  /* 0x0018381001007387 */ /* 0x0001e80000100a00 */
[----:B0-----:R-:W2:Y:S04]  /*21bc0*/  LDL.LU R16, [R1+0x270] ;  /* 0x0002700001107983 */ /* 0x001ea80000300800 */
[----:B------:R-:W2:Y:S04]  /*21bd0*/  LDL.LU R17, [R1+0x274] ;  /* 0x0002740001117983 */ /* 0x000ea80000300800 */
[----:B------:R-:W2:Y:S04]  /*21be0*/  LDL.LU R18, [R1+0x278] ;  /* 0x0002780001127983 */ /* 0x000ea80000300800 */
[----:B------:R-:W2:Y:S04]  /*21bf0*/  LDL.LU R19, [R1+0x27c] ;  /* 0x00027c0001137983 */ /* 0x000ea80000300800 */
[----:B------:R-:W4:Y:S04]  /*21c00*/  LDL.LU.64 R14, [R1+0x1918] ;  /* 0x00191800010e7983 */ /* 0x000f280000300a00 */
[----:B------:R-:W4:Y:S04]  /*21c10*/  LDL.LU.64 R10, [R1+0x1910] ;  /* 0x00191000010a7983 */ /* 0x000f280000300a00 */
[----:B------:R-:W4:Y:S04]  /*21c20*/  LDL.LU.64 R8, [R1+0x1908] ;  /* 0x0019080001087983 */ /* 0x000f280000300a00 */
[----:B------:R0:W-:Y:S04]  /*21c30*/  STL.64 [R1+0x6e0], R4 ;  /* 0x0006e00401007387 */ /* 0x0001e80000100a00 */
[----:B------:R1:W-:Y:S04]  /*21c40*/  STL.64 [R1+0x6e8], R6 ;  /* 0x0006e80601007387 */ /* 0x0003e80000100a00 */
[----:B0-----:R-:W2:Y:S04]  /*21c50*/  LDL.LU R4, [R1+0xa50] ;  /* 0x000a500001047983 */ /* 0x001ea80000300800 */
[----:B------:R-:W2:Y:S04]  /*21c60*/  LDL.LU R5, [R1+0xa54] ;  /* 0x000a540001057983 */ /* 0x000ea80000300800 */
[----:B-1----:R-:W2:Y:S04]  /*21c70*/  LDL.LU R6, [R1+0xa58] ;  /* 0x000a580001067983 */ /* 0x002ea80000300800 */
[----:B------:R-:W2:Y:S01]  /*21c80*/  LDL.LU R7, [R1+0xa5c] ;  /* 0x000a5c0001077983 */ /* 0x000ea20000300800 */
[----:B----4-:R-:W-:-:S15]  /*21c90*/  HMMA.16816.F32.BF16 R24, R8, R14, R24 ;  /* 0x0000000e0818723c */ /* 0x010fde0000041818 */
[----:B------:R-:W-:-:S04]  /*21ca0*/  NOP ;  /* 0x0000000000007918 */ /* 0x000fc80000000000 */
[----:B------:R-:W-:Y:S04]  /*21cb0*/  STL.64 [R1+0x430], R24 ;  /* 0x0004301801007387 */ /* 0x000fe80000100a00 */
[----:B------:R0:W-:Y:S04]  /*21cc0*/  STL.64 [R1+0x438], R26 ;  /* 0x0004381a01007387 */ /* 0x0001e80000100a00 */
[----:B0-----:R-:W2:Y:S04]  /*21cd0*/  LDL.LU.64 R26, [R1+0x1900] ;  /* 0x00190000011a7983 */ /* 0x001ea80000300a00 */
[----:B------:R0:W-:Y:S04]  /*21ce0*/  STL.64 [R1+0x17f0], R14 ;  /* 0x0017f00e01007387 */ /* 0x0001e80000100a00 */
[----:B------:R-:W4:Y:S04]  /*21cf0*/  LDL.LU R12, [R1] ;  /* 0x00000000010c7983 */ /* 0x000f280000300800 */
[----:B------:R-:W4:Y:S04]  /*21d00*/  LDL.LU R13, [R1+0x4] ;  /* 0x00000400010d7983 */ /* 0x000f280000300800 */
[----:B0-----:R-:W3:Y:S04]  /*21d10*/  LDL.LU R14, [R1+0x8] ;  /* 0x00000800010e7983 */ /* 0x001ee80000300800 */
[----:B------:R-:W3:Y:S01]  /*21d20*/  LDL.LU R15, [R1+0xc] ;  /* 0x00000c00010f7983 */ /* 0x000ee20000300800 */
[----:B--2---:R-:W-:Y:S01]  /*21d30*/  HMMA.16816.F32.BF16 R4, R8, R26, R4 ;  /* 0x0000001a0804723c */ /* 0x004fe20000041804 */
[----:B------:R-:W-:-:S02]  /*21d40*/  IMAD.MOV.U32 R0, RZ, RZ, R27 ;  /* 0x000000ffff007224 */ /* 0x000fc400078e001b */
[----:B---3--:R-:W-:Y:S04]  /*21d50*/  STL.64 [R1+0x1818], R14 ;  /* 0x0018180e01007387 */ /* 0x008fe80000100a00 */
[----:B----4-:R0:W-:Y:S04]  /*21d60*/  STL.64 [R1+0x1810], R12 ;  /* 0x0018100c01007387 */ /* 0x0101e80000100a00 */
[----:B0-----:R-:W2:Y:S04]  /*21d70*/  LDL.LU R12, [R1+0x160] ;  /* 0x00016000010c7983 */ /* 0x001ea80000300800 */
[----:B------:R-:W2:Y:S04]  /*21d80*/  LDL.LU R13, [R1+0x164] ;  /* 0x00016400010d7983 */ /* 0x000ea80000300800 */
[----:B------:R-:W2:Y:S04]  /*21d90*/  LDL.LU R14, [R1+0x168] ;  /* 0x00016800010e7983 */ /* 0x000ea80000300800 */
[----:B------:R-:W2:Y:S04]  /*21da0*/  LDL.LU R15, [R1+0x16c] ;  /* 0x00016c00010f7983 */ /* 0x000ea80000300800 */
[----:B------:R0:W-:Y:S04]  /*21db0*/  STL.64 [R1+0x3f0], R4 ;  /* 0x0003f00401007387 */ /* 0x0001e80000100a00 */
[----:B------:R-:W-:Y:S01]  /*21dc0*/  STL.64 [R1+0x3f8], R6 ;  /* 0x0003f80601007387 */ /* 0x000fe20000100a00 */
[----:B0-----:R-:W-:-:S03]  /*21dd0*/  IMAD.MOV.U32 R4, RZ, RZ, R26 ;  /* 0x000000ffff047224 */ /* 0x001fc600078e001a */
[----:B------:R-:W3:Y:S02]  /*21de0*/  LDL.LU.64 R26, [R1+0x18f8] ;  /* 0x0018f800011a7983 */ /* 0x000ee40000300a00 */
[----:B---3--:R-:W-:Y:S02]  /*21df0*/  HMMA.16816.F32.BF16 R24, R8, R26, R20 ;  /* 0x0000001a0818723c */ /* 0x008fe40000041814 */
[----:B------:R-:W3:Y:S04]  /*21e00*/  LDL.LU.64 R22, [R1+0x18f0] ;  /* 0x0018f00001167983 */ /* 0x000ee80000300a00 */
[----:B------:R-:W3:-:S13]  /*21e10*/  LDL.LU.64 R20, [R1+0x18e8] ;  /* 0x0018e80001147983 */ /* 0x000eda0000300a00 */
[----:B------:R-:W-:Y:S04]  /*21e20*/  STL.64 [R1+0x3e0], R24 ;  /* 0x0003e01801007387 */ /* 0x000fe80000100a00 */
[----:B------:R0:W-:Y:S04]  /*21e30*/  STL.64 [R1+0x3e8], R26 ;  /* 0x0003e81a01007387 */ /* 0x0001e80000100a00 */
[----:B0-----:R-:W3:Y:S02]  /*21e40*/  LDL.LU.64 R26, [R1+0x18e0] ;  /* 0x0018e000011a7983 */ /* 0x001ee40000300a00 */
        /* <DEDUP_REMOVED lines=36> */
[----:B---3--:R-:W-:-:S15]  /*22090*/  HMMA.16816.F32.BF16 R20, R8, R26, R20 ;  /* 0x0000001a0814723c */ /* 0x008fde0000041814 */
[----:B------:R-:W-:-:S04]  /*220a0*/  NOP ;  /* 0x0000000000007918 */ /* 0x000fc80000000000 */
[----:B------:R-:W-:Y:S04]  /*220b0*/  STL.64 [R1+0x500], R20 ;  /* 0x0005001401007387 */ /* 0x000fe80000100a00 */
[----:B------:R0:W-:Y:S04]  /*220c0*/  STL.64 [R1+0x508], R22 ;  /* 0x0005081601007387 */ /* 0x0001e80000100a00 */
[----:B0-----:R-:W3:Y:S04]  /*220d0*/  LDL.LU.64 R22, [R1+0x1848] ;  /* 0x0018480001167983 */ /* 0x001ee80000300a00 */
[----:B------:R0:W-:Y:S04]  /*220e0*/  STL.64 [R1+0x1780], R26 ;  /* 0x0017801a01007387 */ /* 0x0001e80000100a00 */
[----:B0-----:R-:W4:Y:S01]  /*220f0*/  LDL.64 R26, [R1+0x28] ;  /* 0x00002800011a7983 */ /* 0x001f220000100a00 */
[----:B---3--:R-:W-:Y:S03]  /*22100*/  HMMA.16816.F32.BF16 R20, R8, R22, R16 ;  /* 0x000000160814723c */ /* 0x008fe60000041810 */
[----:B------:R-:W3:Y:S04]  /*22110*/  LDL.LU.64 R18, [R1+0x1840] ;  /* 0x0018400001127983 */ /* 0x000ee80000300a00 */
[----:B------:R-:W3:-:S12]  /*22120*/  LDL.LU.64 R16, [R1+0x1838] ;  /* 0x0018380001107983 */ /* 0x000ed80000300a00 */
[----:B------:R-:W-:Y:S04]  /*22130*/  STL.64 [R1+0x550], R20 ;  /* 0x0005501401007387 */ /* 0x000fe80000100a00 */
[----:B------:R0:W-:Y:S04]  /*22140*/  STL.64 [R1+0x558], R22 ;  /* 0x0005581601007387 */ /* 0x0001e80000100a00 */
[----:B0-----:R-:W3:Y:S02]  /*22150*/  LDL.LU.64 R22, [R1+0x1830] ;  /* 0x0018300001167983 */ /* 0x001ee40000300a00 */
[----:B---3--:R-:W-:-:S15]  /*22160*/  HMMA.16816.F32.BF16 R16, R8, R22, R16 ;  /* 0x000000160810723c */ /* 0x008fde0000041810 */
[----:B------:R-:W-:-:S04]  /*22170*/  NOP ;  /* 0x0000000000007918 */ /* 0x000fc80000000000 */
[----:B------:R-:W-:Y:S04]  /*22180*/  STL.64 [R1+0x860], R16 ;  /* 0x0008601001007387 */ /* 0x000fe80000100a00 */
[----:B------:R0:W-:Y:S04]  /*22190*/  STL.64 [R1+0x868], R18 ;  /* 0x0008681201007387 */ /* 0x0001e80000100a00 */
[----:B0-----:R-:W2:Y:S01]  /*221a0*/  LDL.LU.64 R18, [R1+0x1828] ;  /* 0x0018280001127983 */ /* 0x001ea20000300a00 */
[----:B------:R-:W-:Y:S02]  /*221b0*/  IMAD.MOV.U32 R28, RZ, RZ, R22 ;  /* 0x000000ffff1c7224 */ /* 0x000fe400078e0016 */
[----:B------:R-:W-:-:S02]  /*221c0*/  IMAD.MOV.U32 R21, RZ, RZ, R23 ;  /* 0x000000ffff157224 */ /* 0x000fc400078e0017 */
[----:B------:R-:W3:Y:S01]  /*221d0*/  LDL.LU.64 R22, [R1+0x1820] ;  /* 0x0018200001167983 */ /* 0x000ee20000300a00 */
[----:B--2---:R-:W-:Y:S03]  /*221e0*/  HMMA.16816.F32.BF16 R16, R8, R18, R12 ;  /* 0x000000120810723c */ /* 0x004fe6000004180c */
[----:B------:R-:W2:Y:S04]  /*221f0*/  LDL.LU.64 R14, [R1+0x1818] ;  /* 0x00181800010e7983 */ /* 0x000ea80000300a00 */
[----:B------:R-:W2:-:S12]  /*22200*/  LDL.LU.64 R12, [R1+0x1810] ;  /* 0x00181000010c7983 */ /* 0x000e980000300a00 */
        /* <DEDUP_REMOVED lines=9> */
[----:B------:R-:W-:Y:S01]  /*222a0*/  STL.64 [R1+0x1700], R22 ;  /* 0x0017001601007387 */ /* 0x000fe20000100a00 */
[----:B--2---:R-:W-:Y:S03]  /*222b0*/  HMMA.16816.F32.BF16 R16, R8, R18, R12 ;  /* 0x000000120810723c */ /* 0x004fe6000004180c */
[----:B------:R-:W2:-:S15]  /*222c0*/  LDL.LU.64 R14, [R1+0x17f0] ;  /* 0x0017f000010e7983 */ /* 0x000e9e0000300a00 */
[----:B------:R-:W-:Y:S01]  /*222d0*/  NOP ;  /* 0x0000000000007918 */ /* 0x000fe20000000000 */
[----:B------:R-:W-:Y:S04]  /*222e0*/  STL.64 [R1+0x830], R16 ;  /* 0x0008301001007387 */ /* 0x000fe80000100a00 */
[----:B------:R0:W-:Y:S04]  /*222f0*/  STL.64 [R1+0x838], R18 ;  /* 0x0008381201007387 */ /* 0x0001e80000100a00 */
[----:B0-----:R-:W3:Y:S04]  /*22300*/  LDL.LU.64 R18, [R1+0x17e8] ;  /* 0x0017e80001127983 */ /* 0x001ee80000300a00 */
[----:B------:R-:W3:Y:S01]  /*22310*/  LDL.LU.64 R16, [R1+0x17e0] ;  /* 0x0017e00001107983 */ /* 0x000ee20000300a00 */
[----:B----4-:R-:W-:Y:S01]  /*22320*/  IMAD.MOV.U32 R20, RZ, RZ, R26 ;  /* 0x000000ffff147224 */ /* 0x010fe200078e001a */
[----:B---3--:R-:W-:-:S15]  /*22330*/  HMMA.16816.F32.BF16 R8, R8, R26, R16 ;  /* 0x0000001a0808723c */ /* 0x008fde0000041810 */
[----:B------:R-:W-:-:S04]  /*22340*/  NOP ;  /* 0x0000000000007918 */ /* 0x000fc80000000000 */
[----:B------:R-:W-:Y:S04]  /*22350*/  STL.64 [R1+0x820], R8 ;  /* 0x0008200801007387 */ /* 0x000fe80000100a00 */
[----:B------:R-:W-:Y:S04]  /*22360*/  STL.64 [R1+0x828], R10 ;  /* 0x0008280a01007387 */ /* 0x000fe80000100a00 */
[----:B------:R0:W-:Y:S04]  /*22370*/  STL.64 [R1+0x1788], R20 ;  /* 0x0017881401007387 */ /* 0x0001e80000100a00 */
[----:B0-----:R-:W3:Y:S04]  /*22380*/  LDL.LU R20, [R1+0x7d0] ;  /* 0x0007d00001147983 */ /* 0x001ee80000300800 */
[----:B------:R-:W3:Y:S04]  /*22390*/  LDL.LU R21, [R1+0x7d4] ;  /* 0x0007d40001157983 */ /* 0x000ee80000300800 */
[----:B------:R-:W4:Y:S04]  /*223a0*/  LDL.LU R22, [R1+0x7d8] ;  /* 0x0007d80001167983 */ /* 0x000f280000300800 */
[----:B------:R-:W4:Y:S04]  /*223b0*/  LDL.LU R23, [R1+0x7dc] ;  /* 0x0007dc0001177983 */ /* 0x000f280000300800 */
[----:B------:R-:W2:Y:S04]  /*223c0*/  LDL R2, [R1+0x12b4] ;  /* 0x0012b40001027983 */ /* 0x000ea80000100800 */
[----:B----4-:R0:W-:Y:S04]  /*223d0*/  STL.64 [R1+0x1798], R22 ;  /* 0x0017981601007387 */ /* 0x0101e80000100a00 */
[----:B---3--:R-:W-:Y:S01]  /*223e0*/  STL.64 [R1+0x1790], R20 ;  /* 0x0017901401007387 */ /* 0x008fe20000100a00 */
[----:B------:R-:W-:-:S02]  /*223f0*/  IMAD.MOV.U32 R3, RZ, RZ, R27 ;  /* 0x000000ffff037224 */ /* 0x000fc400078e001b */
[----:B------:R-:W-:Y:S01]  /*22400*/  IMAD.MOV.U32 R18, RZ, RZ, R4 ;  /* 0x000000ffff127224 */ /* 0x000fe200078e0004 */
[----:B--2---:R-:W-:Y:S04]  /*22410*/  LDSM.16.MT88.4 R8, [R2+UR6+0x5080] ;  /* 0x005080060208783b */ /* 0x004fe80008004200 */
[----:B------:R-:W1:Y:S04]  /*22420*/  LDSM.16.MT88.4 R4, [R2+UR6+0x5000] ;  /* 0x005000060204783b */ /* 0x000e680008004200 */
[----:B0-----:R-:W2:Y:S04]  /*22430*/  LDL.64 R22, [R1+0xd8] ;  /* 0x0000d80001167983 */ /* 0x001ea80000100a00 */
[----:B--2---:R0:W-:Y:S04]  /*22440*/  STL.64 [R1+0x17a0], R22 ;  /* 0x0017a01601007387 */ /* 0x0041e80000100a00 */
[----:B0-----:R-:W2:Y:S04]  /*22450*/  LDL.64 R22, [R1+0xe8] ;  /* 0x0000e80001167983 */ /* 0x001ea80000100a00 */
[----:B--2---:R0:W-:Y:S04]  /*22460*/  STL.64 [R1+0x17b0], R22 ;  /* 0x0017b01601007387 */ /* 0x0041e80000100a00 */
[----:B0-----:R-:W2:Y:S04]  /*22470*/  LDL.64 R22, [R1+0xf8] ;  /* 0x0000f80001167983 */ /* 0x001ea80000100a00 */
[----:B--2---:R0:W-:Y:S04]  /*22480*/  STL.64 [R1+0x17c8], R22 ;  /* 0x0017c81601007387 */ /* 0x0041e80000100a00 */
[----:B------:R-:W2:Y:S04]  /*22490*/  LDL.LU R20, [R1+0xb40] ;  /* 0x000b400001147983 */ /* 0x000ea80000300800 */
[----:B------:R-:W2:Y:S04]  /*224a0*/  LDL.LU R21, [R1+0xb44] ;  /* 0x000b440001157983 */ /* 0x000ea80000300800 */
[----:B0-----:R-:W3:Y:S04]  /*224b0*/  LDL.LU R22, [R1+0xb48] ;  /* 0x000b480001167983 */ /* 0x001ee80000300800 */
[----:B------:R-:W3:Y:S04]  /*224c0*/  LDL.LU R23, [R1+0xb4c] ;  /* 0x000b4c0001177983 */ /* 0x000ee80000300800 */
[----:B---3--:R-:W-:Y:S04]  /*224d0*/  STL.64 [R1+0x17d8], R22 ;  /* 0x0017d81601007387 */ /* 0x008fe80000100a00 */
[----:B--2---:R0:W-:Y:S04]  /*224e0*/  STL.64 [R1+0x17d0], R20 ;  /* 0x0017d01401007387 */ /* 0x0041e80000100a00 */
[----:B0-----:R-:W1:Y:S04]  /*224f0*/  LDL.LU R20, [R1+0xba0] ;  /* 0x000ba00001147983 */ /* 0x001e680000300800 */
[----:B------:R-:W1:Y:S04]  /*22500*/  LDL.LU R21, [R1+0xba4] ;  /* 0x000ba40001157983 */ /* 0x000e680000300800 */
[----:B------:R-:W1:Y:S04]  /*22510*/  LDL.LU R22, [R1+0xba8] ;  /* 0x000ba80001167983 */ /* 0x000e680000300800 */
[----:B------:R-:W1:Y:S04]  /*22520*/  LDL.LU R23, [R1+0xbac] ;  /* 0x000bac0001177983 */ /* 0x000e680000300800 */
[----:B------:R-:W2:Y:S04]  /*22530*/  LDL.64 R26, [R1+0xc8] ;  /* 0x0000c800011a7983 */ /* 0x000ea80000100a00 */
[----:B--2---:R0:W-:Y:S04]  /*22540*/  STL.64 [R1+0x17a8], R26 ;  /* 0x0017a81a01007387 */ /* 0x0041e80000100a00 */
[----:B------:R-:W2:Y:S04]  /*22550*/  LDL.LU R24, [R1+0xa30] ;  /* 0x000a300001187983 */ /* 0x000ea80000300800 */
[----:B------:R-:W2:Y:S04]  /*22560*/  LDL.LU R25, [R1+0xa34] ;  /* 0x000a340001197983 */ /* 0x000ea80000300800 */
[----:B0-----:R-:W3:Y:S04]  /*22570*/  LDL.LU R26, [R1+0xa38] ;  /* 0x000a3800011a7983 */ /* 0x001ee80000300800 */
[----:B------:R-:W3:Y:S01]  /*22580*/  LDL.LU R27, [R1+0xa3c] ;  /* 0x000a3c00011b7983 */ /* 0x000ee20000300800 */
[----:B-1----:R-:W-:-:S15]  /*22590*/  HMMA.16816.F32.BF16 R20, R4, R14, R20 ;  /* 0x0000000e0414723c */ /* 0x002fde0000041814 */
[----:B------:R-:W-:-:S04]  /*225a0*/  NOP ;  /* 0x0000000000007918 */ /* 0x000fc80000000000 */
[----:B------:R-:W-:Y:S02]  /*225b0*/  IMAD.MOV.U32 R13, RZ, RZ, R22 ;  /* 0x000000ffff0d7224 */ /* 0x000fe400078e0016 */
[----:B------:R-:W-:Y:S01]  /*225c0*/  IMAD.MOV.U32 R12, RZ, RZ, R20 ;  /* 0x000000ffff0c7224 */ /* 0x000fe200078e0014 */
[----:B---3--:R-:W-:Y:S04]  /*225d0*/  STL.64 [R1+0x17c0], R26 ;  /* 0x0017c01a01007387 */ /* 0x008fe80000100a00 */
[----:B--2---:R0:W-:Y:S04]  /*225e0*/  STL.64 [R1+0x17b8], R24 ;  /* 0x0017b81801007387 */ /* 0x0041e80000100a00 */
[----:B0-----:R-:W2:Y:S04]  /*225f0*/  LDL.LU R24, [R1+0xac0] ;  /* 0x000ac00001187983 */ /* 0x001ea80000300800 */
[----:B------:R-:W2:Y:S04]  /*22600*/  LDL.LU R25, [R1+0xac4] ;  /* 0x000ac40001197983 */ /* 0x000ea80000300800 */
[----:B------:R-:W2:Y:S04]  /*22610*/  LDL.LU R26, [R1+0xac8] ;  /* 0x000ac800011a7983 */ /* 0x000ea80000300800 */
[----:B------:R-:W2:Y:S04]  /*22620*/  LDL.LU R27, [R1+0xacc] ;  /* 0x000acc00011b7983 */ /* 0x000ea80000300800 */
[----:B------:R-:W-:Y:S04]  /*22630*/  STL [R1+0x16c0], R11 ;  /* 0x0016c00b01007387 */ /* 0x000fe80000100800 */
[----:B------:R0:W-:Y:S04]  /*22640*/  STL [R1+0x1760], R10 ;  /* 0x0017600a01007387 */ /* 0x0001e80000100800 */
[----:B------:R-:W-:Y:S04]  /*22650*/  STL.64 [R1+0x1758], R8 ;  /* 0x0017580801007387 */ /* 0x000fe80000100a00 */
[----:B0-----:R-:W3:Y:S04]  /*22660*/  LDL.64 R10, [R1+0xb8] ;  /* 0x0000b800010a7983 */ /* 0x001ee80000100a00 */
[----:B------:R-:W-:Y:S04]  /*22670*/  STL.64 [R1+0x330], R20 ;  /* 0x0003301401007387 */ /* 0x000fe80000100a00 */
[----:B------:R0:W-:Y:S04]  /*22680*/  STL.64 [R1+0x338], R22 ;  /* 0x0003381601007387 */ /* 0x0001e80000100a00 */
[----:B0-----:R-:W4:Y:S04]  /*22690*/  LDL.LU.64 R22, [R1+0x17d8] ;  /* 0x0017d80001167983 */ /* 0x001f280000300a00 */
[----:B------:R-:W4:Y:S01]  /*226a0*/  LDL.LU.64 R20, [R1+0x17d0] ;  /* 0x0017d00001147983 */ /* 0x000f220000300a00 */
[----:B------:R-:W-:-:S03]  /*226b0*/  IMAD.MOV.U32 R19, RZ, RZ, R0 ;  /* 0x000000ffff137224 */ /* 0x000fc600078e0000 */
[----:B------:R-:W-:Y:S04]  /*226c0*/  STL [R1+0x12d8], R12 ;  /* 0x0012d80c01007387 */ /* 0x000fe80000100800 */
[----:B------:R-:W-:Y:S04]  /*226d0*/  STL [R1+0x12d4], R13 ;  /* 0x0012d40d01007387 */ /* 0x000fe80000100800 */
[----:B------:R-:W2:Y:S01]  /*226e0*/  LDL.LU.64 R14, [R1+0x118] ;  /* 0x00011800010e7983 */ /* 0x000ea20000300a00 */
[----:B----4-:R-:W-:-:S15]  /*226f0*/  HMMA.16816.F32.BF16 R20, R4, R18, R20 ;  /* 0x000000120414723c */ /* 0x010fde0000041814 */
[----:B------:R-:W-:-:S04]  /*22700*/  NOP ;  /* 0x0000000000007918 */ /* 0x000fc80000000000 */
[----:B------:R-:W-:Y:S04]  /*22710*/  STL.64 [R1+0x320], R20 ;  /* 0x0003201401007387 */ /* 0x000fe80000100a00 */
[----:B------:R0:W-:Y:S04]  /*22720*/  STL.64 [R1+0x328], R22 ;  /* 0x0003281601007387 */ /* 0x0001e80000100a00 */
[----:B0-----:R-:W2:Y:S04]  /*22730*/  LDL.LU.64 R22, [R1+0x17c8] ;  /* 0x0017c80001167983 */ /* 0x001ea80000300a00 */
[----:B------:R0:W-:Y:S04]  /*22740*/  STL.64 [R1+0x16a0], R18 ;  /* 0x0016a01201007387 */ /* 0x0001e80000100a00 */
[----:B------:R-:W4:Y:S04]  /*22750*/  LDL.LU R16, [R1+0x9f0] ;  /* 0x0009f00001107983 */ /* 0x000f280000300800 */
[----:B------:R-:W4:Y:S04]  /*22760*/  LDL.LU R17, [R1+0x9f4] ;  /* 0x0009f40001117983 */ /* 0x000f280000300800 */
[----:B0-----:R-:W4:Y:S04]  /*22770*/  LDL.LU R18, [R1+0x9f8] ;  /* 0x0009f80001127983 */ /* 0x001f280000300800 */
[----:B------:R-:W4:Y:S01]  /*22780*/  LDL.LU R19, [R1+0x9fc] ;  /* 0x0009fc0001137983 */ /* 0x000f220000300800 */
        /* <DEDUP_REMOVED lines=17> */
[----:B------:R-:W-:Y:S04]  /*228a0*/  STL.64 [R1+0x16d0], R14 ;  /* 0x0016d00e01007387 */ /* 0x000fe80000100a00 */
[----:B------:R0:W-:Y:S04]  /*228b0*/  STL.64 [R1+0x16c8], R12 ;  /* 0x0016c80c01007387 */ /* 0x0001e80000100a00 */
[----:B0-----:R-:W3:Y:S04]  /*228c0*/  LDL.LU R12, [R1+0x680] ;  /* 0x00068000010c7983 */ /* 0x001ee80000300800 */
[----:B------:R-:W3:Y:S04]  /*228d0*/  LDL.LU R13, [R1+0x684] ;  /* 0x00068400010d7983 */ /* 0x000ee80000300800 */
[----:B------:R-:W3:Y:S04]  /*228e0*/  LDL.LU R14, [R1+0x688] ;  /* 0x00068800010e7983 */ /* 0x000ee80000300800 */
[----:B------:R-:W3:Y:S01]  /*228f0*/  LDL.LU R15, [R1+0x68c] ;  /* 0x00068c00010f7983 */ /* 0x000ee20000300800 */
[----:B----4-:R-:W-:-:S15]  /*22900*/  HMMA.16816.F32.BF16 R16, R4, R22, R16 ;  /* 0x000000160410723c */ /* 0x010fde0000041810 */
[----:B------:R-:W-:-:S04]  /*22910*/  NOP ;  /* 0x0000000000007918 */ /* 0x000fc80000000000 */
[----:B------:R0:W-:Y:S04]  /*22920*/  STL.64 [R1+0x2f0], R16 ;  /* 0x0002f01001007387 */ /* 0x0001e80000100a00 */
[----:B------:R2:W-:Y:S01]  /*22930*/  STL.64 [R1+0x2f8], R18 ;  /* 0x0002f81201007387 */ /* 0x0005e20000100a00 */
[----:B0-----:R-:W-:Y:S02]  /*22940*/  IMAD.MOV.U32 R17, RZ, RZ, R22 ;  /* 0x000000ffff117224 */ /* 0x001fe400078e0016 */
[----:B------:R-:W-:Y:S02]  /*22950*/  IMAD.MOV.U32 R16, RZ, RZ, R23 ;  /* 0x000000ffff107224 */ /* 0x000fe400078e0017 */
[----:B------:R-:W4:Y:S04]  /*22960*/  LDL.LU.64 R22, [R1+0x1798] ;  /* 0x0017980001167983 */ /* 0x000f280000300a00 */
[----:B------:R-:W4:Y:S01]  /*22970*/  LDL.LU.64 R20, [R1+0x1790] ;  /* 0x0017900001147983 */ /* 0x000f220000300a00 */
[----:B--2---:R-:W-:-:S02]  /*22980*/  IMAD.MOV.U32 R19, RZ, RZ, R26 ;  /* 0x000000ffff137224 */ /* 0x004fc400078e001a */
[----:B------:R-:W-:Y:S01]  /*22990*/  IMAD.MOV.U32 R18, RZ, RZ, R27 ;  /* 0x000000ffff127224 */ /* 0x000fe200078e001b */
[----:B----4-:R-:W-:-:S15]  /*229a0*/  HMMA.16816.F32.BF16 R20, R4, R26, R20 ;  /* 0x0000001a0414723c */ /* 0x010fde0000041814 */
[----:B------:R-:W-:-:S04]  /*229b0*/  NOP ;  /* 0x0000000000007918 */ /* 0x000fc80000000000 */
[----:B------:R0:W-:Y:S04]  /*229c0*/  STL.64 [R1+0x2e0], R20 ;  /* 0x0002e01401007387 */ /* 0x0001e80000100a00 */
[----:B------:R1:W-:Y:S04]  /*229d0*/  STL.64 [R1+0x2e8], R22 ;  /* 0x0002e81601007387 */ /* 0x0003e80000100a00 */
[----:B0-----:R-:W2:Y:S04]  /*229e0*/  LDL.LU.64 R20, [R1+0x1788] ;  /* 0x0017880001147983 */ /* 0x001ea80000300a00 */
[----:B------:R-:W4:Y:S04]  /*229f0*/  LDL.LU.64 R26, [R1+0x1780] ;  /* 0x00178000011a7983 */ /* 0x000f280000300a00 */
[----:B-1----:R-:W2:Y:S01]  /*22a00*/  LDL.64 R22, [R1+0x58] ;  /* 0x0000580001167983 */ /* 0x002ea20000100a00 */
[----:B---3--:R-:W-:Y:S01]  /*22a10*/  HMMA.16816.F32.BF16 R12, R4, R10, R12 ;  /* 0x0000000a040c723c */ /* 0x008fe2000004180c */
[----:B------:R-:W-:-:S02]  /*22a20*/  IMAD.MOV.U32 R25, RZ, RZ, R10 ;  /* 0x000000ffff197224 */ /* 0x000fc400078e000a */
[----:B------:R-:W-:Y:S01]  /*22a30*/  IMAD.MOV.U32 R24, RZ, RZ, R11 ;  /* 0x000000ffff187224 */ /* 0x000fe200078e000b */
[----:B--2---:R0:W-:Y:S04]  /*22a40*/  STL.64 [R1+0x1710], R22 ;  /* 0x0017101601007387 */ /* 0x0041e80000100a00 */
[----:B------:R-:W-:Y:S04]  /*22a50*/  STL.64 [R1+0x16e0], R18 ;  /* 0x0016e01201007387 */ /* 0x000fe80000100a00 */
[----:B------:R-:W-:Y:S07]  /*22a60*/  STL.64 [R1+0x16d8], R16 ;  /* 0x0016d81001007387 */ /* 0x000fee0000100a00 */
[----:B------:R-:W-:Y:S04]  /*22a70*/  STL.64 [R1+0x2d0], R12 ;  /* 0x0002d00c01007387 */ /* 0x000fe80000100a00 */
[----:B------:R-:W-:Y:S04]  /*22a80*/  STL.64 [R1+0x2d8], R14 ;  /* 0x0002d80e01007387 */ /* 0x000fe80000100a00 */
[----:B----4-:R-:W-:Y:S04]  /*22a90*/  STL.64 [R1+0x1750], R26 ;  /* 0x0017501a01007387 */ /* 0x010fe80000100a00 */
[----:B------:R-:W-:Y:S01]  /*22aa0*/  STL.64 [R1+0x1748], R24 ;  /* 0x0017481801007387 */ /* 0x000fe20000100a00 */
[----:B0-----:R-:W-:-:S02]  /*22ab0*/  IMAD.MOV.U32 R22, RZ, RZ, R28 ;  /* 0x000000ffff167224 */ /* 0x001fc400078e001c */
[----:B------:R-:W-:-:S05]  /*22ac0*/  IMAD.MOV.U32 R23, RZ, RZ, R21 ;  /* 0x000000ffff177224 */ /* 0x000fca00078e0015 */
[----:B------:R0:W-:Y:S04]  /*22ad0*/  STL.64 [R1+0x1728], R22 ;  /* 0x0017281601007387 */ /* 0x0001e80000100a00 */
[----:B0-----:R-:W2:Y:S01]  /*22ae0*/  LDL.64 R22, [R1+0x78] ;  /* 0x0000780001167983 */ /* 0x001ea20000100a00 */
[----:B------:R-:W-:Y:S02]  /*22af0*/  IMAD.MOV.U32 R14, RZ, RZ, R20 ;  /* 0x000000ffff0e7224 */ /* 0x000fe400078e0014 */
[----:B------:R-:W-:Y:S01]  /*22b00*/  IMAD.MOV.U32 R15, RZ, RZ, R3 ;  /* 0x000000ffff0f7224 */ /* 0x000fe200078e0003 */
[----:B--2---:R-:W-:Y:S04]  /*22b10*/  STL.64 [R1+0x1740], R22 ;  /* 0x0017401601007387 */ /* 0x004fe80000100a00 */
[----:B------:R0:W-:Y:S04]  /*22b20*/  STL.64 [R1+0x1708], R14 ;  /* 0x0017080e01007387 */ /* 0x0001e80000100a00 */
[----:B------:R-:W2:Y:S04]  /*22b30*/  LDL.LU R12, [R1+0x380] ;  /* 0x00038000010c7983 */ /* 0x000ea80000300800 */
[----:B------:R-:W2:Y:S04]  /*22b40*/  LDL.LU R13, [R1+0x384] ;  /* 0x00038400010d7983 */ /* 0x000ea80000300800 */
[----:B0-----:R-:W3:Y:S04]  /*22b50*/  LDL.LU R14, [R1+0x388] ;  /* 0x00038800010e7983 */ /* 0x001ee80000300800 */
[----:B------:R-:W3:Y:S04]  /*22b60*/  LDL.LU R15, [R1+0x38c] ;  /* 0x00038c00010f7983 */ /* 0x000ee80000300800 */
        /* <DEDUP_REMOVED lines=8> */
[----:B--2---:R0:W-:Y:S04]  /*22bf0*/  STL.64 [R1+0x1778], R26 ;  /* 0x0017781a01007387 */ /* 0x0041e80000100a00 */
[----:B------:R-:W4:Y:S04]  /*22c00*/  LDL.LU R24, [R1+0x5c0] ;  /* 0x0005c00001187983 */ /* 0x000f280000300800 */
[----:B------:R-:W4:Y:S04]  /*22c10*/  LDL.LU R25, [R1+0x5c4] ;  /* 0x0005c40001197983 */ /* 0x000f280000300800 */
[----:B0-----:R-:W4:Y:S04]  /*22c20*/  LDL.LU R26, [R1+0x5c8] ;  /* 0x0005c800011a7983 */ /* 0x001f280000300800 */
[----:B------:R-:W4:Y:S04]  /*22c30*/  LDL.LU R27, [R1+0x5cc] ;  /* 0x0005cc00011b7983 */ /* 0x000f280000300800 */
[----:B------:R-:W2:Y:S04]  /*22c40*/  LDL.LU R20, [R1+0x420] ;  /* 0x0004200001147983 */ /* 0x000ea80000300800 */
[----:B------:R-:W2:Y:S04]  /*22c50*/  LDL.LU R21, [R1+0x424] ;  /* 0x0004240001157983 */ /* 0x000ea80000300800 */
[----:B------:R-:W2:Y:S04]  /*22c60*/  LDL.LU R22, [R1+0x428] ;  /* 0x0004280001167983 */ /* 0x000ea80000300800 */
[----:B------:R-:W2:Y:S04]  /*22c70*/  LDL.LU R23, [R1+0x42c] ;  /* 0x00042c0001177983 */ /* 0x000ea80000300800 */
[----:B---3--:R-:W-:Y:S04]  /*22c80*/  STL.64 [R1+0x1720], R14 ;  /* 0x0017200e01007387 */ /* 0x008fe80000100a00 */
[----:B------:R0:W-:Y:S04]  /*22c90*/  STL.64 [R1+0x1718], R12 ;  /* 0x0017180c01007387 */ /* 0x0001e80000100a00 */
        /* <DEDUP_REMOVED lines=8> */
[----:B------:R-:W2:Y:S04]  /*22d20*/  LDL.LU R14, [R1+0x458] ;  /* 0x00045800010e7983 */ /* 0x000ea80000300800 */
[----:B------:R-:W2:Y:S04]  /*22d30*/  LDL.LU R15, [R1+0x45c] ;  /* 0x00045c00010f7983 */ /* 0x000ea80000300800 */
[----:B------:R-:W3:Y:S04]  /*22d40*/  LDL.LU R16, [R1+0x350] ;  /* 0x0003500001107983 */ /* 0x000ee80000300800 */
[----:B------:R-:W3:Y:S04]  /*22d50*/  LDL.LU R17, [R1+0x354] ;  /* 0x0003540001117983 */ /* 0x000ee80000300800 */
[----:B------:R-:W2:Y:S04]  /*22d60*/  LDL.LU R18, [R1+0x358] ;  /* 0x0003580001127983 */ /* 0x000ea80000300800 */
[----:B------:R-:W2:Y:S01]  /*22d70*/  LDL.LU R19, [R1+0x35c] ;  /* 0x00035c0001137983 */ /* 0x000ea20000300800 */
[----:B----4-:R-:W-:Y:S03]  /*22d80*/  HMMA.16816.F32.BF16 R24, R4, R10, R24 ;  /* 0x0000000a0418723c */ /* 0x010fe60000041818 */
[----:B--2---:R0:W-:Y:S04]  /*22d90*/  STL.64 [R1+0x16f0], R18 ;  /* 0x0016f01201007387 */ /* 0x0041e80000100a00 */
[----:B---3--:R1:W-:Y:S04]  /*22da0*/  STL.64 [R1+0x16e8], R16 ;  /* 0x0016e81001007387 */ /* 0x0083e80000100a00 */
[----:B0-----:R-:W2:Y:S01]  /*22db0*/  LDL.64 R18, [R1+0x38] ;  /* 0x0000380001127983 */ /* 0x001ea20000100a00 */
[----:B------:R-:W-:-:S02]  /*22dc0*/  IMAD.MOV.U32 R3, RZ, RZ, R10 ;  /* 0x000000ffff037224 */ /* 0x000fc400078e000a */
[----:B------:R-:W-:Y:S01]  /*22dd0*/  IMAD.MOV.U32 R29, RZ, RZ, R11 ;  /* 0x000000ffff1d7224 */ /* 0x000fe200078e000b */
[----:B--2---:R0:W-:Y:S04]  /*22de0*/  STL.64 [R1+0x16f8], R18 ;  /* 0x0016f81201007387 */ /* 0x0041e80000100a00 */
[----:B-1----:R-:W2:Y:S04]  /*22df0*/  LDL.LU R16, [R1+0x370] ;  /* 0x0003700001107983 */ /* 0x002ea80000300800 */
[----:B------:R-:W2:Y:S04]  /*22e00*/  LDL.LU R17, [R1+0x374] ;  /* 0x0003740001117983 */ /* 0x000ea80000300800 */
[----:B0-----:R-:W2:Y:S04]  /*22e10*/  LDL.LU R18, [R1+0x378] ;  /* 0x0003780001127983 */ /* 0x001ea80000300800 */
[----:B------:R-:W2:Y:S04]  /*22e20*/  LDL.LU R19, [R1+0x37c] ;  /* 0x00037c0001137983 */ /* 0x000ea80000300800 */
[----:B------:R-:W-:Y:S04]  /*22e30*/  STL.64 [R1+0x2c0], R24 ;  /* 0x0002c01801007387 */ /* 0x000fe80000100a00 */
[----:B------:R0:W-:Y:S04]  /*22e40*/  STL.64 [R1+0x2c8], R26 ;  /* 0x0002c81a01007387 */ /* 0x0001e80000100a00 */
[----:B0-----:R-:W3:Y:S04]  /*22e50*/  LDL.LU.64 R26, [R1+0x1778] ;  /* 0x00177800011a7983 */ /* 0x001ee80000300a00 */
[----:B------:R-:W3:Y:S04]  /*22e60*/  LDL.LU.64 R10, [R1+0x1770] ;  /* 0x00177000010a7983 */ /* 0x000ee80000300a00 */
[----:B------:R-:W3:Y:S02]  /*22e70*/  LDL.LU.64 R8, [R1+0x1768] ;  /* 0x0017680001087983 */ /* 0x000ee40000300a00 */
[----:B---3--:R-:W-:Y:S01]  /*22e80*/  HMMA.16816.F32.BF16 R8, R4, R26, R8 ;  /* 0x0000001a0408723c */ /* 0x008fe20000041808 */
[----:B------:R-:W-:-:S15]  /*22e90*/  IMAD.MOV.U32 R28, RZ, RZ, R27 ;  /* 0x000000ffff1c7224 */ /* 0x000fde00078e001b */
[----:B------:R-:W-:-:S03]  /*22ea0*/  NOP ;  /* 0x0000000000007918 */ /* 0x000fc60000000000 */
[----:B------:R-:W-:Y:S04]  /*22eb0*/  STL.64 [R1+0x340], R8 ;  /* 0x0003400801007387 */ /* 0x000fe80000100a00 */
[----:B------:R0:W-:Y:S04]  /*22ec0*/  STL.64 [R1+0x348], R10 ;  /* 0x0003480a01007387 */ /* 0x0001e80000100a00 */
[----:B0-----:R-:W3:Y:S04]  /*22ed0*/  LDL.LU R10, [R1+0x1760] ;  /* 0x00176000010a7983 */ /* 0x001ee80000300800 */
[----:B------:R-:W3:Y:S01]  /*22ee0*/  LDL.LU.64 R8, [R1+0x1758] ;  /* 0x0017580001087983 */ /* 0x000ee20000300a00 */
[----:B------:R-:W-:-:S03]  /*22ef0*/  IMAD.MOV.U32 R11, RZ, RZ, R26 ;  /* 0x000000ffff0b7224 */ /* 0x000fc600078e001a */
[----:B------:R-:W4:Y:S04]  /*22f00*/  LDL.LU.64 R26, [R1+0x1750] ;  /* 0x00175000011a7983 */ /* 0x000f280000300a00 */
[----:B------:R-:W2:Y:S01]  /*22f10*/  LDL.LU.64 R24, [R1+0x1748] ;  /* 0x0017480001187983 */ /* 0x000ea20000300a00 */
[----:B----4-:R-:W-:-:S15]  /*22f20*/  HMMA.16816.F32.BF16 R20, R4, R26, R20 ;  /* 0x0000001a0414723c */ /* 0x010fde0000041814 */
[----:B------:R-:W-:-:S04]  /*22f30*/  NOP ;  /* 0x0000000000007918 */ /* 0x000fc80000000000 */
[----:B------:R-:W-:Y:S04]  /*22f40*/  STL.64 [R1+0x420], R20 ;  /* 0x0004201401007387 */ /* 0x000fe80000100a00 */
[----:B------:R0:W-:Y:S04]  /*22f50*/  STL.64 [R1+0x428], R22 ;  /* 0x0004281601007387 */ /* 0x0001e80000100a00 */
[----:B0-----:R-:W4:Y:S04]  /*22f60*/  LDL.LU.64 R22, [R1+0x1740] ;  /* 0x0017400001167983 */ /* 0x001f280000300a00 */
[----:B------:R0:W-:Y:S01]  /*22f70*/  STL.64 [R1+0x15f0], R26 ;  /* 0x0015f01a01007387 */ /* 0x0001e20000100a00 */
[----:B----4-:R-:W-:Y:S01]  /*22f80*/  HMMA.16816.F32.BF16 R12, R4, R22, R12 ;  /* 0x00000016040c723c */ /* 0x010fe2000004180c */
[----:B0-----:R-:W-:-:S02]  /*22f90*/  IMAD.MOV.U32 R27, RZ, RZ, R22 ;  /* 0x000000ffff1b7224 */ /* 0x001fc400078e0016 */
[----:B------:R-:W-:-:S15]  /*22fa0*/  IMAD.MOV.U32 R26, RZ, RZ, R23 ;  /* 0x000000ffff1a7224 */ /* 0x000fde00078e0017 */
[----:B------:R-:W-:Y:S01]  /*22fb0*/  NOP ;  /* 0x0000000000007918 */ /* 0x000fe20000000000 */
[----:B------:R-:W-:Y:S04]  /*22fc0*/  STL.64 [R1+0x450], R12 ;  /* 0x0004500c01007387 */ /* 0x000fe80000100a00 */
[----:B------:R0:W-:Y:S04]  /*22fd0*/  STL.64 [R1+0x458], R14 ;  /* 0x0004580e01007387 */ /* 0x0001e80000100a00 */
[----:B0-----:R-:W4:Y:S04]  /*22fe0*/  LDL.LU.64 R14, [R1+0x1738] ;  /* 0x00173800010e7983 */ /* 0x001f280000300a00 */
[----:B------:R-:W4:Y:S04]  /*22ff0*/  LDL.LU.64 R12, [R1+0x1730] ;  /* 0x00173000010c7983 */ /* 0x000f280000300a00 */
[----:B------:R-:W4:Y:S02]  /*23000*/  LDL.LU.64 R22, [R1+0x1728] ;  /* 0x0017280001167983 */ /* 0x000f240000300a00 */
[----:B----4-:R-:W-:Y:S02]  /*23010*/  HMMA.16816.F32.BF16 R20, R4, R22, R12 ;  /* 0x000000160414723c */ /* 0x010fe4000004180c */
[----:B------:R-:W4:Y:S04]  /*23020*/  LDL.LU.64 R14, [R1+0x1720] ;  /* 0x00172000010e7983 */ /* 0x000f280000300a00 */
[----:B------:R-:W4:-:S13]  /*23030*/  LDL.LU.64 R12, [R1+0x1718] ;  /* 0x00171800010c7983 */ /* 0x000f1a0000300a00 */
[----:B------:R-:W-:Y:S04]  /*23040*/  STL.64 [R1+0x5e0], R20 ;  /* 0x0005e01401007387 */ /* 0x000fe80000100a00 */
[----:B------:R0:W-:Y:S04]  /*23050*/  STL.64 [R1+0x5e8], R22 ;  /* 0x0005e81601007387 */ /* 0x0001e80000100a00 */
[----:B0-----:R-:W4:Y:S02]  /*23060*/  LDL.LU.64 R22, [R1+0x1710] ;  /* 0x0017100001167983 */ /* 0x001f240000300a00 */
[----:B----4-:R-:W-:-:S15]  /*23070*/  HMMA.16816.F32.BF16 R12, R4, R22, R12 ;  /* 0x00000016040c723c */ /* 0x010fde000004180c */
[----:B------:R-:W-:-:S04]  /*23080*/  NOP ;  /* 0x0000000000007918 */ /* 0x000fc80000000000 */
[----:B------:R0:W-:Y:S04]  /*23090*/  STL.64 [R1+0x5d0], R12 ;  /* 0x0005d00c01007387 */ /* 0x0001e80000100a00 */
[----:B------:R1:W-:Y:S01]  /*230a0*/  STL.64 [R1+0x5d8], R14 ;  /* 0x0005d80e01007387 */ /* 0x0003e20000100a00 */
[----:B0-----:R-:W-:-:S03]  /*230b0*/  IMAD.MOV.U32 R13, RZ, RZ, R22 ;  /* 0x000000ffff0d7224 */ /* 0x001fc600078e0016 */
[----:B-1----:R-:W4:Y:S01]  /*230c0*/  LDL.LU.64 R14, [R1+0x1708] ;  /* 0x00170800010e7983 */ /* 0x002f220000300a00 */
[----:B------:R-:W-:-:S03]  /*230d0*/  IMAD.MOV.U32 R12, RZ, RZ, R23 ;  /* 0x000000ffff0c7224 */ /* 0x000fc600078e0017 */
[----:B------:R-:W2:Y:S02]  /*230e0*/  LDL.LU.64 R22, [R1+0x1700] ;  /* 0x0017000001167983 */ /* 0x000ea40000300a00 */
[----:B--2---:R-:W-:Y:S02]  /*230f0*/  HMMA.16816.F32.BF16 R20, R4, R22, R16 ;  /* 0x000000160414723c */ /* 0x004fe40000041810 */
[----:B------:R-:W2:-:S15]  /*23100*/  LDL.LU.64 R18, [R1+0x16f8] ;  /* 0x0016f80001127983 */ /* 0x000e9e0000300a00 */
[----:B------:R-:W-:Y:S02]  /*23110*/  NOP ;  /* 0x0000000000007918 */ /* 0x000fe40000000000 */
[----:B------:R0:W-:Y:S04]  /*23120*/  STL.64 [R1+0x5b0], R20 ;  /* 0x0005b01401007387 */ /* 0x0001e80000100a00 */
[----:B------:R1:W-:Y:S04]  /*23130*/  STL.64 [R1+0x5b8], R22 ;  /* 0x0005b81601007387 */ /* 0x0003e80000100a00 */
[----:B0-----:R-:W2:Y:S04]  /*23140*/  LDL.LU R20, [R1+0x3a0] ;  /* 0x0003a00001147983 */ /* 0x001ea80000300800 */
[----:B------:R-:W2:Y:S04]  /*23150*/  LDL.LU R21, [R1+0x3a4] ;  /* 0x0003a40001157983 */ /* 0x000ea80000300800 */
[----:B-1----:R-:W2:Y:S04]  /*23160*/  LDL.LU R22, [R1+0x3a8] ;  /* 0x0003a80001167983 */ /* 0x002ea80000300800 */
[----:B------:R-:W2:Y:S04]  /*23170*/  LDL.LU R23, [R1+0x3ac] ;  /* 0x0003ac0001177983 */ /* 0x000ea80000300800 */
[----:B--2---:R0:W-:Y:S04]  /*23180*/  STL.64 [R1+0x1590], R22 ;  /* 0x0015901601007387 */ /* 0x0041e80000100a00 */
[----:B------:R1:W-:Y:S04]  /*23190*/  STL.64 [R1+0x1588], R20 ;  /* 0x0015881401007387 */ /* 0x0003e80000100a00 */
[----:B0-----:R-:W2:Y:S04]  /*231a0*/  LDL.LU.64 R22, [R1+0x48] ;  /* 0x0000480001167983 */ /* 0x001ea80000300a00 */
[----:B--2---:R0:W-:Y:S04]  /*231b0*/  STL.64 [R1+0x15a0], R22 ;  /* 0x0015a01601007387 */ /* 0x0041e80000100a00 */
[----:B-1----:R-:W2:Y:S04]  /*231c0*/  LDL.LU R20, [R1+0x360] ;  /* 0x0003600001147983 */ /* 0x002ea80000300800 */
[----:B------:R-:W2:Y:S04]  /*231d0*/  LDL.LU R21, [R1+0x364] ;  /* 0x0003640001157983 */ /* 0x000ea80000300800 */
[----:B0-----:R-:W2:Y:S04]  /*231e0*/  LDL.LU R22, [R1+0x368] ;  /* 0x0003680001167983 */ /* 0x001ea80000300800 */
[----:B------:R-:W2:Y:S02]  /*231f0*/  LDL.LU R23, [R1+0x36c] ;  /* 0x00036c0001177983 */ /* 0x000ea40000300800 */
[----:B--2---:R-:W-:-:S15]  /*23200*/  HMMA.16816.F32.BF16 R20, R4, R18, R20 ;  /* 0x000000120414723c */ /* 0x004fde0000041814 */
[----:B------:R-:W-:-:S04]  /*23210*/  NOP ;  /* 0x0000000000007918 */ /* 0x000fc80000000000 */
[----:B------:R0:W-:Y:S04]  /*23220*/  STL.64 [R1+0x5a0], R20 ;  /* 0x0005a01401007387 */ /* 0x0001e80000100a00 */
[----:B------:R1:W-:Y:S01]  /*23230*/  STL.64 [R1+0x5a8], R22 ;  /* 0x0005a81601007387 */ /* 0x0003e20000100a00 */
[----:B0-----:R-:W-:Y:S02]  /*23240*/  IMAD.MOV.U32 R21, RZ, RZ, R18 ;  /* 0x000000ffff157224 */ /* 0x001fe400078e0012 */
[----:B------:R-:W-:Y:S02]  /*23250*/  IMAD.MOV.U32 R20, RZ, RZ, R19 ;  /* 0x000000ffff147224 */ /* 0x000fe400078e0013 */
[----:B------:R-:W4:Y:S04]  /*23260*/  LDL.LU.64 R18, [R1+0x16f0] ;  /* 0x0016f00001127983 */ /* 0x000f280000300a00 */
[----:B------:R-:W4:Y:S01]  /*23270*/  LDL.LU.64 R16, [R1+0x16e8] ;  /* 0x0016e80001107983 */ /* 0x000f220000300a00 */
[----:B-1----:R-:W-:-:S02]  /*23280*/  IMAD.MOV.U32 R22, RZ, RZ, R13 ;  /* 0x000000ffff167224 */ /* 0x002fc400078e000d */
[----:B------:R-:W-:-:S05]  /*23290*/  IMAD.MOV.U32 R23, RZ, RZ, R12 ;  /* 0x000000ffff177224 */ /* 0x000fca00078e000c */
[----:B------:R0:W-:Y:S04]  /*232a0*/  STL.64 [R1+0x15b8], R22 ;  /* 0x0015b81601007387 */ /* 0x0001e80000100a00 */
[----:B0-----:R-:W2:Y:S01]  /*232b0*/  LDL.LU.64 R22, [R1+0x68] ;  /* 0x0000680001167983 */ /* 0x001ea20000300a00 */
[----:B----4-:R-:W-:Y:S03]  /*232c0*/  HMMA.16816.F32.BF16 R4, R4, R14, R16 ;  /* 0x0000000e0404723c */ /* 0x010fe60000041810 */
[----:B--2---:R0:W-:Y:S04]  /*232d0*/  STL.64 [R1+0x15d0], R22 ;  /* 0x0015d01601007387 */ /* 0x0041e80000100a00 */
[----:B------:R-:W2:Y:S04]  /*232e0*/  LDL.LU.64 R18, [R1+0x16e0] ;  /* 0x0016e00001127983 */ /* 0x000ea80000300a00 */
[----:B------:R-:W4:Y:S04]  /*232f0*/  LDL.LU.64 R16, [R1+0x16d8] ;  /* 0x0016d80001107983 */ /* 0x000f280000300a00 */
[----:B------:R-:W3:Y:S04]  /*23300*/  LDL.LU.64 R14, [R1+0x16d0] ;  /* 0x0016d000010e7983 */ /* 0x000ee80000300a00 */
[----:B------:R-:W2:Y:S04]  /*23310*/  LDL.LU.64 R12, [R1+0x16c8] ;  /* 0x0016c800010c7983 */ /* 0x000ea80000300a00 */
[----:B------:R-:W-:Y:S04]  /*23320*/  STL.64 [R1+0x580], R4 ;  /* 0x0005800401007387 */ /* 0x000fe80000100a00 */
[----:B------:R1:W-:Y:S01]  /*23330*/  STL.64 [R1+0x588], R6 ;  /* 0x0005880601007387 */ /* 0x0003e20000100a00 */
[----:B0-----:R-:W-:-:S02]  /*23340*/  IMAD.MOV.U32 R22, RZ, RZ, R27 ;  /* 0x000000ffff167224 */ /* 0x001fc400078e001b */
[----:B------:R-:W-:Y:S02]  /*23350*/  IMAD.MOV.U32 R23, RZ, RZ, R26 ;  /* 0x000000ffff177224 */ /* 0x000fe400078e001a */
[----:B-1----:R-:W-:Y:S02]  /*23360*/  IMAD.MOV.U32 R6, RZ, RZ, R21 ;  /* 0x000000ffff067224 */ /* 0x002fe400078e0015 */
[----:B------:R-:W-:Y:S01]  /*23370*/  IMAD.MOV.U32 R7, RZ, RZ, R20 ;  /* 0x000000ffff077224 */ /* 0x000fe200078e0014 */
[----:B------:R-:W-:Y:S04]  /*23380*/  STL.64 [R1+0x15e8], R22 ;  /* 0x0015e81601007387 */ /* 0x000fe80000100a00 */
[----:B------:R0:W-:Y:S04]  /*23390*/  STL.64 [R1+0x1598], R6 ;  /* 0x0015980601007387 */ /* 0x0001e80000100a00 */
[----:B------:R-:W2:Y:S04]  /*233a0*/  LDL.LU R4, [R1+0x4b0] ;  /* 0x0004b00001047983 */ /* 0x000ea80000300800 */
[----:B------:R-:W2:Y:S04]  /*233b0*/  LDL.LU R5, [R1+0x4b4] ;  /* 0x0004b40001057983 */ /* 0x000ea80000300800 */
[----:B0-----:R-:W2:Y:S04]  /*233c0*/  LDL.LU R6, [R1+0x4b8] ;  /* 0x0004b80001067983 */ /* 0x001ea80000300800 */
[----:B------:R-:W2:Y:S04]  /*233d0*/  LDL.LU R7, [R1+0x4bc] ;  /* 0x0004bc0001077983 */ /* 0x000ea80000300800 */
[----:B------:R-:W2:Y:S04]  /*233e0*/  LDL.LU R20, [R1+0x650] ;  /* 0x0006500001147983 */ /* 0x000ea80000300800 */
[----:B------:R-:W2:Y:S04]  /*233f0*/  LDL.LU R21, [R1+0x654] ;  /* 0x0006540001157983 */ /* 0x000ea80000300800 */
[----:B------:R-:W2:Y:S04]  /*23400*/  LDL.LU R22, [R1+0x658] ;  /* 0x0006580001167983 */ /* 0x000ea80000300800 */
[----:B------:R-:W2:Y:S01]  /*23410*/  LDL.LU R23, [R1+0x65c] ;  /* 0x00065c0001177983 */ /* 0x000ea20000300800 */
[----:B------:R-:W-:-:S02]  /*23420*/  IMAD.MOV.U32 R26, RZ, RZ, R11 ;  /* 0x000000ffff1a7224 */ /* 0x000fc400078e000b */
[----:B------:R-:W-:Y:S01]  /*23430*/  IMAD.MOV.U32 R27, RZ, RZ, R28 ;  /* 0x000000ffff1b7224 */ /* 0x000fe200078e001c */
[----:B--2---:R-:W-:Y:S04]  /*23440*/  STL.64 [R1+0x1600], R22 ;  /* 0x0016001601007387 */ /* 0x004fe80000100a00 */
[----:B------:R0:W-:Y:S04]  /*23450*/  STL.64 [R1+0x15f8], R20 ;  /* 0x0015f81401007387 */ /* 0x0001e80000100a00 */
[----:B------:R-:W3:Y:S04]  /*23460*/  LDL.LU R11, [R1+0x16c0] ;  /* 0x0016c000010b7983 */ /* 0x000ee80000300800 */
        /* <DEDUP_REMOVED lines=10> */
[----:B------:R-:W2:Y:S04]  /*23510*/  LDL.LU R3, [R1+0x16b8] ;  /* 0x0016b80001037983 */ /* 0x000ea80000300800 */
[----:B------:R0:W-:Y:S02]  /*23520*/  STL.64 [R1+0x1620], R26 ;  /* 0x0016201a01007387 */ /* 0x0001e40000100a00 */
[----:B0-----:R-:W-:-:S02]  /*23530*/  IMAD.MOV.U32 R26, RZ, RZ, R25 ;  /* 0x000000ffff1a7224 */ /* 0x001fc400078e0019 */
[----:B------:R-:W-:-:S05]  /*23540*/  IMAD.MOV.U32 R27, RZ, RZ, R24 ;  /* 0x000000ffff1b7224 */ /* 0x000fca00078e0018 */
[----:B------:R0:W-:Y:S04]  /*23550*/  STL.64 [R1+0x1638], R26 ;  /* 0x0016381a01007387 */ /* 0x0001e80000100a00 */
[----:B------:R-:W2:Y:S04]  /*23560*/  LDL.LU R20, [R1+0x7b0] ;  /* 0x0007b00001147983 */ /* 0x000ea80000300800 */
[----:B------:R-:W2:Y:S04]  /*23570*/  LDL.LU R21, [R1+0x7b4] ;  /* 0x0007b40001157983 */ /* 0x000ea80000300800 */
[----:B------:R-:W2:Y:S04]  /*23580*/  LDL.LU R22, [R1+0x7b8] ;  /* 0x0007b80001167983 */ /* 0x000ea80000300800 */
[----:B------:R-:W2:Y:S01]  /*23590*/  LDL.LU R23, [R1+0x7bc] ;  /* 0x0007bc0001177983 */ /* 0x000ea20000300800 */
[----:B0-----:R-:W-:-:S02]  /*235a0*/  IMAD.MOV.U32 R26, RZ, RZ, R19 ;  /* 0x000000ffff1a7224 */ /* 0x001fc400078e0013 */
[----:B------:R-:W-:-:S05]  /*235b0*/  IMAD.MOV.U32 R27, RZ, RZ, R18 ;  /* 0x000000ffff1b7224 */ /* 0x000fca00078e0012 */
[----:B------:R-:W-:Y:S04]  /*235c0*/  STL.64 [R1+0x1650], R26 ;  /* 0x0016501a01007387 */ /* 0x000fe80000100a00 */
[----:B--2---:R-:W-:Y:S04]  /*235d0*/  STL.64 [R1+0x1630], R22 ;  /* 0x0016301601007387 */ /* 0x004fe80000100a00 */
[----:B------:R0:W-:Y:S04]  /*235e0*/  STL.64 [R1+0x1628], R20 ;  /* 0x0016281401007387 */ /* 0x0001e80000100a00 */
[----:B0-----:R-:W2:Y:S04]  /*235f0*/  LDL.LU R20, [R1+0x870] ;  /* 0x0008700001147983 */ /* 0x001ea80000300800 */
[----:B------:R-:W2:Y:S04]  /*23600*/  LDL.LU R21, [R1+0x874] ;  /* 0x0008740001157983 */ /* 0x000ea80000300800 */
[----:B------:R-:W2:Y:S04]  /*23610*/  LDL.LU R22, [R1+0x878] ;  /* 0x0008780001167983 */ /* 0x000ea80000300800 */
[----:B------:R-:W2:Y:S01]  /*23620*/  LDL.LU R23, [R1+0x87c] ;  /* 0x00087c0001177983 */ /* 0x000ea20000300800 */
[----:B----4-:R-:W-:-:S02]  /*23630*/  IMAD.MOV.U32 R26, RZ, RZ, R17 ;  /* 0x000000ffff1a7224 */ /* 0x010fc400078e0011 */
[----:B------:R-:W-:-:S05]  /*23640*/  IMAD.MOV.U32 R27, RZ, RZ, R16 ;  /* 0x000000ffff1b7224 */ /* 0x000fca00078e0010 */
[----:B------:R-:W-:Y:S04]  /*23650*/  STL.64 [R1+0x1668], R26 ;  /* 0x0016681a01007387 */ /* 0x000fe80000100a00 */
[----:B--2---:R-:W-:Y:S04]  /*23660*/  STL.64 [R1+0x1648], R22 ;  /* 0x0016481601007387 */ /* 0x004fe80000100a00 */
[----:B------:R0:W-:Y:S04]  /*23670*/  STL.64 [R1+0x1640], R20 ;  /* 0x0016401401007387 */ /* 0x0001e80000100a00 */
[----:B0-----:R-:W2:Y:S04]  /*23680*/  LDL.LU R20, [R1+0xa10] ;  /* 0x000a100001147983 */ /* 0x001ea80000300800 */
[----:B------:R-:W2:Y:S04]  /*23690*/  LDL.LU R21, [R1+0xa14] ;  /* 0x000a140001157983 */ /* 0x000ea80000300800 */
[----:B------:R-:W4:Y:S04]  /*236a0*/  LDL.LU R22, [R1+0xa18] ;  /* 0x000a180001167983 */ /* 0x000f280000300800 */
[----:B------:R-:W4:Y:S01]  /*236b0*/  LDL.LU R23, [R1+0xa1c] ;  /* 0x000a1c0001177983 */ /* 0x000f220000300800 */
[----:B------:R-:W-:-:S02]  /*236c0*/  IMAD.MOV.U32 R26, RZ, RZ, R13 ;  /* 0x000000ffff1a7224 */ /* 0x000fc400078e000d */
[----:B------:R-:W-:-:S05]  /*236d0*/  IMAD.MOV.U32 R27, RZ, RZ, R12 ;  /* 0x000000ffff1b7224 */ /* 0x000fca00078e000c */
[----:B------:R-:W-:Y:S04]  /*236e0*/  STL.64 [R1+0x1680], R26 ;  /* 0x0016801a01007387 */ /* 0x000fe80000100a00 */
[----:B----4-:R-:W-:Y:S04]  /*236f0*/  STL.64 [R1+0x1660], R22 ;  /* 0x0016601601007387 */ /* 0x010fe80000100a00 */
[----:B--2---:R0:W-:Y:S04]  /*23700*/  STL.64 [R1+0x1658], R20 ;  /* 0x0016581401007387 */ /* 0x0041e80000100a00 */
[----:B0-----:R-:W2:Y:S04]  /*23710*/  LDL.LU R20, [R1+0xa20] ;  /* 0x000a200001147983 */ /* 0x001ea80000300800 */
[----:B------:R-:W2:Y:S04]  /*23720*/  LDL.LU R21, [R1+0xa24] ;  /* 0x000a240001157983 */ /* 0x000ea80000300800 */
[----:B------:R-:W4:Y:S04]  /*23730*/  LDL.LU R22, [R1+0xa28] ;  /* 0x000a280001167983 */ /* 0x000f280000300800 */
[----:B------:R-:W4:Y:S01]  /*23740*/  LDL.LU R23, [R1+0xa2c] ;  /* 0x000a2c0001177983 */ /* 0x000f220000300800 */
[----:B------:R-:W-:-:S02]  /*23750*/  IMAD.MOV.U32 R26, RZ, RZ, R2 ;  /* 0x000000ffff1a7224 */ /* 0x000fc400078e0002 */
[----:B------:R-:W-:-:S05]  /*23760*/  IMAD.MOV.U32 R27, RZ, RZ, R0 ;  /* 0x000000ffff1b7224 */ /* 0x000fca00078e0000 */
[----:B------:R0:W-:Y:S04]  /*23770*/  STL.64 [R1+0x1698], R26 ;  /* 0x0016981a01007387 */ /* 0x0001e80000100a00 */
[----:B------:R-:W3:Y:S04]  /*23780*/  LDL.LU R24, [R1+0xb20] ;  /* 0x000b200001187983 */ /* 0x000ee80000300800 */
[----:B------:R-:W3:Y:S04]  /*23790*/  LDL.LU R25, [R1+0xb24] ;  /* 0x000b240001197983 */ /* 0x000ee80000300800 */
[----:B0-----:R-:W3:Y:S04]  /*237a0*/  LDL.LU R26, [R1+0xb28] ;  /* 0x000b2800011a7983 */ /* 0x001ee80000300800 */
[----:B------:R-:W3:Y:S04]  /*237b0*/  LDL.LU R27, [R1+0xb2c] ;  /* 0x000b2c00011b7983 */ /* 0x000ee80000300800 */
[----:B------:R-:W3:Y:S04]  /*237c0*/  LDL.LU R16, [R1+0xb70] ;  /* 0x000b700001107983 */ /* 0x000ee80000300800 */
[----:B------:R-:W3:Y:S04]  /*237d0*/  LDL.LU R17, [R1+0xb74] ;  /* 0x000b740001117983 */ /* 0x000ee80000300800 */
[----:B------:R-:W3:Y:S04]  /*237e0*/  LDL.LU R18, [R1+0xb78] ;  /* 0x000b780001127983 */ /* 0x000ee80000300800 */
[----:B------:R-:W3:Y:S04]  /*237f0*/  LDL.LU R19, [R1+0xb7c] ;  /* 0x000b7c0001137983 */ /* 0x000ee80000300800 */
[----:B----4-:R-:W-:Y:S04]  /*23800*/  STL.64 [R1+0x1678], R22 ;  /* 0x0016781601007387 */ /* 0x010fe80000100a00 */
[----:B--2---:R0:W-:Y:S04]  /*23810*/  STL.64 [R1+0x1670], R20 ;  /* 0x0016701401007387 */ /* 0x0041e80000100a00 */
        /* <DEDUP_REMOVED lines=10> */
[----:B------:R-:W-:Y:S04]  /*238c0*/  STL.64 [R1+0x15b0], R6 ;  /* 0x0015b00601007387 */ /* 0x000fe80000100a00 */
[----:B------:R0:W-:Y:S04]  /*238d0*/  STL.64 [R1+0x15a8], R4 ;  /* 0x0015a80401007387 */ /* 0x0001e80000100a00 */
[----:B0-----:R-:W4:Y:S04]  /*238e0*/  LDL.LU R4, [R1+0x4c0] ;  /* 0x0004c00001047983 */ /* 0x001f280000300800 */
[----:B------:R-:W4:Y:S04]  /*238f0*/  LDL.LU R5, [R1+0x4c4] ;  /* 0x0004c40001057983 */ /* 0x000f280000300800 */
[----:B------:R-:W2:Y:S04]  /*23900*/  LDL.LU R6, [R1+0x4c8] ;  /* 0x0004c80001067983 */ /* 0x000ea80000300800 */
[----:B------:R-:W2:Y:S01]  /*23910*/  LDL.LU R7, [R1+0x4cc] ;  /* 0x0004cc0001077983 */ /* 0x000ea20000300800 */
[----:B---3--:R-:W-:Y:S03]  /*23920*/  HMMA.16816.F32.BF16 R16, R8, R14, R16 ;  /* 0x0000000e0810723c */ /* 0x008fe60000041810 */
[----:B--2---:R0:W-:Y:S04]  /*23930*/  STL.64 [R1+0x15c8], R6 ;  /* 0x0015c80601007387 */ /* 0x0041e80000100a00 */
[----:B----4-:R1:W-:Y:S01]  /*23940*/  STL.64 [R1+0x15c0], R4 ;  /* 0x0015c00401007387 */ /* 0x0103e20000100a00 */
[----:B0-----:R-:W-:-:S03]  /*23950*/  IMAD.MOV.U32 R6, RZ, RZ, R28 ;  /* 0x000000ffff067224 */ /* 0x001fc600078e001c */
[----:B-1----:R-:W2:Y:S01]  /*23960*/  LDL.LU R4, [R1+0x4d0] ;  /* 0x0004d00001047983 */ /* 0x002ea20000300800 */
[----:B------:R-:W-:-:S03]  /*23970*/  IMAD.MOV.U32 R5, RZ, RZ, R3 ;  /* 0x000000ffff057224 */ /* 0x000fc600078e0003 */
[----:B------:R-:W3:Y:S04]  /*23980*/  LDL.LU R3, [R1+0x16b4] ;  /* 0x0016b40001037983 */ /* 0x000ee80000300800 */
[----:B------:R-:W4:Y:S04]  /*23990*/  LDL.LU R28, [R1+0x16b0] ;  /* 0x0016b000011c7983 */ /* 0x000f280000300800 */
[----:B------:R-:W2:Y:S04]  /*239a0*/  LDL.LU R7, [R1+0x4dc] ;  /* 0x0004dc0001077983 */ /* 0x000ea80000300800 */
[----:B--2---:R3:W-:Y:S04]  /*239b0*/  STL.64 [R1+0x15e0], R6 ;  /* 0x0015e00601007387 */ /* 0x0047e80000100a00 */
[----:B------:R0:W-:Y:S01]  /*239c0*/  STL.64 [R1+0x15d8], R4 ;  /* 0x0015d80401007387 */ /* 0x0001e20000100a00 */
[----:B---3--:R-:W-:-:S03]  /*239d0*/  IMAD.MOV.U32 R6, RZ, RZ, R3 ;  /* 0x000000ffff067224 */ /* 0x008fc600078e0003 */
[----:B0-----:R-:W2:Y:S04]  /*239e0*/  LDL.LU R4, [R1+0x400] ;  /* 0x0004000001047983 */ /* 0x001ea80000300800 */
[----:B------:R-:W2:Y:S04]  /*239f0*/  LDL.LU R5, [R1+0x404] ;  /* 0x0004040001057983 */ /* 0x000ea80000300800 */
[----:B------:R-:W3:Y:S01]  /*23a00*/  LDL.LU R3, [R1+0x16ac] ;  /* 0x0016ac0001037983 */ /* 0x000ee20000300800 */
[----:B----4-:R-:W-:-:S03]  /*23a10*/  IMAD.MOV.U32 R7, RZ, RZ, R28 ;  /* 0x000000ffff077224 */ /* 0x010fc600078e001c */
[----:B------:R-:W4:Y:S04]  /*23a20*/  LDL.LU R28, [R1+0x16a8] ;  /* 0x0016a800011c7983 */ /* 0x000f280000300800 */
[----:B------:R-:W2:Y:S04]  /*23a30*/  LDL R2, [R1+0x12b0] ;  /* 0x0012b00001027983 */ /* 0x000ea80000100800 */
[----:B------:R-:W-:Y:S04]  /*23a40*/  STL.64 [R1+0x2b0], R16 ;  /* 0x0002b01001007387 */ /* 0x000fe80000100a00 */
[----:B------:R0:W-:Y:S04]  /*23a50*/  STL.64 [R1+0x2b8], R18 ;  /* 0x0002b81201007387 */ /* 0x0001e80000100a00 */
[----:B0-----:R-:W2:Y:S02]  /*23a60*/  LDL.LU.64 R18, [R1+0x16a0] ;  /* 0x0016a00001127983 */ /* 0x001ea40000300a00 */
[----:B--2---:R-:W-:Y:S02]  /*23a70*/  HMMA.16816.F32.BF16 R16, R8, R18, R24 ;  /* 0x000000120810723c */ /* 0x004fe40000041818 */
[----:B------:R-:W2:-:S15]  /*23a80*/  LDL.LU.64 R26, [R1+0x1698] ;  /* 0x00169800011a7983 */ /* 0x000e9e0000300a00 */
[----:B------:R-:W-:Y:S02]  /*23a90*/  NOP ;  /* 0x0000000000007918 */ /* 0x000fe40000000000 */
[----:B------:R0:W-:Y:S04]  /*23aa0*/  STL.64 [R1+0x2a0], R16 ;  /* 0x0002a01001007387 */ /* 0x0001e80000100a00 */
[----:B------:R-:W-:Y:S04]  /*23ab0*/  STL.64 [R1+0x2a8], R18 ;  /* 0x0002a81201007387 */ /* 0x000fe80000100a00 */
[----:B0-----:R-:W3:Y:S04]  /*23ac0*/  LDL.LU R16, [R1+0xc70] ;  /* 0x000c700001107983 */ /* 0x001ee80000300800 */
[----:B------:R-:W3:Y:S01]  /*23ad0*/  LDL.LU R17, [R1+0xc74] ;  /* 0x000c740001117983 */ /* 0x000ee20000300800 */
[----:B--2---:R-:W-:Y:S03]  /*23ae0*/  HMMA.16816.F32.BF16 R24, R8, R26, R20 ;  /* 0x0000001a0818723c */ /* 0x004fe60000041814 */
[----:B------:R-:W2:Y:S04]  /*23af0*/  LDL.LU.64 R22, [R1+0x1690] ;  /* 0x0016900001167983 */ /* 0x000ea80000300a00 */
[----:B------:R-:W2:-:S12]  /*23b00*/  LDL.LU.64 R20, [R1+0x1688] ;  /* 0x0016880001147983 */ /* 0x000e980000300a00 */
        /* <DEDUP_REMOVED lines=58> */
[----:B------:R-:W2:Y:S04]  /*23eb0*/  LDL.LU.64 R22, [R1+0x15b8] ;  /* 0x0015b80001167983 */ /* 0x000ea80000300a00 */
[----:B------:R0:W-:Y:S04]  /*23ec0*/  STL.64 [R1+0x1528], R26 ;  /* 0x0015281a01007387 */ /* 0x0001e80000100a00 */
[----:B------:R-:W-:Y:S04]  /*23ed0*/  STL.64 [R1+0x1520], R24 ;  /* 0x0015201801007387 */ /* 0x000fe80000100a00 */
[----:B0-----:R-:W3:Y:S01]  /*23ee0*/  LDL.LU.64 R26, [R1+0x28] ;  /* 0x00002800011a7983 */ /* 0x001ee20000300a00 */
[----:B--2---:R-:W-:Y:S03]  /*23ef0*/  HMMA.16816.F32.BF16 R20, R8, R22, R4 ;  /* 0x000000160814723c */ /* 0x004fe60000041804 */
[----:B------:R-:W2:Y:S04]  /*23f00*/  LDL.LU.64 R6, [R1+0x15b0] ;  /* 0x0015b00001067983 */ /* 0x000ea80000300a00 */
[----:B------:R-:W2:-:S12]  /*23f10*/  LDL.LU.64 R4, [R1+0x15a8] ;  /* 0x0015a80001047983 */ /* 0x000e980000300a00 */
[----:B------:R-:W-:Y:S04]  /*23f20*/  STL.64 [R1+0x800], R20 ;  /* 0x0008001401007387 */ /* 0x000fe80000100a00 */
[----:B------:R0:W-:Y:S04]  /*23f30*/  STL.64 [R1+0x808], R22 ;  /* 0x0008081601007387 */ /* 0x0001e80000100a00 */
[----:B0-----:R-:W2:Y:S01]  /*23f40*/  LDL.LU.64 R22, [R1+0x15a0] ;  /* 0x0015a00001167983 */ /* 0x001ea20000300a00 */
[----:B----4-:R-:W-:Y:S02]  /*23f50*/  IMAD.MOV.U32 R18, RZ, RZ, R28 ;  /* 0x000000ffff127224 */ /* 0x010fe400078e001c */
[----:B---3--:R-:W-:Y:S01]  /*23f60*/  IMAD.MOV.U32 R19, RZ, RZ, R3 ;  /* 0x000000ffff137224 */ /* 0x008fe200078e0003 */
        /* <DEDUP_REMOVED lines=11> */
[----:B------:R-:W2:Y:S01]  /*24020*/  LDL.LU.64 R20, [R1+0x1578] ;  /* 0x0015780001147983 */ /* 0x000ea20000300a00 */
[----:B------:R-:W-:-:S12]  /*24030*/  IMAD.MOV.U32 R0, RZ, RZ, R27 ;  /* 0x000000ffff007224 */ /* 0x000fd800078e001b */
[----:B------:R0:W-:Y:S04]  /*24040*/  STL.64 [R1+0x7e0], R4 ;  /* 0x0007e00401007387 */ /* 0x0001e80000100a00 */
[----:B------:R-:W-:Y:S01]  /*24050*/  STL.64 [R1+0x7e8], R6 ;  /* 0x0007e80601007387 */ /* 0x000fe20000100a00 */
[----:B0-----:R-:W-:Y:S01]  /*24060*/  IMAD.MOV.U32 R4, RZ, RZ, R26 ;  /* 0x000000ffff047224 */ /* 0x001fe200078e001a */
[----:B--2---:R-:W-:Y:S03]  /*24070*/  HMMA.16816.F32.BF16 R8, R8, R26, R20 ;  /* 0x0000001a0808723c */ /* 0x004fe60000041814 */
[----:B------:R-:W-:Y:S02]  /*24080*/  IMAD.MOV.U32 R22, RZ, RZ, R4 ;  /* 0x000000ffff167224 */ /* 0x000fe400078e0004 */
[----:B------:R-:W-:Y:S01]  /*24090*/  IMAD.MOV.U32 R23, RZ, RZ, R0 ;  /* 0x000000ffff177224 */ /* 0x000fe200078e0000 */
[----:B------:R-:W0:-:S13]  /*240a0*/  LDSM.16.MT88.4 R4, [R2+UR6+0x5000] ;  /* 0x005000060204783b */ /* 0x000e1a0008004200 */
[----:B------:R-:W-:Y:S04]  /*240b0*/  STL.64 [R1+0x7a0], R8 ;  /* 0x0007a00801007387 */ /* 0x000fe80000100a00 */
[----:B------:R-:W-:Y:S04]  /*240c0*/  STL.64 [R1+0x7a8], R10 ;  /* 0x0007a80a01007387 */ /* 0x000fe80000100a00 */
[----:B------:R-:W-:Y:S04]  /*240d0*/  STL [R1+0x1490], R22 ;  /* 0x0014901601007387 */ /* 0x000fe80000100800 */
[----:B------:R-:W-:Y:S04]  /*240e0*/  STL [R1+0x1494], R23 ;  /* 0x0014941701007387 */ /* 0x000fe80000100800 */
[----:B------:R-:W2:Y:S04]  /*240f0*/  LDL.LU.64 R26, [R1+0xa8] ;  /* 0x0000a800011a7983 */ /* 0x000ea80000300a00 */
[----:B------:R-:W1:Y:S01]  /*24100*/  LDSM.16.MT88.4 R8, [R2+UR6+0x5080] ;  /* 0x005080060208783b */ /* 0x000e620008004200 */
[----:B0-----:R-:W-:Y:S03]  /*24110*/  HMMA.16816.F32.BF16 R16, R4, R14, R16 ;  /* 0x0000000e0410723c */ /* 0x001fe60000041810 */
[----:B--2---:R-:W-:Y:S04]  /*24120*/  STL.64 [R1+0x1530], R26 ;  /* 0x0015301a01007387 */ /* 0x004fe80000100a00 */
[----:B-1----:R-:W-:Y:S04]  /*24130*/  STL.64 [R1+0x1478], R10 ;  /* 0x0014780a01007387 */ /* 0x002fe80000100a00 */
[----:B------:R0:W-:Y:S08]  /*24140*/  STL.64 [R1+0x1470], R8 ;  /* 0x0014700801007387 */ /* 0x0001f00000100a00 */
[----:B------:R1:W-:Y:S04]  /*24150*/  STL.64 [R1+0x230], R16 ;  /* 0x0002301001007387 */ /* 0x0003e80000100a00 */
[----:B------:R2:W-:Y:S01]  /*24160*/  STL.64 [R1+0x238], R18 ;  /* 0x0002381201007387 */ /* 0x0005e20000100a00 */
[----:B0-----:R-:W-:-:S02]  /*24170*/  IMAD.MOV.U32 R9, RZ, RZ, R14 ;  /* 0x000000ffff097224 */ /* 0x001fc400078e000e */
[----:B------:R-:W-:Y:S02]  /*24180*/  IMAD.MOV.U32 R14, RZ, RZ, R16 ;  /* 0x000000ffff0e7224 */ /* 0x000fe400078e0010 */
[----:B------:R-:W-:Y:S01]  /*24190*/  IMAD.MOV.U32 R8, RZ, RZ, R15 ;  /* 0x000000ffff087224 */ /* 0x000fe200078e000f */
[----:B-1----:R-:W3:Y:S01]  /*241a0*/  LDL.LU R16, [R1+0xb90] ;  /* 0x000b900001107983 */ /* 0x002ee20000300800 */
[----:B------:R-:W-:-:S03]  /*241b0*/  IMAD.MOV.U32 R15, RZ, RZ, R18 ;  /* 0x000000ffff0f7224 */ /* 0x000fc600078e0012 */
[----:B------:R-:W3:Y:S04]  /*241c0*/  LDL.LU R17, [R1+0xb94] ;  /* 0x000b940001117983 */ /* 0x000ee80000300800 */
[----:B--2---:R-:W2:Y:S04]  /*241d0*/  LDL.LU R18, [R1+0xb98] ;  /* 0x000b980001127983 */ /* 0x004ea80000300800 */
[----:B------:R-:W2:Y:S04]  /*241e0*/  LDL.LU R19, [R1+0xb9c] ;  /* 0x000b9c0001137983 */ /* 0x000ea80000300800 */
[----:B--2---:R0:W-:Y:S04]  /*241f0*/  STL.64 [R1+0x1570], R18 ;  /* 0x0015701201007387 */ /* 0x0041e80000100a00 */
[----:B---3--:R-:W-:Y:S04]  /*24200*/  STL.64 [R1+0x1568], R16 ;  /* 0x0015681001007387 */ /* 0x008fe80000100a00 */
[----:B0-----:R-:W2:Y:S04]  /*24210*/  LDL.LU.64 R18, [R1+0x108] ;  /* 0x0001080001127983 */ /* 0x001ea80000300a00 */
[----:B------:R-:W3:Y:S04]  /*24220*/  LDL.LU R20, [R1+0xb50] ;  /* 0x000b500001147983 */ /* 0x000ee80000300800 */
[----:B------:R-:W3:Y:S04]  /*24230*/  LDL.LU R21, [R1+0xb54] ;  /* 0x000b540001157983 */ /* 0x000ee80000300800 */
[----:B------:R-:W4:Y:S04]  /*24240*/  LDL.LU R22, [R1+0xb58] ;  /* 0x000b580001167983 */ /* 0x000f280000300800 */
[----:B------:R-:W4:Y:S04]  /*24250*/  LDL.LU R23, [R1+0xb5c] ;  /* 0x000b5c0001177983 */ /* 0x000f280000300800 */
[----:B----4-:R0:W-:Y:S04]  /*24260*/  STL.64 [R1+0x1558], R22 ;  /* 0x0015581601007387 */ /* 0x0101e80000100a00 */
[----:B---3--:R-:W-:Y:S04]  /*24270*/  STL.64 [R1+0x1550], R20 ;  /* 0x0015501401007387 */ /* 0x008fe80000100a00 */
[----:B0-----:R-:W3:Y:S04]  /*24280*/  LDL.LU.64 R22, [R1+0xe8] ;  /* 0x0000e80001167983 */ /* 0x001ee80000300a00 */
[----:B---3--:R0:W-:Y:S04]  /*24290*/  STL.64 [R1+0x1560], R22 ;  /* 0x0015601601007387 */ /* 0x0081e80000100a00 */
[----:B0-----:R-:W3:Y:S04]  /*242a0*/  LDL.LU.64 R22, [R1+0xf8] ;  /* 0x0000f80001167983 */ /* 0x001ee80000300a00 */
[----:B------:R-:W4:Y:S04]  /*242b0*/  LDL.LU.64 R26, [R1+0xc8] ;  /* 0x0000c800011a7983 */ /* 0x000f280000300a00 */
[----:B----4-:R0:W-:Y:S04]  /*242c0*/  STL.64 [R1+0x1548], R26 ;  /* 0x0015481a01007387 */ /* 0x0101e80000100a00 */
[----:B0-----:R-:W4:Y:S04]  /*242d0*/  LDL.LU.64 R26, [R1+0xd8] ;  /* 0x0000d800011a7983 */ /* 0x001f280000300a00 */
[----:B------:R0:W-:Y:S04]  /*242e0*/  STL [R1+0x149c], R8 ;  /* 0x00149c0801007387 */ /* 0x0001e80000100800 */
[----:B------:R1:W-:Y:S04]  /*242f0*/  STL [R1+0x1498], R9 ;  /* 0x0014980901007387 */ /* 0x0003e80000100800 */
[----:B0-----:R-:W2:Y:S04]  /*24300*/  LDL.LU R8, [R1+0xbb0] ;  /* 0x000bb00001087983 */ /* 0x001ea80000300800 */
[----:B-1----:R-:W2:Y:S04]  /*24310*/  LDL.LU R9, [R1+0xbb4] ;  /* 0x000bb40001097983 */ /* 0x002ea80000300800 */
[----:B------:R-:W2:Y:S04]  /*24320*/  LDL.LU R10, [R1+0xbb8] ;  /* 0x000bb800010a7983 */ /* 0x000ea80000300800 */
[----:B------:R-:W2:Y:S04]  /*24330*/  LDL.LU R11, [R1+0xbbc] ;  /* 0x000bbc00010b7983 */ /* 0x000ea80000300800 */
[----:B------:R0:W-:Y:S04]  /*24340*/  STL [R1+0x12e0], R14 ;  /* 0x0012e00e01007387 */ /* 0x0001e80000100800 */
[----:B------:R1:W-:Y:S04]  /*24350*/  STL [R1+0x12dc], R15 ;  /* 0x0012dc0f01007387 */ /* 0x0003e80000100800 */
[----:B------:R-:W3:Y:S04]  /*24360*/  LDL.LU R12, [R1+0xaf0] ;  /* 0x000af000010c7983 */ /* 0x000ee80000300800 */
[----:B------:R-:W3:Y:S04]  /*24370*/  LDL.LU R13, [R1+0xaf4] ;  /* 0x000af400010d7983 */ /* 0x000ee80000300800 */
[----:B0-----:R-:W3:Y:S04]  /*24380*/  LDL.LU R14, [R1+0xaf8] ;  /* 0x000af800010e7983 */ /* 0x001ee80000300800 */
[----:B-1----:R-:W3:Y:S01]  /*24390*/  LDL.LU R15, [R1+0xafc] ;  /* 0x000afc00010f7983 */ /* 0x002ee20000300800 */
[----:B--2---:R-:W-:Y:S03]  /*243a0*/  HMMA.16816.F32.BF16 R8, R4, R18, R8 ;  /* 0x000000120408723c */ /* 0x004fe60000041808 */
[----:B---3--:R-:W-:Y:S04]  /*243b0*/  STL.64 [R1+0x1540], R14 ;  /* 0x0015400e01007387 */ /* 0x008fe80000100a00 */
[----:B------:R0:W-:Y:S04]  /*243c0*/  STL.64 [R1+0x1538], R12 ;  /* 0x0015380c01007387 */ /* 0x0001e80000100a00 */
[----:B0-----:R-:W2:Y:S04]  /*243d0*/  LDL.LU R12, [R1+0xb30] ;  /* 0x000b3000010c7983 */ /* 0x001ea80000300800 */
[----:B------:R-:W2:Y:S04]  /*243e0*/  LDL.LU R13, [R1+0xb34] ;  /* 0x000b3400010d7983 */ /* 0x000ea80000300800 */
[----:B------:R-:W2:Y:S04]  /*243f0*/  LDL.LU R14, [R1+0xb38] ;  /* 0x000b3800010e7983 */ /* 0x000ea80000300800 */
[----:B------:R-:W2:Y:S04]  /*24400*/  LDL.LU R15, [R1+0xb3c] ;  /* 0x000b3c00010f7983 */ /* 0x000ea80000300800 */
[----:B------:R-:W-:Y:S04]  /*24410*/  STL.64 [R1+0x220], R8 ;  /* 0x0002200801007387 */ /* 0x000fe80000100a00 */
[----:B------:R0:W-:Y:S02]  /*24420*/  STL.64 [R1+0x228], R10 ;  /* 0x0002280a01007387 */ /* 0x0001e40000100a00 */
[----:B0-----:R-:W-:-:S02]  /*24430*/  IMAD.MOV.U32 R11, RZ, RZ, R18 ;  /* 0x000000ffff0b7224 */ /* 0x001fc400078e0012 */
[----:B------:R-:W-:Y:S02]  /*24440*/  IMAD.MOV.U32 R10, RZ, RZ, R19 ;  /* 0x000000ffff0a7224 */ /* 0x000fe400078e0013 */
[----:B------:R-:W3:Y:S04]  /*24450*/  LDL.LU.64 R18, [R1+0x1570] ;  /* 0x0015700001127983 */ /* 0x000ee80000300a00 */
[----:B------:R-:W3:Y:S04]  /*24460*/  LDL.LU.64 R16, [R1+0x1568] ;  /* 0x0015680001107983 */ /* 0x000ee80000300a00 */
[----:B------:R-:W-:Y:S04]  /*24470*/  STL [R1+0x14a4], R10 ;  /* 0x0014a40a01007387 */ /* 0x000fe80000100800 */
[----:B------:R0:W-:Y:S04]  /*24480*/  STL [R1+0x14a0], R11 ;  /* 0x0014a00b01007387 */ /* 0x0001e80000100800 */
[----:B0-----:R-:W2:Y:S01]  /*24490*/  LDL.LU.64 R10, [R1+0xb8] ;  /* 0x0000b800010a7983 */ /* 0x001ea20000300a00 */
[----:B---3--:R-:W-:-:S15]  /*244a0*/  HMMA.16816.F32.BF16 R16, R4, R22, R16 ;  /* 0x000000160410723c */ /* 0x008fde0000041810 */
[----:B------:R-:W-:-:S04]  /*244b0*/  NOP ;  /* 0x0000000000007918 */ /* 0x000fc80000000000 */
[----:B------:R0:W-:Y:S04]  /*244c0*/  STL.64 [R1+0x210], R16 ;  /* 0x0002101001007387 */ /* 0x0001e80000100a00 */
[----:B------:R-:W-:Y:S01]  /*244d0*/  STL.64 [R1+0x218], R18 ;  /* 0x0002181201007387 */ /* 0x000fe20000100a00 */
[----:B0-----:R-:W-:Y:S02]  /*244e0*/  IMAD.MOV.U32 R16, RZ, RZ, R23 ;  /* 0x000000ffff107224 */ /* 0x001fe400078e0017 */
[----:B------:R-:W-:Y:S02]  /*244f0*/  IMAD.MOV.U32 R17, RZ, RZ, R22 ;  /* 0x000000ffff117224 */ /* 0x000fe400078e0016 */
[----:B------:R-:W3:Y:S04]  /*24500*/  LDL.LU.64 R22, [R1+0x1560] ;  /* 0x0015600001167983 */ /* 0x000ee80000300a00 */
[----:B------:R0:W-:Y:S04]  /*24510*/  STL [R1+0x14ac], R16 ;  /* 0x0014ac1001007387 */ /* 0x0001e80000100800 */
[----:B------:R1:W-:Y:S04]  /*24520*/  STL [R1+0x14a8], R17 ;  /* 0x0014a81101007387 */ /* 0x0003e80000100800 */
[----:B0-----:R-:W3:Y:S04]  /*24530*/  LDL.LU R16, [R1+0xb80] ;  /* 0x000b800001107983 */ /* 0x001ee80000300800 */
[----:B-1----:R-:W3:Y:S04]  /*24540*/  LDL.LU R17, [R1+0xb84] ;  /* 0x000b840001117983 */ /* 0x002ee80000300800 */
[----:B------:R-:W3:Y:S04]  /*24550*/  LDL.LU R18, [R1+0xb88] ;  /* 0x000b880001127983 */ /* 0x000ee80000300800 */
[----:B------:R-:W3:Y:S02]  /*24560*/  LDL.LU R19, [R1+0xb8c] ;  /* 0x000b8c0001137983 */ /* 0x000ee40000300800 */
[----:B---3--:R-:W-:-:S15]  /*24570*/  HMMA.16816.F32.BF16 R16, R4, R22, R16 ;  /* 0x000000160410723c */ /* 0x008fde0000041810 */
[----:B------:R-:W-:-:S04]  /*24580*/  NOP ;  /* 0x0000000000007918 */ /* 0x000fc80000000000 */
[----:B------:R-:W-:Y:S04]  /*24590*/  STL.64 [R1+0x200], R16 ;  /* 0x0002001001007387 */ /* 0x000fe80000100a00 */
[----:B------:R0:W-:Y:S02]  /*245a0*/  STL.64 [R1+0x208], R18 ;  /* 0x0002081201007387 */ /* 0x0001e40000100a00 */
[----:B0-----:R-:W-:Y:S02]  /*245b0*/  IMAD.MOV.U32 R19, RZ, RZ, R22 ;  /* 0x000000ffff137224 */ /* 0x001fe400078e0016 */
[----:B------:R-:W-:Y:S02]  /*245c0*/  IMAD.MOV.U32 R18, RZ, RZ, R23 ;  /* 0x000000ffff127224 */ /* 0x000fe400078e0017 */
[----:B------:R-:W4:Y:S04]  /*245d0*/  LDL.LU.64 R22, [R1+0x1558] ;  /* 0x0015580001167983 */ /* 0x000f280000300a00 */
[----:B------:R-:W4:Y:S04]  /*245e0*/  LDL.LU.64 R20, [R1+0x1550] ;  /* 0x0015500001147983 */ /* 0x000f280000300a00 */
[----:B------:R0:W-:Y:S04]  /*245f0*/  STL.64 [R1+0x1508], R18 ;  /* 0x0015081201007387 */ /* 0x0001e80000100a00 */
[----:B------:R-:W3:Y:S04]  /*24600*/  LDL.LU R16, [R1+0xb10] ;  /* 0x000b100001107983 */ /* 0x000ee80000300800 */
[----:B------:R-:W3:Y:S04]  /*24610*/  LDL.LU R17, [R1+0xb14] ;  /* 0x000b140001117983 */ /* 0x000ee80000300800 */
[----:B0-----:R-:W3:Y:S04]  /*24620*/  LDL.LU R18, [R1+0xb18] ;  /* 0x000b180001127983 */ /* 0x001ee80000300800 */
[----:B------:R-:W3:Y:S01]  /*24630*/  LDL.LU R19, [R1+0xb1c] ;  /* 0x000b1c0001137983 */ /* 0x000ee20000300800 */
[----:B----4-:R-:W-:-:S15]  /*24640*/  HMMA.16816.F32.BF16 R20, R4, R26, R20 ;  /* 0x0000001a0414723c */ /* 0x010fde0000041814 */
[----:B------:R-:W-:-:S04]  /*24650*/  NOP ;  /* 0x0000000000007918 */ /* 0x000fc80000000000 */
[----:B------:R0:W-:Y:S04]  /*24660*/  STL.64 [R1+0x1f0], R20 ;  /* 0x0001f01401007387 */ /* 0x0001e80000100a00 */
[----:B------:R-:W-:Y:S01]  /*24670*/  STL.64 [R1+0x1f8], R22 ;  /* 0x0001f81601007387 */ /* 0x000fe20000100a00 */
[----:B0-----:R-:W-:Y:S02]  /*24680*/  IMAD.MOV.U32 R21, RZ, RZ, R26 ;  /* 0x000000ffff157224 */ /* 0x001fe400078e001a */
[----:B------:R-:W-:Y:S02]  /*24690*/  IMAD.MOV.U32 R20, RZ, RZ, R27 ;  /* 0x000000ffff147224 */ /* 0x000fe400078e001b */
        /* <DEDUP_REMOVED lines=9> */
[----:B------:R-:W2:Y:S01]  /*24730*/  LDL.LU.64 R26, [R1+0x1530] ;  /* 0x00153000011a7983 */ /* 0x000ea20000300a00 */
[----:B---3--:R-:W-:Y:S01]  /*24740*/  HMMA.16816.F32.BF16 R16, R4, R10, R16 ;  /* 0x0000000a0410723c */ /* 0x008fe20000041810 */
[----:B------:R-:W-:-:S15]  /*24750*/  IMAD.MOV.U32 R22, RZ, RZ, R10 ;  /* 0x000000ffff167224 */ /* 0x000fde00078e000a */
[----:B------:R-:W-:-:S03]  /*24760*/  NOP ;  /* 0x0000000000007918 */ /* 0x000fc60000000000 */
[----:B------:R-:W-:Y:S04]  /*24770*/  STL.64 [R1+0x1d0], R16 ;  /* 0x0001d01001007387 */ /* 0x000fe80000100a00 */
[----:B------:R-:W-:Y:S01]  /*24780*/  STL.64 [R1+0x1d8], R18 ;  /* 0x0001d81201007387 */ /* 0x000fe20000100a00 */
[----:B--2---:R-:W-:Y:S01]  /*24790*/  HMMA.16816.F32.BF16 R12, R4, R26, R12 ;  /* 0x0000001a040c723c */ /* 0x004fe2000004180c */
[----:B------:R-:W-:Y:S02]  /*247a0*/  IMAD.MOV.U32 R23, RZ, RZ, R27 ;  /* 0x000000ffff177224 */ /* 0x000fe400078e001b */
[----:B------:R-:W-:-:S15]  /*247b0*/  IMAD.MOV.U32 R9, RZ, RZ, R26 ;  /* 0x000000ffff097224 */ /* 0x000fde00078e001a */
[----:B------:R-:W-:Y:S01]  /*247c0*/  NOP ;  /* 0x0000000000007918 */ /* 0x000fe20000000000 */
[----:B------:R-:W-:Y:S04]  /*247d0*/  STL.64 [R1+0x1c0], R12 ;  /* 0x0001c00c01007387 */ /* 0x000fe80000100a00 */
[----:B------:R0:W-:Y:S04]  /*247e0*/  STL.64 [R1+0x1c8], R14 ;  /* 0x0001c80e01007387 */ /* 0x0001e80000100a00 */
[----:B------:R-:W2:Y:S04]  /*247f0*/  LDL.LU R24, [R1+0xab0] ;  /* 0x000ab00001187983 */ /* 0x000ea80000300800 */
[----:B------:R-:W2:Y:S04]  /*24800*/  LDL.LU R25, [R1+0xab4] ;  /* 0x000ab40001197983 */ /* 0x000ea80000300800 */
[----:B------:R-:W2:Y:S04]  /*24810*/  LDL.LU R26, [R1+0xab8] ;  /* 0x000ab800011a7983 */ /* 0x000ea80000300800 */
[----:B------:R-:W2:Y:S04]  /*24820*/  LDL.LU R27, [R1+0xabc] ;  /* 0x000abc00011b7983 */ /* 0x000ea80000300800 */
[----:B0-----:R-:W2:Y:S04]  /*24830*/  LDL.LU.64 R14, [R1+0x98] ;  /* 0x00009800010e7983 */ /* 0x001ea80000300a00 */
[----:B------:R-:W-:Y:S04]  /*24840*/  STL.64 [R1+0x14b8], R22 ;  /* 0x0014b81601007387 */ /* 0x000fe80000100a00 */
[----:B------:R0:W-:Y:S04]  /*24850*/  STL.64 [R1+0x14b0], R20 ;  /* 0x0014b01401007387 */ /* 0x0001e80000100a00 */
[----:B0-----:R-:W3:Y:S04]  /*24860*/  LDL.LU R20, [R1+0x8f0] ;  /* 0x0008f00001147983 */ /* 0x001ee80000300800 */
[----:B------:R-:W3:Y:S04]  /*24870*/  LDL.LU R21, [R1+0x8f4] ;  /* 0x0008f40001157983 */ /* 0x000ee80000300800 */
[----:B------:R-:W4:Y:S04]  /*24880*/  LDL.LU R22, [R1+0x8f8] ;  /* 0x0008f80001167983 */ /* 0x000f280000300800 */
[----:B------:R-:W4:Y:S04]  /*24890*/  LDL.LU R23, [R1+0x8fc] ;  /* 0x0008fc0001177983 */ /* 0x000f280000300800 */
[----:B----4-:R-:W-:Y:S04]  /*248a0*/  STL.64 [R1+0x14c8], R22 ;  /* 0x0014c81601007387 */ /* 0x010fe80000100a00 */
[----:B---3--:R0:W-:Y:S04]  /*248b0*/  STL.64 [R1+0x14c0], R20 ;  /* 0x0014c01401007387 */ /* 0x0081e80000100a00 */
[----:B0-----:R-:W3:Y:S04]  /*248c0*/  LDL.LU R20, [R1+0x9e0] ;  /* 0x0009e00001147983 */ /* 0x001ee80000300800 */
[----:B------:R-:W3:Y:S04]  /*248d0*/  LDL.LU R21, [R1+0x9e4] ;  /* 0x0009e40001157983 */ /* 0x000ee80000300800 */
[----:B------:R-:W4:Y:S04]  /*248e0*/  LDL.LU R22, [R1+0x9e8] ;  /* 0x0009e80001167983 */ /* 0x000f280000300800 */
[----:B------:R-:W4:Y:S04]  /*248f0*/  LDL.LU R23, [R1+0x9ec] ;  /* 0x0009ec0001177983 */ /* 0x000f280000300800 */
[----:B------:R-:W2:Y:S04]  /*24900*/  LDL.LU R16, [R1+0xa60] ;  /* 0x000a600001107983 */ /* 0x000ea80000300800 */
[----:B------:R-:W2:Y:S04]  /*24910*/  LDL.LU R17, [R1+0xa64] ;  /* 0x000a640001117983 */ /* 0x000ea80000300800 */
[----:B------:R-:W2:Y:S04]  /*24920*/  LDL.LU R18, [R1+0xa68] ;  /* 0x000a680001127983 */ /* 0x000ea80000300800 */
[----:B------:R-:W2:Y:S04]  /*24930*/  LDL.LU R19, [R1+0xa6c] ;  /* 0x000a6c0001137983 */ /* 0x000ea80000300800 */
[----:B--2---:R-:W-:Y:S04]  /*24940*/  STL.64 [R1+0x1518], R18 ;  /* 0x0015181201007387 */ /* 0x004fe80000100a00 */
[----:B------:R0:W-:Y:S04]  /*24950*/  STL.64 [R1+0x1510], R16 ;  /* 0x0015101001007387 */ /* 0x0001e80000100a00 */
[----:B0-----:R-:W2:Y:S04]  /*24960*/  LDL.LU R16, [R1+0xa90] ;  /* 0x000a900001107983 */ /* 0x001ea80000300800 */
[----:B------:R-:W2:Y:S04]  /*24970*/  LDL.LU R17, [R1+0xa94] ;  /* 0x000a940001117983 */ /* 0x000ea80000300800 */
[----:B------:R-:W2:Y:S04]  /*24980*/  LDL.LU R18, [R1+0xa98] ;  /* 0x000a980001127983 */ /* 0x000ea80000300800 */
[----:B------:R-:W2:Y:S04]  /*24990*/  LDL.LU R19, [R1+0xa9c] ;  /* 0x000a9c0001137983 */ /* 0x000ea80000300800 */
[----:B----4-:R0:W-:Y:S04]  /*249a0*/  STL.64 [R1+0x14d8], R22 ;  /* 0x0014d81601007387 */ /* 0x0101e80000100a00 */
[----:B---3--:R1:W-:Y:S04]  /*249b0*/  STL.64 [R1+0x14d0], R20 ;  /* 0x0014d01401007387 */ /* 0x0083e80000100a00 */
[----:B0-----:R-:W3:Y:S01]  /*249c0*/  LDL.LU.64 R22, [R1+0x58] ;  /* 0x0000580001167983 */ /* 0x001ee20000300a00 */
[----:B------:R-:W-:Y:S03]  /*249d0*/  HMMA.16816.F32.BF16 R24, R4, R14, R24 ;  /* 0x0000000e0418723c */ /* 0x000fe60000041818 */
[----:B---3--:R0:W-:Y:S04]  /*249e0*/  STL.64 [R1+0x14f0], R22 ;  /* 0x0014f01601007387 */ /* 0x0081e80000100a00 */
[----:B-1----:R-:W3:Y:S04]  /*249f0*/  LDL.LU R20, [R1+0x530] ;  /* 0x0005300001147983 */ /* 0x002ee80000300800 */
[----:B------:R-:W3:Y:S04]  /*24a00*/  LDL.LU R21, [R1+0x534] ;  /* 0x0005340001157983 */ /* 0x000ee80000300800 */
[----:B0-----:R-:W4:Y:S04]  /*24a10*/  LDL.LU R22, [R1+0x538] ;  /* 0x0005380001167983 */ /* 0x001f280000300800 */
[----:B------:R-:W4:Y:S04]  /*24a20*/  LDL.LU R23, [R1+0x53c] ;  /* 0x00053c0001177983 */ /* 0x000f280000300800 */
[----:B----4-:R0:W-:Y:S04]  /*24a30*/  STL.64 [R1+0x1500], R22 ;  /* 0x0015001601007387 */ /* 0x0101e80000100a00 */
[----:B---3--:R-:W-:Y:S04]  /*24a40*/  STL.64 [R1+0x14f8], R20 ;  /* 0x0014f81401007387 */ /* 0x008fe80000100a00 */
[----:B0-----:R-:W3:Y:S04]  /*24a50*/  LDL.LU.64 R22, [R1+0x78] ;  /* 0x0000780001167983 */ /* 0x001ee80000300a00 */
[----:B------:R-:W-:Y:S04]  /*24a60*/  STL.64 [R1+0x1b0], R24 ;  /* 0x0001b01801007387 */ /* 0x000fe80000100a00 */
[----:B------:R0:W-:Y:S04]  /*24a70*/  STL.64 [R1+0x1b8], R26 ;  /* 0x0001b81a01007387 */ /* 0x0001e80000100a00 */
[----:B0-----:R-:W2:Y:S04]  /*24a80*/  LDL.LU.64 R26, [R1+0x1528] ;  /* 0x00152800011a7983 */ /* 0x001ea80000300a00 */
[----:B------:R-:W4:Y:S04]  /*24a90*/  LDL.LU.64 R24, [R1+0x1520] ;  /* 0x0015200001187983 */ /* 0x000f280000300a00 */
[----:B------:R-:W3:Y:S01]  /*24aa0*/  LDL.LU.64 R12, [R1+0xc88] ;  /* 0x000c8800010c7983 */ /* 0x000ee20000300a00 */
[----:B------:R-:W-:-:S02]  /*24ab0*/  IMAD.MOV.U32 R2, RZ, RZ, R11 ;  /* 0x000000ffff027224 */ /* 0x000fc400078e000b */
[----:B------:R-:W-:Y:S02]  /*24ac0*/  IMAD.MOV.U32 R11, RZ, RZ, R14 ;  /* 0x000000ffff0b7224 */ /* 0x000fe400078e000e */
[----:B------:R-:W-:Y:S01]  /*24ad0*/  IMAD.MOV.U32 R8, RZ, RZ, R15 ;  /* 0x000000ffff087224 */ /* 0x000fe200078e000f */
[----:B--2---:R-:W-:Y:S01]  /*24ae0*/  HMMA.16816.F32.BF16 R16, R4, R26, R16 ;  /* 0x0000001a0410723c */ /* 0x004fe20000041810 */
[----:B---3--:R-:W-:Y:S01]  /*24af0*/  STL.64 [R1+0x1358], R12 ;  /* 0x0013580c01007387 */ /* 0x008fe20000100a00 */
[----:B------:R-:W-:Y:S02]  /*24b00*/  IMAD.MOV.U32 R10, RZ, RZ, R26 ;  /* 0x000000ffff0a7224 */ /* 0x000fe400078e001a */
[----:B----4-:R-:W-:-:S15]  /*24b10*/  IMAD.MOV.U32 R15, RZ, RZ, R24 ;  /* 0x000000ffff0f7224 */ /* 0x010fde00078e0018 */
[----:B------:R-:W-:Y:S04]  /*24b20*/  STL.64 [R1+0x360], R16 ;  /* 0x0003601001007387 */ /* 0x000fe80000100a00 */
[----:B------:R0:W-:Y:S04]  /*24b30*/  STL.64 [R1+0x368], R18 ;  /* 0x0003681201007387 */ /* 0x0001e80000100a00 */
[----:B0-----:R-:W2:Y:S04]  /*24b40*/  LDL.LU.64 R18, [R1+0x1518] ;  /* 0x0015180001127983 */ /* 0x001ea80000300a00 */
[----:B------:R-:W2:Y:S04]  /*24b50*/  LDL.LU.64 R16, [R1+0x1510] ;  /* 0x0015100001107983 */ /* 0x000ea80000300a00 */
[----:B------:R-:W-:Y:S04]  /*24b60*/  STL.64 [R1+0x14e8], R10 ;  /* 0x0014e80a01007387 */ /* 0x000fe80000100a00 */
[----:B------:R0:W-:Y:S01]  /*24b70*/  STL.64 [R1+0x14e0], R8 ;  /* 0x0014e00801007387 */ /* 0x0001e20000100a00 */
[----:B------:R-:W-:-:S02]  /*24b80*/  IMAD.MOV.U32 R14, RZ, RZ, R25 ;  /* 0x000000ffff0e7224 */ /* 0x000fc400078e0019 */
[----:B------:R-:W-:Y:S01]  /*24b90*/  IMAD.MOV.U32 R13, RZ, RZ, R27 ;  /* 0x000000ffff0d7224 */ /* 0x000fe200078e001b */
[----:B0-----:R-:W3:Y:S04]  /*24ba0*/  LDL.LU R8, [R1+0x520] ;  /* 0x0005200001087983 */ /* 0x001ee80000300800 */
[----:B------:R-:W3:Y:S04]  /*24bb0*/  LDL.LU R9, [R1+0x524] ;  /* 0x0005240001097983 */ /* 0x000ee80000300800 */
[----:B------:R-:W3:Y:S04]  /*24bc0*/  LDL.LU R10, [R1+0x528] ;  /* 0x00052800010a7983 */ /* 0x000ee80000300800 */
[----:B------:R-:W3:Y:S04]  /*24bd0*/  LDL.LU R11, [R1+0x52c] ;  /* 0x00052c00010b7983 */ /* 0x000ee80000300800 */
[----:B------:R-:W4:Y:S04]  /*24be0*/  LDL.LU R24, [R1+0x760] ;  /* 0x0007600001187983 */ /* 0x000f280000300800 */
[----:B------:R-:W4:Y:S04]  /*24bf0*/  LDL.LU R25, [R1+0x764] ;  /* 0x0007640001197983 */ /* 0x000f280000300800 */
[----:B------:R-:W3:Y:S04]  /*24c00*/  LDL.LU R26, [R1+0x768] ;  /* 0x00076800011a7983 */ /* 0x000ee80000300800 */
[----:B------:R-:W3:Y:S01]  /*24c10*/  LDL.LU R27, [R1+0x76c] ;  /* 0x00076c00011b7983 */ /* 0x000ee20000300800 */
[----:B--2---:R-:W-:Y:S03]  /*24c20*/  HMMA.16816.F32.BF16 R16, R4, R22, R16 ;  /* 0x000000160410723c */ /* 0x004fe60000041810 */
[----:B---3--:R0:W-:Y:S04]  /*24c30*/  STL.64 [R1+0x1328], R26 ;  /* 0x0013281a01007387 */ /* 0x0081e80000100a00 */
[----:B----4-:R-:W-:Y:S01]  /*24c40*/  STL.64 [R1+0x1320], R24 ;  /* 0x0013201801007387 */ /* 0x010fe20000100a00 */
[----:B0-----:R-:W-:-:S03]  /*24c50*/  IMAD.MOV.U32 R26, RZ, RZ, R28 ;  /* 0x000000ffff1a7224 */ /* 0x001fc600078e001c */
[----:B------:R-:W2:Y:S08]  /*24c60*/  LDL.LU R28, [R1+0xc98] ;  /* 0x000c9800011c7983 */ /* 0x000eb00000300800 */
[----:B------:R0:W-:Y:S04]  /*24c70*/  STL.64 [R1+0x390], R16 ;  /* 0x0003901001007387 */ /* 0x0001e80000100a00 */
[----:B------:R1:W-:Y:S01]  /*24c80*/  STL.64 [R1+0x398], R18 ;  /* 0x0003981201007387 */ /* 0x0003e20000100a00 */
[----:B0-----:R-:W-:-:S03]  /*24c90*/  IMAD.MOV.U32 R16, RZ, RZ, R22 ;  /* 0x000000ffff107224 */ /* 0x001fc600078e0016 */
[----:B-1----:R-:W3:Y:S01]  /*24ca0*/  LDL.LU.64 R18, [R1+0x1508] ;  /* 0x0015080001127983 */ /* 0x002ee20000300a00 */
[----:B------:R-:W-:-:S03]  /*24cb0*/  IMAD.MOV.U32 R17, RZ, RZ, R23 ;  /* 0x000000ffff117224 */ /* 0x000fc600078e0017 */
[----:B------:R-:W4:Y:S04]  /*24cc0*/  LDL.LU.64 R22, [R1+0x1500] ;  /* 0x0015000001167983 */ /* 0x000f280000300a00 */
[----:B------:R-:W4:Y:S02]  /*24cd0*/  LDL.LU.64 R20, [R1+0x14f8] ;  /* 0x0014f80001147983 */ /* 0x000f240000300a00 */
[----:B----4-:R-:W-:-:S15]  /*24ce0*/  HMMA.16816.F32.BF16 R20, R4, R14, R20 ;  /* 0x0000000e0414723c */ /* 0x010fde0000041814 */
[----:B------:R-:W-:-:S04]  /*24cf0*/  NOP ;  /* 0x0000000000007918 */ /* 0x000fc80000000000 */
[----:B------:R-:W-:Y:S04]  /*24d00*/  STL.64 [R1+0x530], R20 ;  /* 0x0005301401007387 */ /* 0x000fe80000100a00 */
[----:B------:R0:W-:Y:S04]  /*24d10*/  STL.64 [R1+0x538], R22 ;  /* 0x0005381601007387 */ /* 0x0001e80000100a00 */
[----:B0-----:R-:W4:Y:S04]  /*24d20*/  LDL.LU.64 R22, [R1+0x14f0] ;  /* 0x0014f00001167983 */ /* 0x001f280000300a00 */
[----:B------:R-:W-:Y:S01]  /*24d30*/  STL.64 [R1+0x1368], R14 ;  /* 0x0013680e01007387 */ /* 0x000fe20000100a00 */
[----:B------:R-:W-:Y:S01]  /*24d40*/  IMAD.MOV.U32 R27, RZ, RZ, R3 ;  /* 0x000000ffff1b7224 */ /* 0x000fe200078e0003 */
        /* <DEDUP_REMOVED lines=8> */
[----:B------:R-:W2:Y:S04]  /*24dd0*/  LDL.LU.64 R22, [R1+0x14d8] ;  /* 0x0014d80001167983 */ /* 0x000ea80000300a00 */
[----:B------:R-:W2:Y:S02]  /*24de0*/  LDL.LU.64 R20, [R1+0x14d0] ;  /* 0x0014d00001147983 */ /* 0x000ea40000300a00 */
[----:B--2---:R-:W-:-:S15]  /*24df0*/  HMMA.16816.F32.BF16 R20, R4, R26, R20 ;  /* 0x0000001a0414723c */ /* 0x004fde0000041814 */
[----:B------:R-:W-:-:S04]  /*24e00*/  NOP ;  /* 0x0000000000007918 */ /* 0x000fc80000000000 */
[----:B------:R-:W-:Y:S04]  /*24e10*/  STL.64 [R1+0x4d0], R20 ;  /* 0x0004d01401007387 */ /* 0x000fe80000100a00 */
[----:B------:R0:W-:Y:S04]  /*24e20*/  STL.64 [R1+0x4d8], R22 ;  /* 0x0004d81601007387 */ /* 0x0001e80000100a00 */
[----:B0-----:R-:W2:Y:S04]  /*24e30*/  LDL.LU.64 R22, [R1+0x14c8] ;  /* 0x0014c80001167983 */ /* 0x001ea80000300a00 */
[----:B------:R-:W2:Y:S04]  /*24e40*/  LDL.LU.64 R20, [R1+0x14c0] ;  /* 0x0014c00001147983 */ /* 0x000ea80000300a00 */
[----:B------:R0:W-:Y:S02]  /*24e50*/  STL.64 [R1+0x1340], R26 ;  /* 0x0013401a01007387 */ /* 0x0001e40000100a00 */
[----:B0-----:R-:W-:-:S02]  /*24e60*/  IMAD.MOV.U32 R26, RZ, RZ, R12 ;  /* 0x000000ffff1a7224 */ /* 0x001fc400078e000c */
[----:B------:R-:W-:-:S05]  /*24e70*/  IMAD.MOV.U32 R27, RZ, RZ, R3 ;  /* 0x000000ffff1b7224 */ /* 0x000fca00078e0003 */
[----:B------:R0:W-:Y:S04]  /*24e80*/  STL.64 [R1+0x1360], R26 ;  /* 0x0013601a01007387 */ /* 0x0001e80000100a00 */
[----:B0-----:R-:W2:Y:S02]  /*24e90*/  LDL.LU.64 R26, [R1+0x38] ;  /* 0x00003800011a7983 */ /* 0x001ea40000300a00 */
        /* <DEDUP_REMOVED lines=16> */
[----:B------:R-:W2:Y:S04]  /*24fa0*/  LDL.LU R16, [R1+0x14ac] ;  /* 0x0014ac0001107983 */ /* 0x000ea80000300800 */
[----:B------:R-:W2:Y:S04]  /*24fb0*/  LDL.LU R17, [R1+0x14a8] ;  /* 0x0014a80001117983 */ /* 0x000ea80000300800 */
[----:B------:R4:W-:Y:S04]  /*24fc0*/  STL.64 [R1+0x1380], R14 ;  /* 0x0013800e01007387 */ /* 0x0009e80000100a00 */
[----:B0-----:R-:W2:Y:S04]  /*24fd0*/  LDL.LU R24, [R1+0xbc0] ;  /* 0x000bc00001187983 */ /* 0x001ea80000300800 */
[----:B------:R-:W2:Y:S04]  /*24fe0*/  LDL.LU R25, [R1+0xbc4] ;  /* 0x000bc40001197983 */ /* 0x000ea80000300800 */
[----:B------:R-:W2:Y:S04]  /*24ff0*/  LDL.LU R26, [R1+0xbc8] ;  /* 0x000bc800011a7983 */ /* 0x000ea80000300800 */
[----:B------:R-:W2:Y:S01]  /*25000*/  LDL.LU R27, [R1+0xbcc] ;  /* 0x000bcc00011b7983 */ /* 0x000ea20000300800 */
[----:B----4-:R-:W-:-:S02]  /*25010*/  IMAD.MOV.U32 R14, RZ, RZ, R10 ;  /* 0x000000ffff0e7224 */ /* 0x010fc400078e000a */
[----:B------:R-:W-:Y:S01]  /*25020*/  IMAD.MOV.U32 R15, RZ, RZ, R13 ;  /* 0x000000ffff0f7224 */ /* 0x000fe200078e000d */
[----:B--2---:R-:W-:Y:S04]  /*25030*/  STL.64 [R1+0x1390], R26 ;  /* 0x0013901a01007387 */ /* 0x004fe80000100a00 */
[----:B------:R-:W-:Y:S04]  /*25040*/  STL.64 [R1+0x1388], R24 ;  /* 0x0013881801007387 */ /* 0x000fe80000100a00 */
[----:B------:R-:W2:Y:S04]  /*25050*/  LDL.LU R10, [R1+0x14a4] ;  /* 0x0014a400010a7983 */ /* 0x000ea80000300800 */
[----:B------:R0:W-:Y:S02]  /*25060*/  STL.64 [R1+0x1398], R14 ;  /* 0x0013980e01007387 */ /* 0x0001e40000100a00 */
[----:B0-----:R-:W-:-:S02]  /*25070*/  IMAD.MOV.U32 R14, RZ, RZ, R11 ;  /* 0x000000ffff0e7224 */ /* 0x001fc400078e000b */
[----:B------:R-:W-:Y:S01]  /*25080*/  IMAD.MOV.U32 R15, RZ, RZ, R8 ;  /* 0x000000ffff0f7224 */ /* 0x000fe200078e0008 */
[----:B------:R-:W4:Y:S04]  /*25090*/  LDL.LU R11, [R1+0x14a0] ;  /* 0x0014a000010b7983 */ /* 0x000f280000300800 */
[----:B------:R-:W2:Y:S04]  /*250a0*/  LDL.LU R8, [R1+0x149c] ;  /* 0x00149c0001087983 */ /* 0x000ea80000300800 */
[----:B------:R0:W-:Y:S04]  /*250b0*/  STL.64 [R1+0x13b0], R14 ;  /* 0x0013b00e01007387 */ /* 0x0001e80000100a00 */
[----:B------:R-:W2:Y:S04]  /*250c0*/  LDL.LU R24, [R1+0xbd0] ;  /* 0x000bd00001187983 */ /* 0x000ea80000300800 */
[----:B------:R-:W2:Y:S04]  /*250d0*/  LDL.LU R25, [R1+0xbd4] ;  /* 0x000bd40001197983 */ /* 0x000ea80000300800 */
[----:B------:R-:W2:Y:S04]  /*250e0*/  LDL.LU R26, [R1+0xbd8] ;  /* 0x000bd800011a7983 */ /* 0x000ea80000300800 */
[----:B------:R-:W2:Y:S01]  /*250f0*/  LDL.LU R27, [R1+0xbdc] ;  /* 0x000bdc00011b7983 */ /* 0x000ea20000300800 */
[----:B0-----:R-:W-:-:S02]  /*25100*/  IMAD.MOV.U32 R14, RZ, RZ, R9 ;  /* 0x000000ffff0e7224 */ /* 0x001fc400078e0009 */
[----:B------:R-:W-:Y:S01]  /*25110*/  IMAD.MOV.U32 R15, RZ, RZ, R23 ;  /* 0x000000ffff0f7224 */ /* 0x000fe200078e0017 */
[----:B------:R-:W3:Y:S04]  /*25120*/  LDL.LU R9, [R1+0x1498] ;  /* 0x0014980001097983 */ /* 0x000ee80000300800 */
[----:B------:R-:W3:Y:S04]  /*25130*/  LDL.LU R23, [R1+0x1494] ;  /* 0x0014940001177983 */ /* 0x000ee80000300800 */
        /* <DEDUP_REMOVED lines=30> */
[----:B------:R-:W-:-:S05]  /*25320*/  IMAD.MOV.U32 R15, RZ, RZ, R20 ;  /* 0x000000ffff0f7224 */ /* 0x000fca00078e0014 */
[----:B------:R3:W-:Y:S02]  /*25330*/  STL.64 [R1+0x1410], R14 ;  /* 0x0014100e01007387 */ /* 0x0007e40000100a00 */
[----:B---3--:R-:W-:Y:S02]  /*25340*/  IMAD.MOV.U32 R14, RZ, RZ, R19 ;  /* 0x000000ffff0e7224 */ /* 0x008fe400078e0013 */
[----:B------:R-:W-:-:S05]  /*25350*/  IMAD.MOV.U32 R15, RZ, RZ, R18 ;  /* 0x000000ffff0f7224 */ /* 0x000fca00078e0012 */
        /* <DEDUP_REMOVED lines=16> */
[----:B----4-:R-:W-:-:S02]  /*25460*/  IMAD.MOV.U32 R14, RZ, RZ, R11 ;  /* 0x000000ffff0e7224 */ /* 0x010fc400078e000b */
        /* <DEDUP_REMOVED lines=32> */
[----:B------:R-:W3:Y:S04]  /*25670*/  LDL.LU R17, [R1+0xca0] ;  /* 0x000ca00001117983 */ /* 0x000ee80000300800 */
[----:B------:R-:W2:Y:S04]  /*25680*/  LDL.LU R18, [R1+0xe94] ;  /* 0x000e940001127983 */ /* 0x000ea80000300800 */
[----:B------:R-:W2:Y:S04]  /*25690*/  LDL.LU R19, [R1+0xe8c] ;  /* 0x000e8c0001137983 */ /* 0x000ea80000300800 */
[----:B--2---:R-:W-:Y:S04]  /*256a0*/  STL.64 [R1+0x1338], R18 ;  /* 0x0013381201007387 */ /* 0x004fe80000100a00 */
[----:B---3--:R0:W-:Y:S04]  /*256b0*/  STL [R1+0x1330], R17 ;  /* 0x0013301101007387 */ /* 0x0081e80000100800 */
[----:B------:R-:W2:Y:S04]  /*256c0*/  LDL.LU R16, [R1+0x770] ;  /* 0x0007700001107983 */ /* 0x000ea80000300800 */
[----:B0-----:R-:W2:Y:S04]  /*256d0*/  LDL.LU R17, [R1+0x774] ;  /* 0x0007740001117983 */ /* 0x001ea80000300800 */
[----:B------:R-:W3:Y:S04]  /*256e0*/  LDL.LU R18, [R1+0x778] ;  /* 0x0007780001127983 */ /* 0x000ee80000300800 */
[----:B------:R-:W3:Y:S01]  /*256f0*/  LDL.LU R19, [R1+0x77c] ;  /* 0x00077c0001137983 */ /* 0x000ee20000300800 */
[----:B----4-:R-:W-:Y:S03]  /*25700*/  HMMA.16816.F32.BF16 R4, R4, R22, R8 ;  /* 0x000000160404723c */ /* 0x010fe60000041808 */
[----:B---3--:R0:W-:Y:S04]  /*25710*/  STL.64 [R1+0x1350], R18 ;  /* 0x0013501201007387 */ /* 0x0081e80000100a00 */
[----:B--2---:R1:W-:Y:S01]  /*25720*/  STL.64 [R1+0x1348], R16 ;  /* 0x0013481001007387 */ /* 0x0043e20000100a00 */
[----:B0-----:R-:W-:-:S03]  /*25730*/  IMAD.MOV.U32 R18, RZ, RZ, R29 ;  /* 0x000000ffff127224 */ /* 0x001fc600078e001d */
[----:B-1----:R-:W2:Y:S01]  /*25740*/  LDL.LU R16, [R1+0x780] ;  /* 0x0007800001107983 */ /* 0x002ea20000300800 */
[----:B------:R-:W-:-:S03]  /*25750*/  IMAD.MOV.U32 R17, RZ, RZ, R0 ;  /* 0x000000ffff117224 */ /* 0x000fc600078e0000 */
[----:B------:R-:W3:Y:S01]  /*25760*/  LDL.LU R0, [R1+0x1480] ;  /* 0x0014800001007983 */ /* 0x000ee20000300800 */
[----:B------:R-:W-:-:S03]  /*25770*/  IMAD.MOV.U32 R19, RZ, RZ, R2 ;  /* 0x000000ffff137224 */ /* 0x000fc600078e0002 */
[----:B------:R-:W4:Y:S04]  /*25780*/  LDL.LU R29, [R1+0xe84] ;  /* 0x000e8400011d7983 */ /* 0x000f280000300800 */
[----:B------:R-:W2:Y:S04]  /*25790*/  LDL.LU R2, [R1+0xe7c] ;  /* 0x000e7c0001027983 */ /* 0x000ea80000300800 */
[----:B------:R-:W2:Y:S04]  /*257a0*/  LDL.LU.64 R10, [R1+0x1478] ;  /* 0x00147800010a7983 */ /* 0x000ea80000300a00 */
[----:B------:R-:W2:Y:S04]  /*257b0*/  LDL.LU.64 R8, [R1+0x1470] ;  /* 0x0014700001087983 */ /* 0x000ea80000300a00 */
[----:B------:R-:W-:Y:S04]  /*257c0*/  STL.64 [R1+0x4b0], R4 ;  /* 0x0004b00401007387 */ /* 0x000fe80000100a00 */
[----:B------:R0:W-:Y:S02]  /*257d0*/  STL.64 [R1+0x4b8], R6 ;  /* 0x0004b80601007387 */ /* 0x0001e40000100a00 */
[----:B0-----:R-:W-:-:S02]  /*257e0*/  IMAD.MOV.U32 R6, RZ, RZ, R12 ;  /* 0x000000ffff067224 */ /* 0x001fc400078e000c */
[----:B--2---:R-:W-:Y:S01]  /*257f0*/  HMMA.16816.F32.BF16 R12, R8, R14, R24 ;  /* 0x0000000e080c723c */ /* 0x004fe20000041818 */
[----:B------:R-:W2:Y:S04]  /*25800*/  LDL.LU.64 R26, [R1+0x1468] ;  /* 0x00146800011a7983 */ /* 0x000ea80000300a00 */
[----:B------:R-:W2:-:S14]  /*25810*/  LDL.LU.64 R24, [R1+0x1460] ;  /* 0x0014600001187983 */ /* 0x000e9c0000300a00 */
        /* <DEDUP_REMOVED lines=77> */
[----:B------:R-:W2:-:S13]  /*25cf0*/  LDL.LU R17, [R1+0x1330] ;  /* 0x0013300001117983 */ /* 0x000e9a0000300800 */
[----:B------:R-:W-:Y:S04]  /*25d00*/  STL.64 [R1+0x770], R24 ;  /* 0x0007701801007387 */ /* 0x000fe80000100a00 */
[----:B------:R0:W-:Y:S04]  /*25d10*/  STL.64 [R1+0x778], R26 ;  /* 0x0007781a01007387 */ /* 0x0001e80000100a00 */
[----:B0-----:R-:W2:Y:S04]  /*25d20*/  LDL.LU.64 R26, [R1+0x1328] ;  /* 0x00132800011a7983 */ /* 0x001ea80000300a00 */
[----:B------:R-:W2:Y:S01]  /*25d30*/  LDL.LU.64 R24, [R1+0x1320] ;  /* 0x0013200001187983 */ /* 0x000ea20000300a00 */
[----:B------:R-:W-:-:S02]  /*25d40*/  IMAD.MOV.U32 R7, RZ, RZ, R3 ;  /* 0x000000ffff077224 */ /* 0x000fc400078e0003 */
[----:B------:R-:W0:Y:S05]  /*25d50*/  LDC R3, c[0x0][0x3a8] ;  /* 0x0000ea00ff037b82 */ /* 0x000e2a0000000800 */
[----:B--2---:R-:W-:Y:S01]  /*25d60*/  HMMA.16816.F32.BF16 R4, R8, R6, R24 ;  /* 0x000000060804723c */ /* 0x004fe20000041818 */
[----:B------:R-:W2:Y:S04]  /*25d70*/  LDL.LU.64 R26, [R1+0x1318] ;  /* 0x00131800011a7983 */ /* 0x000ea80000300a00 */
[----:B------:R-:W2:Y:S01]  /*25d80*/  LDL.LU.64 R24, [R1+0x1310] ;  /* 0x0013100001187983 */ /* 0x000ea20000300a00 */
[----:B0-----:R-:W-:-:S04]  /*25d90*/  IMAD.SHL.U32 R14, R3, 0x20, RZ ;  /* 0x00000020030e7824 */ /* 0x001fc800078e00ff */
[----:B------:R-:W-:-:S09]  /*25da0*/  IMAD.SHL.U32 R14, R14, 0x2, RZ ;  /* 0x000000020e0e7824 */ /* 0x000fd200078e00ff */
[----:B------:R3:W-:Y:S04]  /*25db0*/  STL.64 [R1+0x760], R4 ;  /* 0x0007600401007387 */ /* 0x0007e80000100a00 */
[----:B------:R-:W-:Y:S01]  /*25dc0*/  STL.64 [R1+0x768], R6 ;  /* 0x0007680601007387 */ /* 0x000fe20000100a00 */
[----:B---3--:R-:W-:-:S05]  /*25dd0*/  IADD3 R4, P0, PT, R12, R14, RZ ;  /* 0x0000000e0c047210 */ /* 0x008fca0007f1e0ff */
[----:B------:R2:W-:Y:S01]  /*25de0*/  STL [R1+0x12e4], R4 ;  /* 0x0012e40401007387 */ /* 0x0005e20000100800 */
[----:B------:R-:W-:Y:S02]  /*25df0*/  IMAD.X R3, R13, 0x1, R0, P0 ;  /* 0x000000010d037824 */ /* 0x000fe400000e0600 */
[----:B------:R-:W-:Y:S01]  /*25e00*/  VIADD R28, R28, 0x1 ;  /* 0x000000011c1c7836 */ /* 0x000fe20000000000 */
[-C--:B------:R-:W-:Y:S02]  /*25e10*/  IADD3 R17, P4, PT, R17, R14.reuse, RZ ;  /* 0x0000000e11117210 */ /* 0x080fe40007f9e0ff */
[----:B------:R-:W-:Y:S01]  /*25e20*/  IADD3 R18, P3, PT, R18, R14, RZ ;  /* 0x0000000e12127210 */ /* 0x000fe20007f7e0ff */
[----:B------:R-:W-:Y:S04]  /*25e30*/  STL [R1+0x12e8], R3 ;  /* 0x0012e80301007387 */ /* 0x000fe80000100800 */
[----:B------:R0:W-:Y:S01]  /*25e40*/  STL [R1+0xc98], R28 ;  /* 0x000c981c01007387 */ /* 0x0001e20000100800 */
[----:B------:R-:W-:Y:S01]  /*25e50*/  ISETP.NE.U32.AND P0, PT, R28, UR8, PT ;  /* 0x000000081c007c0c */ /* 0x000fe2000bf05070 */
[----:B--2---:R-:W-:-:S15]  /*25e60*/  HMMA.16816.F32.BF16 R4, R8, R22, R24 ;  /* 0x000000160804723c */ /* 0x004fde0000041818 */
[----:B------:R-:W-:-:S04]  /*25e70*/  NOP ;  /* 0x0000000000007918 */ /* 0x000fc80000000000 */
[----:B------:R-:W-:Y:S04]  /*25e80*/  STL.64 [R1+0x6f0], R4 ;  /* 0x0006f00401007387 */ /* 0x000fe80000100a00 */
[----:B------:R-:W-:Y:S04]  /*25e90*/  STL.64 [R1+0x6f8], R6 ;  /* 0x0006f80601007387 */ /* 0x000fe80000100a00 */
[----:B0-----:R-:W2:Y:S04]  /*25ea0*/  LDL.LU R28, [R1+0xe74] ;  /* 0x000e7400011c7983 */ /* 0x001ea80000300800 */
[----:B------:R-:W-:Y:S04]  /*25eb0*/  STL [R1+0xca0], R17 ;  /* 0x000ca01101007387 */ /* 0x000fe80000100800 */
[----:B------:R-:W-:Y:S04]  /*25ec0*/  STL [R1+0xe94], R18 ;  /* 0x000e941201007387 */ /* 0x000fe80000100800 */
[----:B------:R-:W3:Y:S01]  /*25ed0*/  LDL.LU R8, [R1+0xe64] ;  /* 0x000e640001087983 */ /* 0x000ee20000300800 */
[----:B------:R-:W-:-:S02]  /*25ee0*/  IADD3 R19, P6, PT, R19, R14, RZ ;  /* 0x0000000e13137210 */ /* 0x000fc40007fde0ff */
[----:B----4-:R-:W-:-:S03]  /*25ef0*/  IADD3 R29, P5, PT, R29, R14, RZ ;  /* 0x0000000e1d1d7210 */ /* 0x010fc60007fbe0ff */
[----:B------:R-:W-:Y:S04]  /*25f00*/  STL [R1+0xe8c], R19 ;  /* 0x000e8c1301007387 */ /* 0x000fe80000100800 */
[----:B---3--:R0:W-:Y:S04]  /*25f10*/  STL [R1+0x1300], R8 ;  /* 0x0013000801007387 */ /* 0x0081e80000100800 */
[----:B------:R-:W-:Y:S04]  /*25f20*/  STL [R1+0xe84], R29 ;  /* 0x000e841d01007387 */ /* 0x000fe80000100800 */
[----:B0-----:R-:W3:Y:S01]  /*25f30*/  LDL.LU R8, [R1+0xe90] ;  /* 0x000e900001087983 */ /* 0x001ee20000300800 */
[----:B------:R-:W-:-:S05]  /*25f40*/  IADD3 R2, P2, PT, R2, R14, RZ ;  /* 0x0000000e02027210 */ /* 0x000fca0007f5e0ff */
[----:B------:R-:W-:Y:S04]  /*25f50*/  STL [R1+0xe7c], R2 ;  /* 0x000e7c0201007387 */ /* 0x000fe80000100800 */
[----:B---3--:R0:W-:Y:S04]  /*25f60*/  STL [R1+0x1304], R8 ;  /* 0x0013040801007387 */ /* 0x0081e80000100800 */
[----:B0-----:R-:W3:Y:S01]  /*25f70*/  LDL.LU R8, [R1+0xe6c] ;  /* 0x000e6c0001087983 */ /* 0x001ee20000300800 */
[----:B--2---:R-:W-:-:S03]  /*25f80*/  IADD3 R28, P1, PT, R28, R14, RZ ;  /* 0x0000000e1c1c7210 */ /* 0x004fc60007f3e0ff */
[----:B---3--:R0:W-:Y:S04]  /*25f90*/  STL [R1+0x1308], R8 ;  /* 0x0013080801007387 */ /* 0x0081e80000100800 */
        /* <DEDUP_REMOVED lines=22> */
[----:B------:R0:W-:Y:S04]  /*26100*/  STL [R1+0xe74], R28 ;  /* 0x000e741c01007387 */ /* 0x0001e80000100800 */
[----:B------:R-:W3:Y:S04]  /*26110*/  LDL.LU R17, [R1+0xe0c] ;  /* 0x000e0c0001117983 */ /* 0x000ee80000300800 */
[----:B------:R-:W3:Y:S04]  /*26120*/  LDL.LU R18, [R1+0xe30] ;  /* 0x000e300001127983 */ /* 0x000ee80000300800 */
[----:B------:R-:W3:Y:S04]  /*26130*/  LDL.LU R19, [R1+0xe04] ;  /* 0x000e040001137983 */ /* 0x000ee80000300800 */
[----:B------:R-:W3:Y:S04]  /*26140*/  LDL.LU R29, [R1+0xe28] ;  /* 0x000e2800011d7983 */ /* 0x000ee80000300800 */
[----:B0-----:R-:W3:Y:S01]  /*26150*/  LDL.LU R28, [R1+0xdfc] ;  /* 0x000dfc00011c7983 */ /* 0x001ee20000300800 */
[----:B--2---:R-:W-:-:S05]  /*26160*/  IMAD.X R8, R8, 0x1, R0, P4 ;  /* 0x0000000108087824 */ /* 0x004fca00020e0600 */
[----:B------:R0:W-:Y:S04]  /*26170*/  STL [R1+0xc9c], R8 ;  /* 0x000c9c0801007387 */ /* 0x0001e80000100800 */
[----:B0-----:R-:W2:Y:S02]  /*26180*/  LDL.LU R8, [R1+0x1308] ;  /* 0x0013080001087983 */ /* 0x001ea40000300800 */
[----:B--2---:R-:W-:-:S05]  /*26190*/  IADD3 R8, P4, PT, R8, R14, RZ ;  /* 0x0000000e08087210 */ /* 0x004fca0007f9e0ff */
[----:B------:R0:W-:Y:S04]  /*261a0*/  STL [R1+0xe6c], R8 ;  /* 0x000e6c0801007387 */ /* 0x0001e80000100800 */
[----:B0-----:R-:W2:Y:S02]  /*261b0*/  LDL.LU R8, [R1+0x1304] ;  /* 0x0013040001087983 */ /* 0x001ea40000300800 */
[----:B--2---:R-:W-:-:S05]  /*261c0*/  IMAD.X R8, R8, 0x1, R0, P3 ;  /* 0x0000000108087824 */ /* 0x004fca00018e0600 */
[----:B------:R0:W-:Y:S04]  /*261d0*/  STL [R1+0xe90], R8 ;  /* 0x000e900801007387 */ /* 0x0001e80000100800 */
[----:B0-----:R-:W2:Y:S01]  /*261e0*/  LDL.LU R8, [R1+0x1300] ;  /* 0x0013000001087983 */ /* 0x001ea20000300800 */
[--C-:B---3--:R-:W-:Y:S01]  /*261f0*/  IMAD.X R9, R9, 0x1, R0.reuse, P6 ;  /* 0x0000000109097824 */ /* 0x108fe200030e0600 */
[-C--:B----4-:R-:W-:Y:S01]  /*26200*/  IADD3 R10, P6, PT, R10, R14.reuse, RZ ;  /* 0x0000000e0a0a7210 */ /* 0x090fe20007fde0ff */
[--C-:B------:R-:W-:Y:S01]  /*26210*/  IMAD.X R11, R11, 0x1, R0.reuse, P5 ;  /* 0x000000010b0b7824 */ /* 0x100fe200028e0600 */
[-C--:B------:R-:W-:Y:S01]  /*26220*/  IADD3 R24, P5, PT, R24, R14.reuse, RZ ;  /* 0x0000000e18187210 */ /* 0x080fe20007fbe0ff */
[--C-:B------:R-:W-:Y:S01]  /*26230*/  IMAD.X R25, R25, 0x1, R0.reuse, P2 ;  /* 0x0000000119197824 */ /* 0x100fe200010e0600 */
[-C--:B------:R-:W-:Y:S01]  /*26240*/  IADD3 R26, P2, PT, R26, R14.reuse, RZ ;  /* 0x0000000e1a1a7210 */ /* 0x080fe20007f5e0ff */
[--C-:B------:R-:W-:Y:S01]  /*26250*/  IMAD.X R27, R27, 0x1, R0.reuse, P1 ;  /* 0x000000011b1b7824 */ /* 0x100fe200008e0600 */
[-C--:B------:R-:W-:Y:S01]  /*26260*/  IADD3 R3, P1, PT, R3, R14.reuse, RZ ;  /* 0x0000000e03037210 */ /* 0x080fe20007f3e0ff */
[--C-:B------:R-:W-:Y:S01]  /*26270*/  IMAD.X R4, R4, 0x1, R0.reuse, P4 ;  /* 0x0000000104047824 */ /* 0x100fe200020e0600 */
[-C--:B------:R-:W-:Y:S01]  /*26280*/  IADD3 R5, P4, PT, R5, R14.reuse, RZ ;  /* 0x0000000e05057210 */ /* 0x080fe20007f9e0ff */
[--C-:B------:R-:W-:Y:S01]  /*26290*/  IMAD.X R15, R15, 0x1, R0.reuse, P6 ;  /* 0x000000010f0f7824 */ /* 0x100fe200030e0600 */
[----:B------:R-:W-:Y:S01]  /*262a0*/  IADD3 R20, P6, PT, R20, R14, RZ ;  /* 0x0000000e14147210 */ /* 0x000fe20007fde0ff */
[----:B------:R-:W-:-:S02]  /*262b0*/  IMAD.X R21, R21, 0x1, R0, P5 ;  /* 0x0000000115157824 */ /* 0x000fc400028e0600 */
[--C-:B------:R-:W-:Y:S01]  /*262c0*/  IMAD.X R23, R23, 0x1, R0.reuse, P2 ;  /* 0x0000000117177824 */ /* 0x100fe200010e0600 */
[-C--:B------:R-:W-:Y:S02]  /*262d0*/  IADD3 R2, P2, PT, R2, R14.reuse, RZ ;  /* 0x0000000e02027210 */ /* 0x080fe40007f5e0ff */
[-C--:B------:R-:W-:Y:S01]  /*262e0*/  IADD3 R22, P5, PT, R22, R14.reuse, RZ ;  /* 0x0000000e16167210 */ /* 0x080fe20007fbe0ff */
[--C-:B------:R-:W-:Y:S01]  /*262f0*/  IMAD.X R13, R13, 0x1, R0.reuse, P1 ;  /* 0x000000010d0d7824 */ /* 0x100fe200008e0600 */
[-C--:B------:R-:W-:Y:S01]  /*26300*/  IADD3 R12, P1, PT, R12, R14.reuse, RZ ;  /* 0x0000000e0c0c7210 */ /* 0x080fe20007f3e0ff */
[--C-:B------:R-:W-:Y:S01]  /*26310*/  IMAD.X R16, R16, 0x1, R0.reuse, P4 ;  /* 0x0000000110107824 */ /* 0x100fe200020e0600 */
[-C--:B------:R-:W-:Y:S01]  /*26320*/  IADD3 R17, P4, PT, R17, R14.reuse, RZ ;  /* 0x0000000e11117210 */ /* 0x080fe20007f9e0ff */
[----:B------:R-:W-:Y:S01]  /*26330*/  IMAD.X R29, R29, 0x1, R0, P6 ;  /* 0x000000011d1d7824 */ /* 0x000fe200030e0600 */
[-C--:B------:R-:W-:Y:S02]  /*26340*/  IADD3 R28, P6, PT, R28, R14.reuse, RZ ;  /* 0x0000000e1c1c7210 */ /* 0x080fe40007fde0ff */
[----:B--2---:R-:W-:-:S05]  /*26350*/  IADD3 R8, P3, PT, R8, R14, RZ ;  /* 0x0000000e08087210 */ /* 0x004fca0007f7e0ff */
[----:B------:R-:W-:Y:S04]  /*26360*/  STL [R1+0xe64], R8 ;  /* 0x000e640801007387 */ /* 0x000fe80000100800 */
[----:B------:R-:W-:Y:S04]  /*26370*/  STL [R1+0xe88], R9 ;  /* 0x000e880901007387 */ /* 0x000fe80000100800 */
[----:B------:R-:W-:Y:S04]  /*26380*/  STL [R1+0xe5c], R10 ;  /* 0x000e5c0a01007387 */ /* 0x000fe80000100800 */
[----:B------:R-:W-:Y:S04]  /*26390*/  STL [R1+0xe80], R11 ;  /* 0x000e800b01007387 */ /* 0x000fe80000100800 */
[----:B------:R-:W-:Y:S04]  /*263a0*/  STL [R1+0xe54], R24 ;  /* 0x000e541801007387 */ /* 0x000fe80000100800 */
[----:B------:R-:W-:Y:S04]  /*263b0*/  STL [R1+0xe78], R25 ;  /* 0x000e781901007387 */ /* 0x000fe80000100800 */
[----:B------:R-:W-:Y:S01]  /*263c0*/  STL [R1+0xe4c], R26 ;  /* 0x000e4c1a01007387 */ /* 0x000fe20000100800 */
[----:B------:R-:W-:-:S03]  /*263d0*/  IMAD.X R6, R6, 0x1, R0, P3 ;  /* 0x0000000106067824 */ /* 0x000fc600018e0600 */
[----:B------:R-:W-:Y:S01]  /*263e0*/  STL [R1+0xe70], R27 ;  /* 0x000e701b01007387 */ /* 0x000fe20000100800 */
[----:B------:R-:W-:-:S03]  /*263f0*/  IADD3 R7, P3, PT, R7, R14, RZ ;  /* 0x0000000e07077210 */ /* 0x000fc60007f7e0ff */
        /* <DEDUP_REMOVED lines=8> */
[----:B------:R0:W-:Y:S04]  /*26480*/  STL [R1+0xe1c], R2 ;  /* 0x000e1c0201007387 */ /* 0x0001e80000100800 */
[----:B------:R-:W-:Y:S01]  /*26490*/  STL [R1+0xe24], R22 ;  /* 0x000e241601007387 */ /* 0x000fe20000100800 */
[----:B------:R-:W-:Y:S01]  /*264a0*/  IMAD.X R18, R18, 0x1, R0, P3 ;  /* 0x0000000112127824 */ /* 0x000fe200018e0600 */
[----:B------:R-:W-:-:S02]  /*264b0*/  IADD3 R19, P3, PT, R19, R14, RZ ;  /* 0x0000000e13137210 */ /* 0x000fc40007f7e0ff */
[----:B0-----:R-:W2:Y:S04]  /*264c0*/  LDL.LU R2, [R1+0xe20] ;  /* 0x000e200001027983 */ /* 0x001ea80000300800 */
[----:B------:R-:W-:Y:S04]  /*264d0*/  STL [R1+0xe48], R23 ;  /* 0x000e481701007387 */ /* 0x000fe80000100800 */
[----:B------:R-:W-:Y:S04]  /*264e0*/  STL [R1+0xe40], R13 ;  /* 0x000e400d01007387 */ /* 0x000fe80000100800 */
[----:B------:R-:W-:Y:S04]  /*264f0*/  STL [R1+0xe14], R12 ;  /* 0x000e140c01007387 */ /* 0x000fe80000100800 */
[----:B------:R-:W-:Y:S04]  /*26500*/  STL [R1+0xe38], R16 ;  /* 0x000e381001007387 */ /* 0x000fe80000100800 */
[----:B------:R-:W-:Y:S04]  /*26510*/  STL [R1+0xe0c], R17 ;  /* 0x000e0c1101007387 */ /* 0x000fe80000100800 */
[----:B------:R-:W-:Y:S04]  /*26520*/  STL [R1+0xe30], R18 ;  /* 0x000e301201007387 */ /* 0x000fe80000100800 */
[----:B------:R0:W-:Y:S04]  /*26530*/  STL [R1+0xdfc], R28 ;  /* 0x000dfc1c01007387 */ /* 0x0001e80000100800 */
[----:B------:R-:W-:Y:S04]  /*26540*/  STL [R1+0xe04], R19 ;  /* 0x000e041301007387 */ /* 0x000fe80000100800 */
[----:B0-----:R-:W3:Y:S04]  /*26550*/  LDL.LU R28, [R1+0xdf4] ;  /* 0x000df400011c7983 */ /* 0x001ee80000300800 */
[----:B------:R-:W-:Y:S04]  /*26560*/  STL [R1+0xe28], R29 ;  /* 0x000e281d01007387 */ /* 0x000fe80000100800 */
[----:B------:R-:W4:Y:S04]  /*26570*/  LDL.LU R8, [R1+0xe10] ;  /* 0x000e100001087983 */ /* 0x000f280000300800 */
[----:B----4-:R0:W-:Y:S04]  /*26580*/  STL [R1+0x12f8], R8 ;  /* 0x0012f80801007387 */ /* 0x0101e80000100800 */
[----:B0-----:R-:W4:Y:S01]  /*26590*/  LDL.LU R8, [R1+0xdec] ;  /* 0x000dec0001087983 */ /* 0x001f220000300800 */
[----:B--2---:R-:W-:-:S03]  /*265a0*/  IMAD.X R2, R2, 0x1, R0, P5 ;  /* 0x0000000102027824 */ /* 0x004fc600028e0600 */
[----:B----4-:R0:W-:Y:S04]  /*265b0*/  STL [R1+0x12fc], R8 ;  /* 0x0012fc0801007387 */ /* 0x0101e80000100800 */
[----:B0-----:R-:W2:Y:S04]  /*265c0*/  LDL.LU R8, [R1+0xe18] ;  /* 0x000e180001087983 */ /* 0x001ea80000300800 */
[----:B------:R-:W4:Y:S04]  /*265d0*/  LDL.LU R9, [R1+0xde4] ;  /* 0x000de40001097983 */ /* 0x000f280000300800 */
        /* <DEDUP_REMOVED lines=18> */
[----:B------:R0:W-:Y:S04]  /*26700*/  STL [R1+0xe20], R2 ;  /* 0x000e200201007387 */ /* 0x0001e80000100800 */
[----:B------:R-:W4:Y:S04]  /*26710*/  LDL.LU R12, [R1+0xdc0] ;  /* 0x000dc000010c7983 */ /* 0x000f280000300800 */
[----:B------:R-:W4:Y:S01]  /*26720*/  LDL.LU R16, [R1+0xd94] ;  /* 0x000d940001107983 */ /* 0x000f220000300800 */
[----:B---3--:R-:W-:-:S03]  /*26730*/  IADD3 R28, P5, PT, R28, R14, RZ ;  /* 0x0000000e1c1c7210 */ /* 0x008fc60007fbe0ff */
[----:B------:R-:W3:Y:S04]  /*26740*/  LDL.LU R17, [R1+0xdb8] ;  /* 0x000db80001117983 */ /* 0x000ee80000300800 */
[----:B------:R-:W3:Y:S04]  /*26750*/  LDL.LU R18, [R1+0xd8c] ;  /* 0x000d8c0001127983 */ /* 0x000ee80000300800 */
[----:B------:R-:W3:Y:S04]  /*26760*/  LDL.LU R29, [R1+0xdb0] ;  /* 0x000db000011d7983 */ /* 0x000ee80000300800 */
[----:B0-----:R-:W3:Y:S04]  /*26770*/  LDL.LU R2, [R1+0xd84] ;  /* 0x000d840001027983 */ /* 0x001ee80000300800 */
[----:B------:R0:W-:Y:S04]  /*26780*/  STL [R1+0xdf4], R28 ;  /* 0x000df41c01007387 */ /* 0x0001e80000100800 */
[----:B0-----:R-:W3:Y:S01]  /*26790*/  LDL.LU R28, [R1+0xda8] ;  /* 0x000da800011c7983 */ /* 0x001ee20000300800 */
[----:B--2---:R-:W-:-:S05]  /*267a0*/  IMAD.X R8, R8, 0x1, R0, P2 ;  /* 0x0000000108087824 */ /* 0x004fca00010e0600 */
[----:B------:R0:W-:Y:S04]  /*267b0*/  STL [R1+0xe18], R8 ;  /* 0x000e180801007387 */ /* 0x0001e80000100800 */
[----:B0-----:R-:W2:Y:S02]  /*267c0*/  LDL.LU R8, [R1+0x12fc] ;  /* 0x0012fc0001087983 */ /* 0x001ea40000300800 */
[----:B--2---:R-:W-:-:S05]  /*267d0*/  IADD3 R8, P2, PT, R8, R14, RZ ;  /* 0x0000000e08087210 */ /* 0x004fca0007f5e0ff */
[----:B------:R0:W-:Y:S04]  /*267e0*/  STL [R1+0xdec], R8 ;  /* 0x000dec0801007387 */ /* 0x0001e80000100800 */
[----:B0-----:R-:W2:Y:S01]  /*267f0*/  LDL.LU R8, [R1+0x12f8] ;  /* 0x0012f80001087983 */ /* 0x001ea20000300800 */
[--C-:B----4-:R-:W-:Y:S01]  /*26800*/  IMAD.X R10, R10, 0x1, R0.reuse, P4 ;  /* 0x000000010a0a7824 */ /* 0x110fe200020e0600 */
        /* <DEDUP_REMOVED lines=17> */
[--C-:B---3--:R-:W-:Y:S01]  /*26920*/  IMAD.X R17, R17, 0x1, R0.reuse, P2 ;  /* 0x0000000111117824 */ /* 0x108fe200010e0600 */
[-C--:B------:R-:W-:Y:S01]  /*26930*/  IADD3 R18, P2, PT, R18, R14.reuse, RZ ;  /* 0x0000000e12127210 */ /* 0x080fe20007f5e0ff */
[----:B--2---:R-:W-:Y:S01]  /*26940*/  IMAD.X R8, R8, 0x1, R0, P1 ;  /* 0x0000000108087824 */ /* 0x004fe200008e0600 */
[----:B------:R-:W-:-:S04]  /*26950*/  IADD3 R9, P1, PT, R9, R14, RZ ;  /* 0x0000000e09097210 */ /* 0x000fc80007f3e0ff */
[----:B------:R-:W-:Y:S04]  /*26960*/  STL [R1+0xe10], R8 ;  /* 0x000e100801007387 */ /* 0x000fe80000100800 */
        /* <DEDUP_REMOVED lines=30> */
[----:B------:R0:W-:Y:S04]  /*26b50*/  STL [R1+0xd84], R2 ;  /* 0x000d840201007387 */ /* 0x0001e80000100800 */
[----:B0-----:R-:W4:Y:S04]  /*26b60*/  LDL.LU R2, [R1+0xd74] ;  /* 0x000d740001027983 */ /* 0x001f280000300800 */
[----:B------:R-:W2:Y:S01]  /*26b70*/  LDL.LU R8, [R1+0xd6c] ;  /* 0x000d6c0001087983 */ /* 0x000ea20000300800 */
[----:B------:R-:W-:-:S03]  /*26b80*/  IMAD.X R28, R28, 0x1, R0, P4 ;  /* 0x000000011c1c7824 */ /* 0x000fc600020e0600 */
[----:B--2---:R0:W-:Y:S04]  /*26b90*/  STL [R1+0x12f4], R8 ;  /* 0x0012f40801007387 */ /* 0x0041e80000100800 */
[----:B------:R1:W-:Y:S04]  /*26ba0*/  STL [R1+0xda8], R28 ;  /* 0x000da81c01007387 */ /* 0x0003e80000100800 */
        /* <DEDUP_REMOVED lines=14> */
[----:B------:R-:W2:Y:S01]  /*26c90*/  LDL.LU R20, [R1+0xd34] ;  /* 0x000d340001147983 */ /* 0x000ea20000300800 */
[----:B------:R-:W-:-:S03]  /*26ca0*/  IADD3 R19, P4, PT, R19, R14, RZ ;  /* 0x0000000e13137210 */ /* 0x000fc60007f9e0ff */
[----:B-1----:R-:W2:Y:S04]  /*26cb0*/  LDL.LU R28, [R1+0xd58] ;  /* 0x000d5800011c7983 */ /* 0x002ea80000300800 */
[----:B------:R-:W2:Y:S04]  /*26cc0*/  LDL.LU R21, [R1+0xd2c] ;  /* 0x000d2c0001157983 */ /* 0x000ea80000300800 */
[----:B------:R-:W2:Y:S04]  /*26cd0*/  LDL.LU R22, [R1+0xd50] ;  /* 0x000d500001167983 */ /* 0x000ea80000300800 */
[----:B------:R-:W2:Y:S04]  /*26ce0*/  LDL.LU R23, [R1+0xd24] ;  /* 0x000d240001177983 */ /* 0x000ea80000300800 */
[----:B------:R0:W-:Y:S04]  /*26cf0*/  STL [R1+0xd7c], R19 ;  /* 0x000d7c1301007387 */ /* 0x0001e80000100800 */
[----:B------:R-:W2:Y:S04]  /*26d00*/  LDL.LU R13, [R1+0xd48] ;  /* 0x000d4800010d7983 */ /* 0x000ea80000300800 */
[----:B------:R-:W2:Y:S01]  /*26d10*/  LDL.LU R12, [R1+0xd1c] ;  /* 0x000d1c00010c7983 */ /* 0x000ea20000300800 */
[----:B---3--:R-:W-:-:S03]  /*26d20*/  IMAD.X R29, R29, 0x1, R0, P3 ;  /* 0x000000011d1d7824 */ /* 0x008fc600018e0600 */
[----:B------:R-:W3:Y:S04]  /*26d30*/  LDL.LU R16, [R1+0xd40] ;  /* 0x000d400001107983 */ /* 0x000ee80000300800 */
[----:B------:R-:W3:Y:S01]  /*26d40*/  LDL.LU R17, [R1+0xd14] ;  /* 0x000d140001117983 */ /* 0x000ee20000300800 */
[----:B----4-:R-:W-:-:S03]  /*26d50*/  IADD3 R2, P3, PT, R2, R14, RZ ;  /* 0x0000000e02027210 */ /* 0x010fc60007f7e0ff */
[----:B0-----:R-:W4:Y:S04]  /*26d60*/  LDL.LU R19, [R1+0xd38] ;  /* 0x000d380001137983 */ /* 0x001f280000300800 */
[----:B------:R-:W4:Y:S04]  /*26d70*/  LDL.LU R18, [R1+0xd0c] ;  /* 0x000d0c0001127983 */ /* 0x000f280000300800 */
[----:B------:R0:W-:Y:S04]  /*26d80*/  STL [R1+0xda0], R29 ;  /* 0x000da01d01007387 */ /* 0x0001e80000100800 */
[----:B0-----:R-:W4:Y:S04]  /*26d90*/  LDL.LU R29, [R1+0xd30] ;  /* 0x000d3000011d7983 */ /* 0x001f280000300800 */
[----:B------:R0:W-:Y:S04]  /*26da0*/  STL [R1+0xd74], R2 ;  /* 0x000d740201007387 */ /* 0x0001e80000100800 */
[----:B0-----:R-:W4:Y:S01]  /*26db0*/  LDL.LU R2, [R1+0xd04] ;  /* 0x000d040001027983 */ /* 0x001f220000300800 */
[----:B--2---:R-:W-:-:S05]  /*26dc0*/  IMAD.X R8, R8, 0x1, R0, P6 ;  /* 0x0000000108087824 */ /* 0x004fca00030e0600 */
[----:B------:R0:W-:Y:S04]  /*26dd0*/  STL [R1+0xd98], R8 ;  /* 0x000d980801007387 */ /* 0x0001e80000100800 */
[----:B0-----:R-:W2:Y:S01]  /*26de0*/  LDL.LU R8, [R1+0x12f4] ;  /* 0x0012f40001087983 */ /* 0x001ea20000300800 */
        /* <DEDUP_REMOVED lines=20> */
[----:B----4-:R-:W-:Y:S01]  /*26f30*/  IMAD.X R29, R29, 0x1, R0, P5 ;  /* 0x000000011d1d7824 */ /* 0x010fe200028e0600 */
        /* <DEDUP_REMOVED lines=18> */
[----:B------:R-:W-:-:S03]  /*27060*/  IMAD.X R19, R19, 0x1, R0, P6 ;  /* 0x0000000113137824 */ /* 0x000fc600030e0600 */
        /* <DEDUP_REMOVED lines=9> */
[----:B------:R-:W-:-:S03]  /*27100*/  IADD3 R18, P6, PT, R18, R14, RZ ;  /* 0x0000000e12127210 */ /* 0x000fc60007fde0ff */
[----:B0-----:R-:W3:Y:S04]  /*27110*/  LDL.LU R19, [R1+0xcfc] ;  /* 0x000cfc0001137983 */ /* 0x001ee80000300800 */
[----:B------:R-:W-:Y:S04]  /*27120*/  STL [R1+0xd14], R17 ;  /* 0x000d141101007387 */ /* 0x000fe80000100800 */
[----:B------:R0:W-:Y:S04]  /*27130*/  STL [R1+0xd30], R29 ;  /* 0x000d301d01007387 */ /* 0x0001e80000100800 */
[----:B0-----:R-:W4:Y:S04]  /*27140*/  LDL.LU R29, [R1+0xd20] ;  /* 0x000d2000011d7983 */ /* 0x001f280000300800 */
[----:B------:R-:W-:Y:S04]  /*27150*/  STL [R1+0xd0c], R18 ;  /* 0x000d0c1201007387 */ /* 0x000fe80000100800 */
[----:B------:R-:W2:Y:S01]  /*27160*/  LDL.LU R8, [R1+0xd18] ;  /* 0x000d180001087983 */ /* 0x000ea20000300800 */
[----:B------:R-:W-:-:S03]  /*27170*/  IADD3 R2, P5, PT, R2, R14, RZ ;  /* 0x0000000e02027210 */ /* 0x000fc60007fbe0ff */
[----:B--2---:R0:W-:Y:S04]  /*27180*/  STL [R1+0x12f0], R8 ;  /* 0x0012f00801007387 */ /* 0x0041e80000100800 */
[----:B0-----:R-:W2:Y:S04]  /*27190*/  LDL.LU R8, [R1+0xcf4] ;  /* 0x000cf40001087983 */ /* 0x001ea80000300800 */
[----:B------:R0:W-:Y:S04]  /*271a0*/  STL [R1+0xd04], R2 ;  /* 0x000d040201007387 */ /* 0x0001e80000100800 */
        /* <DEDUP_REMOVED lines=13> */
[----:B------:R-:W-:-:S03]  /*27280*/  IMAD.X R28, R28, 0x1, R0, P2 ;  /* 0x000000011c1c7824 */ /* 0x000fc600010e0600 */
[----:B0-----:R-:W2:Y:S04]  /*27290*/  LDL.LU R2, [R1+0xce0] ;  /* 0x000ce00001027983 */ /* 0x001ea80000300800 */
[----:B------:R-:W2:Y:S04]  /*272a0*/  LDL.LU R20, [R1+0xcb4] ;  /* 0x000cb40001147983 */ /* 0x000ea80000300800 */
[----:B------:R-:W2:Y:S04]  /*272b0*/  LDL.LU R21, [R1+0xcd8] ;  /* 0x000cd80001157983 */ /* 0x000ea80000300800 */
[----:B------:R-:W2:Y:S04]  /*272c0*/  LDL.LU R22, [R1+0xcac] ;  /* 0x000cac0001167983 */ /* 0x000ea80000300800 */
[----:B------:R0:W-:Y:S04]  /*272d0*/  STL [R1+0xd28], R28 ;  /* 0x000d281c01007387 */ /* 0x0001e80000100800 */
[----:B------:R-:W2:Y:S04]  /*272e0*/  LDL.LU R23, [R1+0xcd0] ;  /* 0x000cd00001177983 */ /* 0x000ea80000300800 */
[----:B------:R-:W2:Y:S01]  /*272f0*/  LDL.LU R13, [R1+0x1290] ;  /* 0x00129000010d7983 */ /* 0x000ea20000300800 */
[----:B---3--:R-:W-:-:S03]  /*27300*/  IADD3 R19, P2, PT, R19, R14, RZ ;  /* 0x0000000e13137210 */ /* 0x008fc60007f5e0ff */
[----:B------:R-:W3:Y:S04]  /*27310*/  LDL.LU R12, [R1+0xcc8] ;  /* 0x000cc800010c7983 */ /* 0x000ee80000300800 */
[----:B------:R-:W3:Y:S01]  /*27320*/  LDL.LU R16, [R1+0xeac] ;  /* 0x000eac0001107983 */ /* 0x000ee20000300800 */
[----:B----4-:R-:W-:-:S03]  /*27330*/  IMAD.X R29, R29, 0x1, R0, P1 ;  /* 0x000000011d1d7824 */ /* 0x010fc600008e0600 */
[----:B0-----:R-:W4:Y:S04]  /*27340*/  LDL.LU R28, [R1+0xcc0] ;  /* 0x000cc000011c7983 */ /* 0x001f280000300800 */
[----:B------:R-:W3:Y:S04]  /*27350*/  LDL.LU R17, [R1+0x1210] ;  /* 0x0012100001117983 */ /* 0x000ee80000300800 */
[----:B------:R0:W-:Y:S04]  /*27360*/  STL [R1+0xcfc], R19 ;  /* 0x000cfc1301007387 */ /* 0x0001e80000100800 */
[----:B0-----:R-:W3:Y:S04]  /*27370*/  LDL.LU R19, [R1+0xcb8] ;  /* 0x000cb80001137983 */ /* 0x001ee80000300800 */
[----:B------:R-:W3:Y:S04]  /*27380*/  LDL.LU R18, [R1+0x120c] ;  /* 0x00120c0001127983 */ /* 0x000ee80000300800 */
[----:B------:R0:W-:Y:S04]  /*27390*/  STL [R1+0xd20], R29 ;  /* 0x000d201d01007387 */ /* 0x0001e80000100800 */
[----:B0-----:R-:W3:Y:S01]  /*273a0*/  LDL.LU R29, [R1+0xcb0] ;  /* 0x000cb000011d7983 */ /* 0x001ee20000300800 */
[----:B--2---:R-:W-:-:S05]  /*273b0*/  IADD3 R8, P1, PT, R8, R14, RZ ;  /* 0x0000000e08087210 */ /* 0x004fca0007f3e0ff */
        /* <DEDUP_REMOVED lines=16> */
[--C-:B------:R-:W-:Y:S01]  /*274c0*/  IMAD.X R23, R23, 0x1, R0.reuse, P5 ;  /* 0x0000000117177824 */ /* 0x100fe200028e0600 */
[----:B------:R-:W-:Y:S01]  /*274d0*/  IADD3 R13, P5, PT, R13, UR9, RZ ;  /* 0x000000090d0d7c10 */ /* 0x000fe2000ffbe0ff */
[----:B----4-:R-:W-:-:S02]  /*274e0*/  IMAD.X R28, R28, 0x1, R0, P1 ;  /* 0x000000011c1c7824 */ /* 0x010fc400008e0600 */
[--C-:B---3--:R-:W-:Y:S02]  /*274f0*/  IMAD.X R12, R12, 0x1, R0.reuse, P2 ;  /* 0x000000010c0c7824 */ /* 0x108fe400010e0600 */
        /* <DEDUP_REMOVED lines=12> */
[----:B------:R-:W-:Y:S04]  /*275c0*/  STL [R1+0xccc], R4 ;  /* 0x000ccc0401007387 */ /* 0x000fe80000100800 */
[----:B------:R-:W-:Y:S04]  /*275d0*/  STL [R1+0xcf0], R5 ;  /* 0x000cf00501007387 */ /* 0x000fe80000100800 */
[----:B------:R-:W-:Y:S04]  /*275e0*/  STL [R1+0xcc4], R6 ;  /* 0x000cc40601007387 */ /* 0x000fe80000100800 */
[----:B------:R0:W-:Y:S01]  /*275f0*/  STL [R1+0xce0], R2 ;  /* 0x000ce00201007387 */ /* 0x0001e20000100800 */
[----:B------:R-:W-:-:S03]  /*27600*/  IADD3 R15, P4, PT, R15, R14, RZ ;  /* 0x0000000e0f0f7210 */ /* 0x000fc60007f9e0ff */
[----:B------:R-:W-:Y:S04]  /*27610*/  STL [R1+0xce8], R7 ;  /* 0x000ce80701007387 */ /* 0x000fe80000100800 */
        /* <DEDUP_REMOVED lines=9> */
[----:B0-----:R-:W3:Y:S01]  /*276b0*/  LDL.LU R28, [R1+0xca8] ;  /* 0x000ca800011c7983 */ /* 0x001ee20000300800 */
[----:B------:R-:W-:Y:S01]  /*276c0*/  IADD3 R16, P2, PT, R16, UR9, RZ ;  /* 0x0000000910107c10 */ /* 0x000fe2000ff5e0ff */
[----:B------:R-:W-:Y:S01]  /*276d0*/  IMAD.X R19, R19, 0x1, R0, P4 ;  /* 0x0000000113137824 */ /* 0x000fe200020e0600 */
[----:B------:R-:W-:-:S02]  /*276e0*/  IADD3 R17, P1, PT, R17, UR9, RZ ;  /* 0x0000000911117c10 */ /* 0x000fc4000ff3e0ff */
[----:B------:R-:W-:Y:S01]  /*276f0*/  IADD3 R18, P4, PT, R18, UR9, RZ ;  /* 0x0000000912127c10 */ /* 0x000fe2000ff9e0ff */
[----:B------:R-:W-:Y:S04]  /*27700*/  STL [R1+0xeac], R16 ;  /* 0x000eac1001007387 */ /* 0x000fe80000100800 */
[----:B------:R0:W-:Y:S01]  /*27710*/  STL [R1+0xcb8], R19 ;  /* 0x000cb81301007387 */ /* 0x0001e20000100800 */
[----:B------:R-:W-:-:S03]  /*27720*/  IMAD.X R29, R29, 0x1, R0, P3 ;  /* 0x000000011d1d7824 */ /* 0x000fc600018e0600 */
[----:B0-----:R-:W4:Y:S04]  /*27730*/  LDL.LU R19, [R1+0x1204] ;  /* 0x0012040001137983 */ /* 0x001f280000300800 */
[----:B------:R-:W-:Y:S04]  /*27740*/  STL [R1+0x1210], R17 ;  /* 0x0012101101007387 */ /* 0x000fe80000100800 */
[----:B------:R-:W4:Y:S04]  /*27750*/  LDL.LU R8, [R1+0x1278] ;  /* 0x0012780001087983 */ /* 0x000f280000300800 */
[----:B------:R-:W4:Y:S04]  /*27760*/  LDL.LU R9, [R1+0x1200] ;  /* 0x0012000001097983 */ /* 0x000f280000300800 */
[----:B------:R-:W-:Y:S04]  /*27770*/  STL [R1+0x120c], R18 ;  /* 0x00120c1201007387 */ /* 0x000fe80000100800 */
[----:B------:R-:W4:Y:S04]  /*27780*/  LDL.LU R10, [R1+0xca4] ;  /* 0x000ca400010a7983 */ /* 0x000f280000300800 */
[----:B------:R0:W-:Y:S04]  /*27790*/  STL [R1+0xcb0], R29 ;  /* 0x000cb01d01007387 */ /* 0x0001e80000100800 */
        /* <DEDUP_REMOVED lines=12> */
[----:B0-----:R-:W4:Y:S04]  /*27860*/  LDL.LU R29, [R1+0x11cc] ;  /* 0x0011cc00011d7983 */ /* 0x001f280000300800 */
[----:B------:R-:W4:Y:S04]  /*27870*/  LDL.LU R20, [R1+0x11f0] ;  /* 0x0011f00001147983 */ /* 0x000f280000300800 */
[----:B------:R-:W4:Y:S04]  /*27880*/  LDL.LU R21, [R1+0x11c4] ;  /* 0x0011c40001157983 */ /* 0x000f280000300800 */
[----:B------:R-:W4:Y:S01]  /*27890*/  LDL.LU R22, [R1+0x11e8] ;  /* 0x0011e80001167983 */ /* 0x000f220000300800 */
[----:B--2---:R-:W-:-:S05]  /*278a0*/  IADD3 R2, P3, PT, R2, UR9, RZ ;  /* 0x0000000902027c10 */ /* 0x004fca000ff7e0ff */
[----:B------:R0:W-:Y:S04]  /*278b0*/  STL [R1+0x1208], R2 ;  /* 0x0012080201007387 */ /* 0x0001e80000100800 */
[----:B------:R-:W2:Y:S04]  /*278c0*/  LDL.LU R23, [R1+0x11bc] ;  /* 0x0011bc0001177983 */ /* 0x000ea80000300800 */
[----:B------:R-:W2:Y:S04]  /*278d0*/  LDL.LU R13, [R1+0x11e0] ;  /* 0x0011e000010d7983 */ /* 0x000ea80000300800 */
[----:B------:R-:W2:Y:S04]  /*278e0*/  LDL.LU R12, [R1+0x11b4] ;  /* 0x0011b400010c7983 */ /* 0x000ea80000300800 */
[----:B------:R-:W2:Y:S04]  /*278f0*/  LDL.LU R16, [R1+0x11d8] ;  /* 0x0011d80001107983 */ /* 0x000ea80000300800 */
[----:B0-----:R-:W2:Y:S04]  /*27900*/  LDL.LU R2, [R1+0x11ac] ;  /* 0x0011ac0001027983 */ /* 0x001ea80000300800 */
[----:B------:R-:W2:Y:S01]  /*27910*/  LDL.LU R17, [R1+0x11d0] ;  /* 0x0011d00001117983 */ /* 0x000ea20000300800 */
[----:B---3--:R-:W-:-:S05]  /*27920*/  IMAD.X R28, R28, 0x1, R0, P6 ;  /* 0x000000011c1c7824 */ /* 0x008fca00030e0600 */
[----:B------:R0:W-:Y:S04]  /*27930*/  STL [R1+0xca8], R28 ;  /* 0x000ca81c01007387 */ /* 0x0001e80000100800 */
[----:B0-----:R-:W3:Y:S04]  /*27940*/  LDL.LU R28, [R1+0x11a4] ;  /* 0x0011a400011c7983 */ /* 0x001ee80000300800 */
[----:B------:R-:W3:Y:S01]  /*27950*/  LDL.LU R18, [R1+0x11c8] ;  /* 0x0011c80001127983 */ /* 0x000ee20000300800 */
[----:B----4-:R-:W-:Y:S02]  /*27960*/  IADD3 R19, P6, PT, R19, UR9, RZ ;  /* 0x0000000913137c10 */ /* 0x010fe4000ffde0ff */
[----:B------:R-:W-:-:S02]  /*27970*/  IADD3.X R8, PT, PT, R8, UR5, RZ, P5, !PT ;  /* 0x0000000508087c10 */ /* 0x000fc4000affe4ff */
[----:B------:R-:W-:Y:S01]  /*27980*/  IADD3 R9, P5, PT, R9, UR9, RZ ;  /* 0x0000000909097c10 */ /* 0x000fe2000ffbe0ff */
[----:B------:R0:W-:Y:S01]  /*27990*/  STL [R1+0x1204], R19 ;  /* 0x0012041301007387 */ /* 0x0001e20000100800 */
[----:B------:R-:W-:Y:S02]  /*279a0*/  IADD3.X R10, PT, PT, R10, UR5, RZ, P2, !PT ;  /* 0x000000050a0a7c10 */ /* 0x000fe400097fe4ff */
[----:B------:R-:W-:Y:S02]  /*279b0*/  IADD3 R11, P2, PT, R11, UR9, RZ ;  /* 0x000000090b0b7c10 */ /* 0x000fe4000ff5e0ff */
[----:B------:R-:W-:Y:S02]  /*279c0*/  IADD3.X R24, PT, PT, R24, UR5, RZ, P1, !PT ;  /* 0x0000000518187c10 */ /* 0x000fe40008ffe4ff */
[----:B------:R-:W-:Y:S02]  /*279d0*/  IADD3 R25, P1, PT, R25, UR9, RZ ;  /* 0x0000000919197c10 */ /* 0x000fe4000ff3e0ff */
[----:B------:R-:W-:-:S02]  /*279e0*/  IADD3.X R26, PT, PT, R26, UR5, RZ, P4, !PT ;  /* 0x000000051a1a7c10 */ /* 0x000fc4000a7fe4ff */
[----:B------:R-:W-:Y:S01]  /*279f0*/  IADD3 R27, P4, PT, R27, UR9, RZ ;  /* 0x000000091b1b7c10 */ /* 0x000fe2000ff9e0ff */
[----:B0-----:R-:W4:Y:S04]  /*27a00*/  LDL.LU R19, [R1+0x119c] ;  /* 0x00119c0001137983 */ /* 0x001f280000300800 */
[----:B------:R-:W-:Y:S04]  /*27a10*/  STL [R1+0x1278], R8 ;  /* 0x0012780801007387 */ /* 0x000fe80000100800 */
[----:B------:R-:W-:Y:S04]  /*27a20*/  STL [R1+0x1200], R9 ;  /* 0x0012000901007387 */ /* 0x000fe80000100800 */
[----:B------:R-:W-:Y:S04]  /*27a30*/  STL [R1+0xca4], R10 ;  /* 0x000ca40a01007387 */ /* 0x000fe80000100800 */
[----:B------:R-:W-:Y:S01]  /*27a40*/  STL [R1+0x11fc], R11 ;  /* 0x0011fc0b01007387 */ /* 0x000fe20000100800 */
[----:B------:R-:W-:-:S03]  /*27a50*/  IADD3.X R3, PT, PT, R3, UR5, RZ, P3, !PT ;  /* 0x0000000503037c10 */ /* 0x000fc60009ffe4ff */
[----:B------:R-:W-:Y:S01]  /*27a60*/  STL [R1+0xea8], R24 ;  /* 0x000ea81801007387 */ /* 0x000fe20000100800 */
[----:B------:R-:W-:-:S03]  /*27a70*/  IADD3 R4, P3, PT, R4, UR9, RZ ;  /* 0x0000000904047c10 */ /* 0x000fc6000ff7e0ff */
[----:B------:R-:W-:Y:S01]  /*27a80*/  STL [R1+0x11f4], R25 ;  /* 0x0011f41901007387 */ /* 0x000fe20000100800 */
[----:B------:R-:W-:-:S03]  /*27a90*/  IADD3.X R5, PT, PT, R5, UR5, RZ, P6, !PT ;  /* 0x0000000505057c10 */ /* 0x000fc6000b7fe4ff */
[----:B------:R-:W-:Y:S01]  /*27aa0*/  STL [R1+0xea4], R26 ;  /* 0x000ea41a01007387 */ /* 0x000fe20000100800 */
[----:B------:R-:W-:-:S03]  /*27ab0*/  IADD3 R6, P6, PT, R6, UR9, RZ ;  /* 0x0000000906067c10 */ /* 0x000fc6000ffde0ff */
[----:B------:R-:W-:Y:S01]  /*27ac0*/  STL [R1+0x11ec], R27 ;  /* 0x0011ec1b01007387 */ /* 0x000fe20000100800 */
[----:B------:R-:W-:Y:S02]  /*27ad0*/  IADD3.X R7, PT, PT, R7, UR5, RZ, P5, !PT ;  /* 0x0000000507077c10 */ /* 0x000fe4000affe4ff */
[----:B------:R-:W-:Y:S01]  /*27ae0*/  IADD3.X R14, PT, PT, R14, UR5, RZ, P2, !PT ;  /* 0x000000050e0e7c10 */ /* 0x000fe200097fe4ff */
[----:B------:R-:W-:Y:S01]  /*27af0*/  STL [R1+0xea0], R3 ;  /* 0x000ea00301007387 */ /* 0x000fe20000100800 */
[----:B------:R-:W-:-:S03]  /*27b00*/  IADD3 R29, P2, PT, R29, UR9, RZ ;  /* 0x000000091d1d7c10 */ /* 0x000fc6000ff5e0ff */
[----:B------:R-:W-:Y:S01]  /*27b10*/  STL [R1+0x11e4], R4 ;  /* 0x0011e40401007387 */ /* 0x000fe20000100800 */
[----:B------:R-:W-:-:S03]  /*27b20*/  IADD3 R15, P5, PT, R15, UR9, RZ ;  /* 0x000000090f0f7c10 */ /* 0x000fc6000ffbe0ff */
[----:B------:R-:W-:Y:S04]  /*27b30*/  STL [R1+0xe9c], R5 ;  /* 0x000e9c0501007387 */ /* 0x000fe80000100800 */
[----:B------:R-:W-:Y:S04]  /*27b40*/  STL [R1+0x11dc], R6 ;  /* 0x0011dc0601007387 */ /* 0x000fe80000100800 */
[----:B------:R-:W-:Y:S01]  /*27b50*/  STL [R1+0xe98], R7 ;  /* 0x000e980701007387 */ /* 0x000fe20000100800 */
[----:B------:R-:W-:-:S03]  /*27b60*/  IADD3.X R20, PT, PT, R20, UR5, RZ, P1, !PT ;  /* 0x0000000514147c10 */ /* 0x000fc60008ffe4ff */
[----:B------:R0:W-:Y:S01]  /*27b70*/  STL [R1+0x11cc], R29 ;  /* 0x0011cc1d01007387 */ /* 0x0001e20000100800 */
[----:B------:R-:W-:-:S03]  /*27b80*/  IADD3 R21, P1, PT, R21, UR9, RZ ;  /* 0x0000000915157c10 */ /* 0x000fc6000ff3e0ff */
[----:B------:R-:W-:Y:S01]  /*27b90*/  STL [R1+0x11d4], R15 ;  /* 0x0011d40f01007387 */ /* 0x000fe20000100800 */
[----:B------:R-:W-:-:S03]  /*27ba0*/  IADD3.X R22, PT, PT, R22, UR5, RZ, P4, !PT ;  /* 0x0000000516167c10 */ /* 0x000fc6000a7fe4ff */
[----:B0-----:R-:W4:Y:S04]  /*27bb0*/  LDL.LU R29, [R1+0x11c0] ;  /* 0x0011c000011d7983 */ /* 0x001f280000300800 */
[----:B------:R-:W-:Y:S04]  /*27bc0*/  STL [R1+0x11f8], R14 ;  /* 0x0011f80e01007387 */ /* 0x000fe80000100800 */
[----:B------:R-:W-:Y:S04]  /*27bd0*/  STL [R1+0x11f0], R20 ;  /* 0x0011f01401007387 */ /* 0x000fe80000100800 */
[----:B------:R-:W-:Y:S04]  /*27be0*/  STL [R1+0x11c4], R21 ;  /* 0x0011c41501007387 */ /* 0x000fe80000100800 */
[----:B------:R-:W-:Y:S01]  /*27bf0*/  STL [R1+0x11e8], R22 ;  /* 0x0011e81601007387 */ /* 0x000fe20000100800 */
[----:B--2---:R-:W-:-:S02]  /*27c00*/  IADD3 R23, P4, PT, R23, UR9, RZ ;  /* 0x0000000917177c10 */ /* 0x004fc4000ff9e0ff */
[----:B------:R-:W-:Y:S02]  /*27c10*/  IADD3.X R13, PT, PT, R13, UR5, RZ, P3, !PT ;  /* 0x000000050d0d7c10 */ /* 0x000fe40009ffe4ff */
[----:B------:R-:W-:Y:S02]  /*27c20*/  IADD3.X R16, PT, PT, R16, UR5, RZ, P6, !PT ;  /* 0x0000000510107c10 */ /* 0x000fe4000b7fe4ff */
[----:B------:R-:W-:Y:S01]  /*27c30*/  IADD3 R12, P3, PT, R12, UR9, RZ ;  /* 0x000000090c0c7c10 */ /* 0x000fe2000ff7e0ff */
[----:B------:R-:W-:Y:S01]  /*27c40*/  STL [R1+0x11bc], R23 ;  /* 0x0011bc1701007387 */ /* 0x000fe20000100800 */
[----:B------:R-:W-:-:S03]  /*27c50*/  IADD3 R2, P6, PT, R2, UR9, RZ ;  /* 0x0000000902027c10 */ /* 0x000fc6000ffde0ff */
[----:B------:R-:W-:Y:S01]  /*27c60*/  STL [R1+0x11e0], R13 ;  /* 0x0011e00d01007387 */ /* 0x000fe20000100800 */
[----:B------:R-:W-:-:S03]  /*27c70*/  IADD3.X R17, PT, PT, R17, UR5, RZ, P5, !PT ;  /* 0x0000000511117c10 */ /* 0x000fc6000affe4ff */
[----:B------:R0:W-:Y:S04]  /*27c80*/  STL [R1+0x11ac], R2 ;  /* 0x0011ac0201007387 */ /* 0x0001e80000100800 */
[----:B------:R-:W-:Y:S04]  /*27c90*/  STL [R1+0x11b4], R12 ;  /* 0x0011b40c01007387 */ /* 0x000fe80000100800 */
[----:B0-----:R-:W2:Y:S01]  /*27ca0*/  LDL.LU R2, [R1+0x1194] ;  /* 0x0011940001027983 */ /* 0x001ea20000300800 */
[----:B---3--:R-:W-:-:S03]  /*27cb0*/  IADD3 R28, P5, PT, R28, UR9, RZ ;  /* 0x000000091c1c7c10 */ /* 0x008fc6000ffbe0ff */
[----:B------:R-:W-:Y:S04]  /*27cc0*/  STL [R1+0x11d8], R16 ;  /* 0x0011d81001007387 */ /* 0x000fe80000100800 */
[----:B------:R0:W-:Y:S04]  /*27cd0*/  STL [R1+0x11a4], R28 ;  /* 0x0011a41c01007387 */ /* 0x0001e80000100800 */
[----:B0-----:R-:W3:Y:S01]  /*27ce0*/  LDL.LU R28, [R1+0x11b8] ;  /* 0x0011b800011c7983 */ /* 0x001ee20000300800 */
[----:B------:R-:W-:-:S03]  /*27cf0*/  IADD3.X R18, PT, PT, R18, UR5, RZ, P2, !PT ;  /* 0x0000000512127c10 */ /* 0x000fc600097fe4ff */
[----:B------:R-:W-:Y:S01]  /*27d00*/  STL [R1+0x11d0], R17 ;  /* 0x0011d01101007387 */ /* 0x000fe20000100800 */
[----:B----4-:R-:W-:-:S03]  /*27d10*/  IADD3 R19, P2, PT, R19, UR9, RZ ;  /* 0x0000000913137c10 */ /* 0x010fc6000ff5e0ff */
        /* <DEDUP_REMOVED lines=21> */
[----:B------:R-:W-:-:S05]  /*27e70*/  IADD3.X R29, PT, PT, R29, UR5, RZ, P1, !PT ;  /* 0x000000051d1d7c10 */ /* 0x000fca0008ffe4ff */
[----:B------:R0:W-:Y:S04]  /*27e80*/  STL [R1+0x11c0], R29 ;  /* 0x0011c01d01007387 */ /* 0x0001e80000100800 */
[----:B------:R-:W4:Y:S04]  /*27e90*/  LDL.LU R23, [R1+0x1168] ;  /* 0x0011680001177983 */ /* 0x000f280000300800 */
[----:B------:R-:W4:Y:S04]  /*27ea0*/  LDL.LU R13, [R1+0x113c] ;  /* 0x00113c00010d7983 */ /* 0x000f280000300800 */
[----:B------:R-:W4:Y:S04]  /*27eb0*/  LDL.LU R12, [R1+0x1160] ;  /* 0x00116000010c7983 */ /* 0x000f280000300800 */
[----:B------:R-:W4:Y:S04]  /*27ec0*/  LDL.LU R16, [R1+0x1134] ;  /* 0x0011340001107983 */ /* 0x000f280000300800 */
[----:B0-----:R-:W4:Y:S04]  /*27ed0*/  LDL.LU R29, [R1+0x1158] ;  /* 0x00115800011d7983 */ /* 0x001f280000300800 */
[----:B------:R-:W4:Y:S01]  /*27ee0*/  LDL.LU R17, [R1+0x112c] ;  /* 0x00112c0001117983 */ /* 0x000f220000300800 */
[----:B--2---:R-:W-:-:S05]  /*27ef0*/  IADD3 R2, P1, PT, R2, UR9, RZ ;  /* 0x0000000902027c10 */ /* 0x004fca000ff3e0ff */
[----:B------:R0:W-:Y:S04]  /*27f00*/  STL [R1+0x1194], R2 ;  /* 0x0011940201007387 */ /* 0x0001e80000100800 */
[----:B0-----:R-:W2:Y:S04]  /*27f10*/  LDL.LU R2, [R1+0x1150] ;  /* 0x0011500001027983 */ /* 0x001ea80000300800 */
[----:B------:R-:W2:Y:S01]  /*27f20*/  LDL.LU R18, [R1+0x1124] ;  /* 0x0011240001127983 */ /* 0x000ea20000300800 */
[----:B---3--:R-:W-:-:S05]  /*27f30*/  IADD3.X R28, PT, PT, R28, UR5, RZ, P4, !PT ;  /* 0x000000051c1c7c10 */ /* 0x008fca000a7fe4ff */
[----:B------:R0:W-:Y:S04]  /*27f40*/  STL [R1+0x11b8], R28 ;  /* 0x0011b81c01007387 */ /* 0x0001e80000100800 */
[----:B0-----:R-:W3:Y:S01]  /*27f50*/  LDL.LU R28, [R1+0x1148] ;  /* 0x00114800011c7983 */ /* 0x001ee20000300800 */
[----:B----4-:R-:W-:Y:S02]  /*27f60*/  IADD3 R8, P4, PT, R8, UR9, RZ ;  /* 0x0000000908087c10 */ /* 0x010fe4000ff9e0ff */
[----:B------:R-:W-:Y:S02]  /*27f70*/  IADD3.X R9, PT, PT, R9, UR5, RZ, P3, !PT ;  /* 0x0000000509097c10 */ /* 0x000fe40009ffe4ff */
[----:B------:R-:W-:Y:S02]  /*27f80*/  IADD3 R10, P3, PT, R10, UR9, RZ ;  /* 0x000000090a0a7c10 */ /* 0x000fe4000ff7e0ff */
[----:B------:R-:W-:-:S02]  /*27f90*/  IADD3.X R11, PT, PT, R11, UR5, RZ, P6, !PT ;  /* 0x000000050b0b7c10 */ /* 0x000fc4000b7fe4ff */
[----:B------:R-:W-:Y:S01]  /*27fa0*/  IADD3 R24, P6, PT, R24, UR9, RZ ;  /* 0x0000000918187c10 */ /* 0x000fe2000ffde0ff */
        /* <DEDUP_REMOVED lines=19> */
[----:B------:R-:W-:-:S03]  /*280e0*/  IADD3.X R15, PT, PT, R15, UR5, RZ, P3, !PT ;  /* 0x000000050f0f7c10 */ /* 0x000fc60009ffe4ff */
[----:B------:R-:W-:Y:S01]  /*280f0*/  STL [R1+0x1164], R5 ;  /* 0x0011640501007387 */ /* 0x000fe20000100800 */
[----:B------:R-:W-:-:S03]  /*28100*/  IADD3 R14, P3, PT, R14, UR9, RZ ;  /* 0x000000090e0e7c10 */ /* 0x000fc6000ff7e0ff */
[----:B------:R-:W-:Y:S04]  /*28110*/  STL [R1+0x1188], R6 ;  /* 0x0011880601007387 */ /* 0x000fe80000100800 */
[----:B------:R-:W-:Y:S01]  /*28120*/  STL [R1+0x115c], R7 ;  /* 0x00115c0701007387 */ /* 0x000fe20000100800 */
[----:B------:R-:W-:-:S03]  /*28130*/  IADD3 R20, P6, PT, R20, UR9, RZ ;  /* 0x0000000914147c10 */ /* 0x000fc6000ffde0ff */
[----:B------:R0:W-:Y:S01]  /*28140*/  STL [R1+0x1178], R19 ;  /* 0x0011781301007387 */ /* 0x0001e20000100800 */
[----:B------:R-:W-:-:S03]  /*28150*/  IADD3.X R21, PT, PT, R21, UR5, RZ, P5, !PT ;  /* 0x0000000515157c10 */ /* 0x000fc6000affe4ff */
[----:B------:R-:W-:Y:S01]  /*28160*/  STL [R1+0x1180], R15 ;  /* 0x0011800f01007387 */ /* 0x000fe20000100800 */
[----:B------:R-:W-:Y:S02]  /*28170*/  IADD3 R22, P5, PT, R22, UR9, RZ ;  /* 0x0000000916167c10 */ /* 0x000fe4000ffbe0ff */
[----:B------:R-:W-:Y:S02]  /*28180*/  IADD3.X R23, PT, PT, R23, UR5, RZ, P2, !PT ;  /* 0x0000000517177c10 */ /* 0x000fe400097fe4ff */
[----:B------:R-:W-:Y:S02]  /*28190*/  IADD3 R13, P2, PT, R13, UR9, RZ ;  /* 0x000000090d0d7c10 */ /* 0x000fe4000ff5e0ff */
[----:B------:R-:W-:Y:S02]  /*281a0*/  IADD3.X R29, PT, PT, R29, UR5, RZ, P4, !PT ;  /* 0x000000051d1d7c10 */ /* 0x000fe4000a7fe4ff */
[----:B------:R-:W-:Y:S01]  /*281b0*/  IADD3.X R12, PT, PT, R12, UR5, RZ, P1, !PT ;  /* 0x000000050c0c7c10 */ /* 0x000fe20008ffe4ff */
[----:B0-----:R-:W4:Y:S04]  /*281c0*/  LDL.LU R19, [R1+0x111c] ;  /* 0x00111c0001137983 */ /* 0x001f280000300800 */
[----:B------:R-:W-:Y:S04]  /*281d0*/  STL [R1+0x1154], R14 ;  /* 0x0011540e01007387 */ /* 0x000fe80000100800 */
[----:B------:R-:W-:Y:S04]  /*281e0*/  STL [R1+0x114c], R20 ;  /* 0x00114c1401007387 */ /* 0x000fe80000100800 */
[----:B------:R-:W-:Y:S04]  /*281f0*/  STL [R1+0x1170], R21 ;  /* 0x0011701501007387 */ /* 0x000fe80000100800 */
[----:B------:R-:W-:Y:S04]  /*28200*/  STL [R1+0x1144], R22 ;  /* 0x0011441601007387 */ /* 0x000fe80000100800 */
[----:B------:R-:W-:Y:S01]  /*28210*/  STL [R1+0x1168], R23 ;  /* 0x0011681701007387 */ /* 0x000fe20000100800 */
[----:B------:R-:W-:-:S03]  /*28220*/  IADD3 R16, P1, PT, R16, UR9, RZ ;  /* 0x0000000910107c10 */ /* 0x000fc6000ff3e0ff */
[----:B------:R-:W-:Y:S04]  /*28230*/  STL [R1+0x113c], R13 ;  /* 0x00113c0d01007387 */ /* 0x000fe80000100800 */
[----:B------:R0:W-:Y:S04]  /*28240*/  STL [R1+0x1158], R29 ;  /* 0x0011581d01007387 */ /* 0x0001e80000100800 */
[----:B------:R-:W-:Y:S01]  /*28250*/  STL [R1+0x1160], R12 ;  /* 0x0011600c01007387 */ /* 0x000fe20000100800 */
[----:B------:R-:W-:-:S03]  /*28260*/  IADD3 R17, P4, PT, R17, UR9, RZ ;  /* 0x0000000911117c10 */ /* 0x000fc6000ff9e0ff */
[----:B0-----:R-:W4:Y:S04]  /*28270*/  LDL.LU R29, [R1+0x1140] ;  /* 0x00114000011d7983 */ /* 0x001f280000300800 */
[----:B------:R-:W-:Y:S01]  /*28280*/  STL [R1+0x1134], R16 ;  /* 0x0011341001007387 */ /* 0x000fe20000100800 */
[----:B--2---:R-:W-:Y:S02]  /*28290*/  IADD3.X R2, PT, PT, R2, UR5, RZ, P3, !PT ;  /* 0x0000000502027c10 */ /* 0x004fe40009ffe4ff */
[----:B------:R-:W-:-:S03]  /*282a0*/  IADD3 R18, P3, PT, R18, UR9, RZ ;  /* 0x0000000912127c10 */ /* 0x000fc6000ff7e0ff */
[----:B------:R0:W-:Y:S04]  /*282b0*/  STL [R1+0x1150], R2 ;  /* 0x0011500201007387 */ /* 0x0001e80000100800 */
[----:B0-----:R-:W2:Y:S04]  /*282c0*/  LDL.LU R2, [R1+0x1114] ;  /* 0x0011140001027983 */ /* 0x001ea80000300800 */
[----:B------:R-:W-:Y:S01]  /*282d0*/  STL [R1+0x112c], R17 ;  /* 0x00112c1101007387 */ /* 0x000fe20000100800 */
[----:B---3--:R-:W-:-:S03]  /*282e0*/  IADD3.X R28, PT, PT, R28, UR5, RZ, P6, !PT ;  /* 0x000000051c1c7c10 */ /* 0x008fc6000b7fe4ff */
[----:B------:R-:W3:Y:S04]  /*282f0*/  LDL.LU R8, [R1+0x1138] ;  /* 0x0011380001087983 */ /* 0x000ee80000300800 */
[----:B------:R-:W3:Y:S04]  /*28300*/  LDL.LU R9, [R1+0x110c] ;  /* 0x00110c0001097983 */ /* 0x000ee80000300800 */
[----:B------:R-:W-:Y:S04]  /*28310*/  STL [R1+0x1124], R18 ;  /* 0x0011241201007387 */ /* 0x000fe80000100800 */
[----:B------:R-:W3:Y:S04]  /*28320*/  LDL.LU R10, [R1+0x1130] ;  /* 0x00113000010a7983 */ /* 0x000ee80000300800 */
[----:B------:R0:W-:Y:S04]  /*28330*/  STL [R1+0x1148], R28 ;  /* 0x0011481c01007387 */ /* 0x0001e80000100800 */
        /* <DEDUP_REMOVED lines=12> */
[----:B0-----:R-:W3:Y:S04]  /*28400*/  LDL.LU R28, [R1+0x10d4] ;  /* 0x0010d400011c7983 */ /* 0x001ee80000300800 */
[----:B------:R-:W3:Y:S04]  /*28410*/  LDL.LU R20, [R1+0x10f8] ;  /* 0x0010f80001147983 */ /* 0x000ee80000300800 */
[----:B------:R-:W3:Y:S04]  /*28420*/  LDL.LU R21, [R1+0x10cc] ;  /* 0x0010cc0001157983 */ /* 0x000ee80000300800 */
[----:B------:R-:W3:Y:S01]  /*28430*/  LDL.LU R22, [R1+0x10f0] ;  /* 0x0010f00001167983 */ /* 0x000ee20000300800 */
[----:B----4-:R-:W-:-:S05]  /*28440*/  IADD3 R19, P6, PT, R19, UR9, RZ ;  /* 0x0000000913137c10 */ /* 0x010fca000ffde0ff */
[----:B------:R0:W-:Y:S04]  /*28450*/  STL [R1+0x111c], R19 ;  /* 0x00111c1301007387 */ /* 0x0001e80000100800 */
[----:B------:R-:W4:Y:S04]  /*28460*/  LDL.LU R23, [R1+0x10c4] ;  /* 0x0010c40001177983 */ /* 0x000f280000300800 */
[----:B------:R-:W4:Y:S04]  /*28470*/  LDL.LU R13, [R1+0x10e8] ;  /* 0x0010e800010d7983 */ /* 0x000f280000300800 */
[----:B------:R-:W4:Y:S04]  /*28480*/  LDL.LU R12, [R1+0x10bc] ;  /* 0x0010bc00010c7983 */ /* 0x000f280000300800 */
[----:B------:R-:W4:Y:S04]  /*28490*/  LDL.LU R16, [R1+0x10e0] ;  /* 0x0010e00001107983 */ /* 0x000f280000300800 */
[----:B0-----:R-:W4:Y:S04]  /*284a0*/  LDL.LU R19, [R1+0x10b4] ;  /* 0x0010b40001137983 */ /* 0x001f280000300800 */
[----:B------:R-:W4:Y:S01]  /*284b0*/  LDL.LU R17, [R1+0x10d8] ;  /* 0x0010d80001117983 */ /* 0x000f220000300800 */
[----:B------:R-:W-:-:S05]  /*284c0*/  IADD3.X R29, PT, PT, R29, UR5, RZ, P5, !PT ;  /* 0x000000051d1d7c10 */ /* 0x000fca000affe4ff */
[----:B------:R0:W-:Y:S04]  /*284d0*/  STL [R1+0x1140], R29 ;  /* 0x0011401d01007387 */ /* 0x0001e80000100800 */
[----:B0-----:R-:W4:Y:S04]  /*284e0*/  LDL.LU R29, [R1+0x10ac] ;  /* 0x0010ac00011d7983 */ /* 0x001f280000300800 */
[----:B------:R-:W4:Y:S01]  /*284f0*/  LDL.LU R18, [R1+0x10d0] ;  /* 0x0010d00001127983 */ /* 0x000f220000300800 */
[----:B--2---:R-:W-:Y:S02]  /*28500*/  IADD3 R2, P5, PT, R2, UR9, RZ ;  /* 0x0000000902027c10 */ /* 0x004fe4000ffbe0ff */
[----:B---3--:R-:W-:-:S02]  /*28510*/  IADD3.X R8, PT, PT, R8, UR5, RZ, P2, !PT ;  /* 0x0000000508087c10 */ /* 0x008fc400097fe4ff */
[----:B------:R-:W-:Y:S01]  /*28520*/  IADD3 R9, P2, PT, R9, UR9, RZ ;  /* 0x0000000909097c10 */ /* 0x000fe2000ff5e0ff */
[----:B------:R0:W-:Y:S01]  /*28530*/  STL [R1+0x1114], R2 ;  /* 0x0011140201007387 */ /* 0x0001e20000100800 */
[----:B------:R-:W-:Y:S02]  /*28540*/  IADD3.X R10, PT, PT, R10, UR5, RZ, P1, !PT ;  /* 0x000000050a0a7c10 */ /* 0x000fe40008ffe4ff */
[----:B------:R-:W-:Y:S02]  /*28550*/  IADD3 R11, P1, PT, R11, UR9, RZ ;  /* 0x000000090b0b7c10 */ /* 0x000fe4000ff3e0ff */
[----:B------:R-:W-:Y:S02]  /*28560*/  IADD3.X R24, PT, PT, R24, UR5, RZ, P4, !PT ;  /* 0x0000000518187c10 */ /* 0x000fe4000a7fe4ff */
[----:B------:R-:W-:Y:S02]  /*28570*/  IADD3 R25, P4, PT, R25, UR9, RZ ;  /* 0x0000000919197c10 */ /* 0x000fe4000ff9e0ff */
[----:B------:R-:W-:Y:S01]  /*28580*/  IADD3.X R26, PT, PT, R26, UR5, RZ, P3, !PT ;  /* 0x000000051a1a7c10 */ /* 0x000fe20009ffe4ff */
[----:B0-----:R-:W2:Y:S04]  /*28590*/  LDL.LU R2, [R1+0x10a4] ;  /* 0x0010a40001027983 */ /* 0x001ea80000300800 */
[----:B------:R-:W-:Y:S04]  /*285a0*/  STL [R1+0x1138], R8 ;  /* 0x0011380801007387 */ /* 0x000fe80000100800 */
[----:B------:R-:W-:Y:S04]  /*285b0*/  STL [R1+0x110c], R9 ;  /* 0x00110c0901007387 */ /* 0x000fe80000100800 */
        /* <DEDUP_REMOVED lines=19> */
[----:B------:R-:W-:Y:S04]  /*286f0*/  STL [R1+0x1108], R7 ;  /* 0x0011080701007387 */ /* 0x000fe80000100800 */
[----:B------:R0:W-:Y:S04]  /*28700*/  STL [R1+0x10d4], R28 ;  /* 0x0010d41c01007387 */ /* 0x0001e80000100800 */
[----:B------:R-:W-:Y:S04]  /*28710*/  STL [R1+0x10dc], R15 ;  /* 0x0010dc0f01007387 */ /* 0x000fe80000100800 */
[----:B0-----:R-:W3:Y:S01]  /*28720*/  LDL.LU R28, [R1+0x10c8] ;  /* 0x0010c800011c7983 */ /* 0x001ee20000300800 */
[----:B------:R-:W-:-:S02]  /*28730*/  IADD3.X R20, PT, PT, R20, UR5, RZ, P4, !PT ;  /* 0x0000000514147c10 */ /* 0x000fc4000a7fe4ff */
[----:B------:R-:W-:Y:S02]  /*28740*/  IADD3 R21, P4, PT, R21, UR9, RZ ;  /* 0x0000000915157c10 */ /* 0x000fe4000ff9e0ff */
[----:B------:R-:W-:Y:S02]  /*28750*/  IADD3.X R22, PT, PT, R22, UR5, RZ, P3, !PT ;  /* 0x0000000516167c10 */ /* 0x000fe40009ffe4ff */
[----:B----4-:R-:W-:Y:S01]  /*28760*/  IADD3 R23, P3, PT, R23, UR9, RZ ;  /* 0x0000000917177c10 */ /* 0x010fe2000ff7e0ff */
[----:B------:R-:W-:Y:S01]  /*28770*/  STL [R1+0x1100], R14 ;  /* 0x0011000e01007387 */ /* 0x000fe20000100800 */
[----:B------:R-:W-:Y:S02]  /*28780*/  IADD3.X R13, PT, PT, R13, UR5, RZ, P6, !PT ;  /* 0x000000050d0d7c10 */ /* 0x000fe4000b7fe4ff */
[----:B------:R-:W-:Y:S01]  /*28790*/  IADD3.X R16, PT, PT, R16, UR5, RZ, P5, !PT ;  /* 0x0000000510107c10 */ /* 0x000fe2000affe4ff */
[----:B------:R-:W-:Y:S04]  /*287a0*/  STL [R1+0x10f8], R20 ;  /* 0x0010f81401007387 */ /* 0x000fe80000100800 */
[----:B------:R-:W-:Y:S01]  /*287b0*/  STL [R1+0x10cc], R21 ;  /* 0x0010cc1501007387 */ /* 0x000fe20000100800 */
[----:B------:R-:W-:-:S02]  /*287c0*/  IADD3 R19, P5, PT, R19, UR9, RZ ;  /* 0x0000000913137c10 */ /* 0x000fc4000ffbe0ff */
[----:B------:R-:W-:Y:S01]  /*287d0*/  IADD3 R12, P6, PT, R12, UR9, RZ ;  /* 0x000000090c0c7c10 */ /* 0x000fe2000ffde0ff */
[----:B------:R-:W-:Y:S04]  /*287e0*/  STL [R1+0x10f0], R22 ;  /* 0x0010f01601007387 */ /* 0x000fe80000100800 */
[----:B------:R-:W-:Y:S01]  /*287f0*/  STL [R1+0x10c4], R23 ;  /* 0x0010c41701007387 */ /* 0x000fe20000100800 */
[----:B------:R-:W-:-:S03]  /*28800*/  IADD3.X R17, PT, PT, R17, UR5, RZ, P2, !PT ;  /* 0x0000000511117c10 */ /* 0x000fc600097fe4ff */
[----:B------:R-:W-:Y:S04]  /*28810*/  STL [R1+0x10e8], R13 ;  /* 0x0010e80d01007387 */ /* 0x000fe80000100800 */
[----:B------:R0:W-:Y:S04]  /*28820*/  STL [R1+0x10b4], R19 ;  /* 0x0010b41301007387 */ /* 0x0001e80000100800 */
[----:B------:R-:W-:Y:S04]  /*28830*/  STL [R1+0x10bc], R12 ;  /* 0x0010bc0c01007387 */ /* 0x000fe80000100800 */
[----:B0-----:R-:W4:Y:S01]  /*28840*/  LDL.LU R19, [R1+0x109c] ;  /* 0x00109c0001137983 */ /* 0x001f220000300800 */
[----:B------:R-:W-:-:S03]  /*28850*/  IADD3 R29, P2, PT, R29, UR9, RZ ;  /* 0x000000091d1d7c10 */ /* 0x000fc6000ff5e0ff */
[----:B------:R-:W-:Y:S01]  /*28860*/  STL [R1+0x10e0], R16 ;  /* 0x0010e01001007387 */ /* 0x000fe20000100800 */
[----:B------:R-:W-:-:S03]  /*28870*/  IADD3.X R18, PT, PT, R18, UR5, RZ, P1, !PT ;  /* 0x0000000512127c10 */ /* 0x000fc60008ffe4ff */
[----:B------:R0:W-:Y:S04]  /*28880*/  STL [R1+0x10ac], R29 ;  /* 0x0010ac1d01007387 */ /* 0x0001e80000100800 */
[----:B0-----:R-:W4:Y:S04]  /*28890*/  LDL.LU R29, [R1+0x10c0] ;  /* 0x0010c000011d7983 */ /* 0x001f280000300800 */
[----:B------:R-:W-:Y:S04]  /*288a0*/  STL [R1+0x10d8], R17 ;  /* 0x0010d81101007387 */ /* 0x000fe80000100800 */
[----:B------:R-:W4:Y:S04]  /*288b0*/  LDL.LU R8, [R1+0x1094] ;  /* 0x0010940001087983 */ /* 0x000f280000300800 */
[----:B------:R-:W4:Y:S04]  /*288c0*/  LDL.LU R9, [R1+0x10b8] ;  /* 0x0010b80001097983 */ /* 0x000f280000300800 */
[----:B------:R-:W-:Y:S04]  /*288d0*/  STL [R1+0x10d0], R18 ;  /* 0x0010d01201007387 */ /* 0x000fe80000100800 */
[----:B------:R-:W4:Y:S01]  /*288e0*/  LDL.LU R10, [R1+0x108c] ;  /* 0x00108c00010a7983 */ /* 0x000f220000300800 */
[----:B--2---:R-:W-:-:S05]  /*288f0*/  IADD3 R2, P1, PT, R2, UR9, RZ ;  /* 0x0000000902027c10 */ /* 0x004fca000ff3e0ff */
        /* <DEDUP_REMOVED lines=13> */
[----:B0-----:R-:W2:Y:S04]  /*289d0*/  LDL.LU R2, [R1+0x1080] ;  /* 0x0010800001027983 */ /* 0x001ea80000300800 */
[----:B------:R-:W2:Y:S04]  /*289e0*/  LDL.LU R20, [R1+0x1054] ;  /* 0x0010540001147983 */ /* 0x000ea80000300800 */
[----:B------:R-:W2:Y:S04]  /*289f0*/  LDL.LU R21, [R1+0x1078] ;  /* 0x0010780001157983 */ /* 0x000ea80000300800 */
[----:B------:R-:W2:Y:S01]  /*28a00*/  LDL.LU R22, [R1+0x104c] ;  /* 0x00104c0001167983 */ /* 0x000ea20000300800 */
[----:B---3--:R-:W-:-:S05]  /*28a10*/  IADD3.X R28, PT, PT, R28, UR5, RZ, P4, !PT ;  /* 0x000000051c1c7c10 */ /* 0x008fca000a7fe4ff */
[----:B------:R0:W-:Y:S04]  /*28a20*/  STL [R1+0x10c8], R28 ;  /* 0x0010c81c01007387 */ /* 0x0001e80000100800 */
[----:B------:R-:W3:Y:S04]  /*28a30*/  LDL.LU R23, [R1+0x1070] ;  /* 0x0010700001177983 */ /* 0x000ee80000300800 */
[----:B------:R-:W3:Y:S04]  /*28a40*/  LDL.LU R13, [R1+0x1044] ;  /* 0x00104400010d7983 */ /* 0x000ee80000300800 */
[----:B------:R-:W3:Y:S04]  /*28a50*/  LDL.LU R12, [R1+0x1068] ;  /* 0x00106800010c7983 */ /* 0x000ee80000300800 */
[----:B------:R-:W3:Y:S04]  /*28a60*/  LDL.LU R16, [R1+0x103c] ;  /* 0x00103c0001107983 */ /* 0x000ee80000300800 */
[----:B0-----:R-:W3:Y:S04]  /*28a70*/  LDL.LU R28, [R1+0x1060] ;  /* 0x00106000011c7983 */ /* 0x001ee80000300800 */
[----:B------:R-:W3:Y:S01]  /*28a80*/  LDL.LU R17, [R1+0x1034] ;  /* 0x0010340001117983 */ /* 0x000ee20000300800 */
[----:B----4-:R-:W-:-:S05]  /*28a90*/  IADD3 R19, P4, PT, R19, UR9, RZ ;  /* 0x0000000913137c10 */ /* 0x010fca000ff9e0ff */
[----:B------:R0:W-:Y:S04]  /*28aa0*/  STL [R1+0x109c], R19 ;  /* 0x00109c1301007387 */ /* 0x0001e80000100800 */
[----:B0-----:R-:W4:Y:S04]  /*28ab0*/  LDL.LU R19, [R1+0x1058] ;  /* 0x0010580001137983 */ /* 0x001f280000300800 */
[----:B------:R-:W4:Y:S01]  /*28ac0*/  LDL.LU R18, [R1+0x102c] ;  /* 0x00102c0001127983 */ /* 0x000f220000300800 */
[----:B------:R-:W-:Y:S02]  /*28ad0*/  IADD3.X R29, PT, PT, R29, UR5, RZ, P3, !PT ;  /* 0x000000051d1d7c10 */ /* 0x000fe40009ffe4ff */
[----:B------:R-:W-:-:S02]  /*28ae0*/  IADD3 R8, P3, PT, R8, UR9, RZ ;  /* 0x0000000908087c10 */ /* 0x000fc4000ff7e0ff */
[----:B------:R-:W-:Y:S02]  /*28af0*/  IADD3.X R9, PT, PT, R9, UR5, RZ, P6, !PT ;  /* 0x0000000509097c10 */ /* 0x000fe4000b7fe4ff */
[----:B------:R-:W-:Y:S01]  /*28b00*/  IADD3 R10, P6, PT, R10, UR9, RZ ;  /* 0x000000090a0a7c10 */ /* 0x000fe2000ffde0ff */
[----:B------:R0:W-:Y:S04]  /*28b10*/  STL [R1+0x10c0], R29 ;  /* 0x0010c01d01007387 */ /* 0x0001e80000100800 */
[----:B0-----:R-:W4:Y:S04]  /*28b20*/  LDL.LU R29, [R1+0x1050] ;  /* 0x00105000011d7983 */ /* 0x001f280000300800 */
[----:B------:R-:W-:Y:S04]  /*28b30*/  STL [R1+0x1094], R8 ;  /* 0x0010940801007387 */ /* 0x000fe80000100800 */
[----:B------:R-:W-:Y:S04]  /*28b40*/  STL [R1+0x10b8], R9 ;  /* 0x0010b80901007387 */ /* 0x000fe80000100800 */
[----:B------:R-:W-:Y:S01]  /*28b50*/  STL [R1+0x108c], R10 ;  /* 0x00108c0a01007387 */ /* 0x000fe20000100800 */
[----:B--2---:R-:W-:-:S02]  /*28b60*/  IADD3.X R11, PT, PT, R11, UR5, RZ, P5, !PT ;  /* 0x000000050b0b7c10 */ /* 0x004fc4000affe4ff */
[----:B------:R-:W-:Y:S02]  /*28b70*/  IADD3 R24, P5, PT, R24, UR9, RZ ;  /* 0x0000000918187c10 */ /* 0x000fe4000ffbe0ff */
[----:B------:R-:W-:Y:S02]  /*28b80*/  IADD3.X R25, PT, PT, R25, UR5, RZ, P2, !PT ;  /* 0x0000000519197c10 */ /* 0x000fe400097fe4ff */
[----:B------:R-:W-:Y:S02]  /*28b90*/  IADD3 R26, P2, PT, R26, UR9, RZ ;  /* 0x000000091a1a7c10 */ /* 0x000fe4000ff5e0ff */
[----:B------:R-:W-:Y:S01]  /*28ba0*/  IADD3.X R27, PT, PT, R27, UR5, RZ, P1, !PT ;  /* 0x000000051b1b7c10 */ /* 0x000fe20008ffe4ff */
        /* <DEDUP_REMOVED lines=23> */
[----:B---3--:R-:W-:Y:S01]  /*28d20*/  IADD3.X R23, PT, PT, R23, UR5, RZ, P1, !PT ;  /* 0x0000000517177c10 */ /* 0x008fe20008ffe4ff */
[----:B0-----:R-:W2:Y:S04]  /*28d30*/  LDL.LU R2, [R1+0x1024] ;  /* 0x0010240001027983 */ /* 0x001ea80000300800 */
[----:B------:R-:W-:Y:S01]  /*28d40*/  STL [R1+0x105c], R14 ;  /* 0x00105c0e01007387 */ /* 0x000fe20000100800 */
[----:B------:R-:W-:-:S03]  /*28d50*/  IADD3 R13, P1, PT, R13, UR9, RZ ;  /* 0x000000090d0d7c10 */ /* 0x000fc6000ff3e0ff */
[----:B------:R-:W-:Y:S04]  /*28d60*/  STL [R1+0x1054], R20 ;  /* 0x0010541401007387 */ /* 0x000fe80000100800 */
[----:B------:R-:W-:Y:S01]  /*28d70*/  STL [R1+0x1078], R21 ;  /* 0x0010781501007387 */ /* 0x000fe20000100800 */
[----:B------:R-:W-:-:S03]  /*28d80*/  IADD3.X R12, PT, PT, R12, UR5, RZ, P4, !PT ;  /* 0x000000050c0c7c10 */ /* 0x000fc6000a7fe4ff */
[----:B------:R-:W-:Y:S01]  /*28d90*/  STL [R1+0x104c], R22 ;  /* 0x00104c1601007387 */ /* 0x000fe20000100800 */
[----:B------:R-:W-:-:S03]  /*28da0*/  IADD3.X R28, PT, PT, R28, UR5, RZ, P3, !PT ;  /* 0x000000051c1c7c10 */ /* 0x000fc60009ffe4ff */
[----:B------:R-:W-:Y:S04]  /*28db0*/  STL [R1+0x1070], R23 ;  /* 0x0010701701007387 */ /* 0x000fe80000100800 */
[----:B------:R-:W-:Y:S04]  /*28dc0*/  STL [R1+0x1044], R13 ;  /* 0x0010440d01007387 */ /* 0x000fe80000100800 */
[----:B------:R0:W-:Y:S04]  /*28dd0*/  STL [R1+0x1060], R28 ;  /* 0x0010601c01007387 */ /* 0x0001e80000100800 */
[----:B------:R-:W-:Y:S04]  /*28de0*/  STL [R1+0x1068], R12 ;  /* 0x0010680c01007387 */ /* 0x000fe80000100800 */
[----:B0-----:R-:W3:Y:S01]  /*28df0*/  LDL.LU R28, [R1+0x1048] ;  /* 0x00104800011c7983 */ /* 0x001ee20000300800 */
[----:B------:R-:W-:-:S02]  /*28e00*/  IADD3 R16, P4, PT, R16, UR9, RZ ;  /* 0x0000000910107c10 */ /* 0x000fc4000ff9e0ff */
[----:B------:R-:W-:-:S03]  /*28e10*/  IADD3 R17, P3, PT, R17, UR9, RZ ;  /* 0x0000000911117c10 */ /* 0x000fc6000ff7e0ff */
[----:B------:R-:W-:Y:S01]  /*28e20*/  STL [R1+0x103c], R16 ;  /* 0x00103c1001007387 */ /* 0x000fe20000100800 */
[----:B----4-:R-:W-:Y:S02]  /*28e30*/  IADD3.X R19, PT, PT, R19, UR5, RZ, P6, !PT ;  /* 0x0000000513137c10 */ /* 0x010fe4000b7fe4ff */
[----:B------:R-:W-:-:S03]  /*28e40*/  IADD3 R18, P6, PT, R18, UR9, RZ ;  /* 0x0000000912127c10 */ /* 0x000fc6000ffde0ff */
[----:B------:R0:W-:Y:S04]  /*28e50*/  STL [R1+0x1058], R19 ;  /* 0x0010581301007387 */ /* 0x0001e80000100800 */
[----:B0-----:R-:W4:Y:S04]  /*28e60*/  LDL.LU R19, [R1+0x101c] ;  /* 0x00101c0001137983 */ /* 0x001f280000300800 */
[----:B------:R-:W-:Y:S04]  /*28e70*/  STL [R1+0x1034], R17 ;  /* 0x0010341101007387 */ /* 0x000fe80000100800 */
[----:B------:R-:W4:Y:S01]  /*28e80*/  LDL.LU R8, [R1+0x1040] ;  /* 0x0010400001087983 */ /* 0x000f220000300800 */
[----:B------:R-:W-:-:S03]  /*28e90*/  IADD3.X R29, PT, PT, R29, UR5, RZ, P5, !PT ;  /* 0x000000051d1d7c10 */ /* 0x000fc6000affe4ff */
        /* <DEDUP_REMOVED lines=28> */
[----:B---3--:R-:W-:-:S05]  /*29060*/  IADD3.X R28, PT, PT, R28, UR5, RZ, P2, !PT ;  /* 0x000000051c1c7c10 */ /* 0x008fca00097fe4ff */
        /* <DEDUP_REMOVED lines=11> */
[----:B------:R-:W-:Y:S01]  /*29120*/  IADD3.X R26, PT, PT, R26, UR5, RZ, P6, !PT ;  /* 0x000000051a1a7c10 */ /* 0x000fe2000b7fe4ff */
[----:B0-----:R-:W4:Y:S04]  /*29130*/  LDL.LU R19, [R1+0xfac] ;  /* 0x000fac0001137983 */ /* 0x001f280000300800 */
        /* <DEDUP_REMOVED lines=37> */
[----:B------:R-:W-:Y:S02]  /*29390*/  IADD3 R2, P2, PT, R2, UR9, RZ ;  /* 0x0000000902027c10 */ /* 0x000fe4000ff5e0ff */
[----:B------:R-:W-:Y:S01]  /*293a0*/  IADD3.X R17, PT, PT, R17, UR5, RZ, P1, !PT ;  /* 0x0000000511117c10 */ /* 0x000fe20008ffe4ff */
[----:B------:R-:W-:Y:S04]  /*293b0*/  STL [R1+0xff0], R13 ;  /* 0x000ff00d01007387 */ /* 0x000fe80000100800 */
[----:B------:R0:W-:Y:S04]  /*293c0*/  STL [R1+0xfbc], R2 ;  /* 0x000fbc0201007387 */ /* 0x0001e80000100800 */
[----:B------:R-:W-:Y:S04]  /*293d0*/  STL [R1+0xfc4], R12 ;  /* 0x000fc40c01007387 */ /* 0x000fe80000100800 */
[----:B0-----:R-:W2:Y:S04]  /*293e0*/  LDL.LU R2, [R1+0xfa4] ;  /* 0x000fa40001027983 */ /* 0x001ea80000300800 */
[----:B------:R-:W-:Y:S01]  /*293f0*/  STL [R1+0xfe8], R16 ;  /* 0x000fe81001007387 */ /* 0x000fe20000100800 */
[----:B---3--:R-:W-:-:S05]  /*29400*/  IADD3 R28, P1, PT, R28, UR9, RZ ;  /* 0x000000091c1c7c10 */ /* 0x008fca000ff3e0ff */
[----:B------:R0:W-:Y:S04]  /*29410*/  STL [R1+0xfb4], R28 ;  /* 0x000fb41c01007387 */ /* 0x0001e80000100800 */
[----:B0-----:R-:W3:Y:S01]  /*29420*/  LDL.LU R28, [R1+0xfc8] ;  /* 0x000fc800011c7983 */ /* 0x001ee20000300800 */
[----:B------:R-:W-:-:S03]  /*29430*/  IADD3.X R18, PT, PT, R18, UR5, RZ, P4, !PT ;  /* 0x0000000512127c10 */ /* 0x000fc6000a7fe4ff */
[----:B------:R-:W-:Y:S04]  /*29440*/  STL [R1+0xfe0], R17 ;  /* 0x000fe01101007387 */ /* 0x000fe80000100800 */
[----:B------:R-:W3:Y:S04]  /*29450*/  LDL.LU R8, [R1+0xf9c] ;  /* 0x000f9c0001087983 */ /* 0x000ee80000300800 */
[----:B------:R-:W3:Y:S04]  /*29460*/  LDL.LU R9, [R1+0xfc0] ;  /* 0x000fc00001097983 */ /* 0x000ee80000300800 */
[----:B------:R-:W-:Y:S04]  /*29470*/  STL [R1+0xfd8], R18 ;  /* 0x000fd81201007387 */ /* 0x000fe80000100800 */
[----:B------:R-:W3:Y:S01]  /*29480*/  LDL.LU R10, [R1+0xf94] ;  /* 0x000f9400010a7983 */ /* 0x000ee20000300800 */
[----:B----4-:R-:W-:-:S05]  /*29490*/  IADD3 R19, P4, PT, R19, UR9, RZ ;  /* 0x0000000913137c10 */ /* 0x010fca000ff9e0ff */
        /* <DEDUP_REMOVED lines=32> */
[----:B------:R-:W-:Y:S02]  /*296a0*/  IADD3 R8, P6, PT, R8, UR9, RZ ;  /* 0x0000000908087c10 */ /* 0x000fe4000ffde0ff */
[----:B------:R-:W-:Y:S02]  /*296b0*/  IADD3.X R9, PT, PT, R9, UR5, RZ, P5, !PT ;  /* 0x0000000509097c10 */ /* 0x000fe4000affe4ff */
[----:B------:R-:W-:Y:S02]  /*296c0*/  IADD3 R10, P5, PT, R10, UR9, RZ ;  /* 0x000000090a0a7c10 */ /* 0x000fe4000ffbe0ff */
[----:B----4-:R-:W-:-:S02]  /*296d0*/  IADD3.X R11, PT, PT, R11, UR5, RZ, P2, !PT ;  /* 0x000000050b0b7c10 */ /* 0x010fc400097fe4ff */
        /* <DEDUP_REMOVED lines=21> */
[----:B------:R-:W-:Y:S04]  /*29830*/  STL [R1+0xf74], R5 ;  /* 0x000f740501007387 */ /* 0x000fe80000100800 */
[----:B------:R-:W-:Y:S01]  /*29840*/  STL [R1+0xf98], R6 ;  /* 0x000f980601007387 */ /* 0x000fe20000100800 */
[----:B------:R-:W-:-:S03]  /*29850*/  IADD3 R14, P5, PT, R14, UR9, RZ ;  /* 0x000000090e0e7c10 */ /* 0x000fc6000ffbe0ff */
[----:B------:R-:W-:Y:S04]  /*29860*/  STL [R1+0xf6c], R7 ;  /* 0x000f6c0701007387 */ /* 0x000fe80000100800 */
[----:B------:R0:W-:Y:S01]  /*29870*/  STL [R1+0xf88], R19 ;  /* 0x000f881301007387 */ /* 0x0001e20000100800 */
[----:B------:R-:W-:-:S03]  /*29880*/  IADD3 R20, P2, PT, R20, UR9, RZ ;  /* 0x0000000914147c10 */ /* 0x000fc6000ff5e0ff */
[----:B------:R-:W-:Y:S01]  /*29890*/  STL [R1+0xf90], R15 ;  /* 0x000f900f01007387 */ /* 0x000fe20000100800 */
[----:B------:R-:W-:Y:S02]  /*298a0*/  IADD3.X R21, PT, PT, R21, UR5, RZ, P1, !PT ;  /* 0x0000000515157c10 */ /* 0x000fe40008ffe4ff */
[----:B------:R-:W-:Y:S02]  /*298b0*/  IADD3 R22, P1, PT, R22, UR9, RZ ;  /* 0x0000000916167c10 */ /* 0x000fe4000ff3e0ff */
[----:B------:R-:W-:Y:S02]  /*298c0*/  IADD3.X R23, PT, PT, R23, UR5, RZ, P4, !PT ;  /* 0x0000000517177c10 */ /* 0x000fe4000a7fe4ff */
[----:B------:R-:W-:Y:S01]  /*298d0*/  IADD3 R13, P4, PT, R13, UR9, RZ ;  /* 0x000000090d0d7c10 */ /* 0x000fe2000ff9e0ff */
[----:B0-----:R-:W4:Y:S04]  /*298e0*/  LDL.LU R19, [R1+0xf2c] ;  /* 0x000f2c0001137983 */ /* 0x001f280000300800 */
[----:B------:R-:W-:Y:S04]  /*298f0*/  STL [R1+0xf64], R14 ;  /* 0x000f640e01007387 */ /* 0x000fe80000100800 */
[----:B------:R-:W-:Y:S04]  /*29900*/  STL [R1+0xf5c], R20 ;  /* 0x000f5c1401007387 */ /* 0x000fe80000100800 */
[----:B------:R-:W-:Y:S01]  /*29910*/  STL [R1+0xf80], R21 ;  /* 0x000f801501007387 */ /* 0x000fe20000100800 */
[----:B------:R-:W-:-:S02]  /*29920*/  IADD3.X R12, PT, PT, R12, UR5, RZ, P3, !PT ;  /* 0x000000050c0c7c10 */ /* 0x000fc40009ffe4ff */
[----:B------:R-:W-:Y:S01]  /*29930*/  IADD3.X R29, PT, PT, R29, UR5, RZ, P6, !PT ;  /* 0x000000051d1d7c10 */ /* 0x000fe2000b7fe4ff */
[----:B------:R-:W-:Y:S01]  /*29940*/  STL [R1+0xf54], R22 ;  /* 0x000f541601007387 */ /* 0x000fe20000100800 */
[----:B------:R-:W-:-:S03]  /*29950*/  IADD3 R16, P3, PT, R16, UR9, RZ ;  /* 0x0000000910107c10 */ /* 0x000fc6000ff7e0ff */
[----:B------:R-:W-:Y:S04]  /*29960*/  STL [R1+0xf78], R23 ;  /* 0x000f781701007387 */ /* 0x000fe80000100800 */
[----:B------:R-:W-:Y:S04]  /*29970*/  STL [R1+0xf4c], R13 ;  /* 0x000f4c0d01007387 */ /* 0x000fe80000100800 */
[----:B------:R0:W-:Y:S04]  /*29980*/  STL [R1+0xf68], R29 ;  /* 0x000f681d01007387 */ /* 0x0001e80000100800 */
[----:B------:R-:W-:Y:S01]  /*29990*/  STL [R1+0xf70], R12 ;  /* 0x000f700c01007387 */ /* 0x000fe20000100800 */
[----:B------:R-:W-:-:S03]  /*299a0*/  IADD3 R17, P6, PT, R17, UR9, RZ ;  /* 0x0000000911117c10 */ /* 0x000fc6000ffde0ff */
[----:B0-----:R-:W4:Y:S04]  /*299b0*/  LDL.LU R29, [R1+0xf50] ;  /* 0x000f5000011d7983 */ /* 0x001f280000300800 */
[----:B------:R-:W-:Y:S01]  /*299c0*/  STL [R1+0xf44], R16 ;  /* 0x000f441001007387 */ /* 0x000fe20000100800 */
[----:B--2---:R-:W-:-:S05]  /*299d0*/  IADD3.X R2, PT, PT, R2, UR5, RZ, P5, !PT ;  /* 0x0000000502027c10 */ /* 0x004fca000affe4ff */
[----:B------:R0:W-:Y:S04]  /*299e0*/  STL [R1+0xf60], R2 ;  /* 0x000f600201007387 */ /* 0x0001e80000100800 */
[----:B0-----:R-:W2:Y:S04]  /*299f0*/  LDL.LU R2, [R1+0xf24] ;  /* 0x000f240001027983 */ /* 0x001ea80000300800 */
[----:B------:R-:W-:Y:S01]  /*29a00*/  STL [R1+0xf3c], R17 ;  /* 0x000f3c1101007387 */ /* 0x000fe20000100800 */
[----:B---3--:R-:W-:-:S05]  /*29a10*/  IADD3.X R28, PT, PT, R28, UR5, RZ, P2, !PT ;  /* 0x000000051c1c7c10 */ /* 0x008fca00097fe4ff */
[----:B------:R0:W-:Y:S04]  /*29a20*/  STL [R1+0xf58], R28 ;  /* 0x000f581c01007387 */ /* 0x0001e80000100800 */
[----:B0-----:R-:W3:Y:S01]  /*29a30*/  LDL.LU R28, [R1+0xf48] ;  /* 0x000f4800011c7983 */ /* 0x001ee20000300800 */
[----:B------:R-:W-:-:S05]  /*29a40*/  IADD3 R18, P5, PT, R18, UR9, RZ ;  /* 0x0000000912127c10 */ /* 0x000fca000ffbe0ff */
        /* <DEDUP_REMOVED lines=26> */
[----:B------:R-:W4:Y:S04]  /*29bf0*/  LDL.LU R16, [R1+0xee8] ;  /* 0x000ee80001107983 */ /* 0x000f280000300800 */
[----:B-1----:R-:W4:Y:S01]  /*29c00*/  LDL.LU R19, [R1+0x1220] ;  /* 0x0012200001137983 */ /* 0x002f220000300800 */
[----:B------:R-:W-:-:S05]  /*29c10*/  IADD3.X R29, PT, PT, R29, UR5, RZ, P1, !PT ;  /* 0x000000051d1d7c10 */ /* 0x000fca0008ffe4ff */
[----:B------:R0:W-:Y:S04]  /*29c20*/  STL [R1+0xf50], R29 ;  /* 0x000f501d01007387 */ /* 0x0001e80000100800 */
[----:B0-----:R-:W4:Y:S01]  /*29c30*/  LDL.LU R29, [R1+0xee0] ;  /* 0x000ee000011d7983 */ /* 0x001f220000300800 */
[----:B--2---:R-:W-:-:S05]  /*29c40*/  IADD3 R2, P1, PT, R2, UR9, RZ ;  /* 0x0000000902027c10 */ /* 0x004fca000ff3e0ff */
[----:B------:R0:W-:Y:S04]  /*29c50*/  STL [R1+0xf24], R2 ;  /* 0x000f240201007387 */ /* 0x0001e80000100800 */
[----:B0-----:R-:W2:Y:S01]  /*29c60*/  LDL.LU R2, [R1+0x1228] ;  /* 0x0012280001027983 */ /* 0x001ea20000300800 */
[----:B---3--:R-:W-:-:S05]  /*29c70*/  IADD3.X R28, PT, PT, R28, UR5, RZ, P4, !PT ;  /* 0x000000051c1c7c10 */ /* 0x008fca000a7fe4ff */
[----:B------:R0:W-:Y:S04]  /*29c80*/  STL [R1+0xf48], R28 ;  /* 0x000f481c01007387 */ /* 0x0001e80000100800 */
[----:B0-----:R-:W3:Y:S01]  /*29c90*/  LDL.LU R28, [R1+0x12ec] ;  /* 0x0012ec00011c7983 */ /* 0x001ee20000300800 */
[----:B------:R-:W-:Y:S02]  /*29ca0*/  IADD3 R8, P4, PT, R8, UR9, RZ ;  /* 0x0000000908087c10 */ /* 0x000fe4000ff9e0ff */
        /* <DEDUP_REMOVED lines=30> */
[----:B------:R-:W-:Y:S02]  /*29e90*/  IADD3.X R21, PT, PT, R21, UR5, RZ, P5, !PT ;  /* 0x0000000515157c10 */ /* 0x000fe4000affe4ff */
[----:B----4-:R-:W-:Y:S02]  /*29ea0*/  IADD3 R22, P5, PT, R22, UR9, RZ ;  /* 0x0000000916167c10 */ /* 0x010fe4000ffbe0ff */
[----:B------:R-:W-:Y:S02]  /*29eb0*/  IADD3.X R23, PT, PT, R23, UR5, RZ, P2, !PT ;  /* 0x0000000517177c10 */ /* 0x000fe400097fe4ff */
[----:B------:R-:W-:Y:S02]  /*29ec0*/  IADD3.X R12, PT, PT, R12, UR5, RZ, P1, !PT ;  /* 0x000000050c0c7c10 */ /* 0x000fe40008ffe4ff */
[----:B------:R-:W-:Y:S01]  /*29ed0*/  IADD3 R18, P1, PT, R18, UR9, RZ ;  /* 0x0000000912127c10 */ /* 0x000fe2000ff3e0ff */
[----:B0-----:R-:W4:Y:S04]  /*29ee0*/  LDL.LU R17, [R1+0x1230] ;  /* 0x0012300001117983 */ /* 0x001f280000300800 */
[----:B------:R-:W-:Y:S04]  /*29ef0*/  STL [R1+0xf10], R15 ;  /* 0x000f100f01007387 */ /* 0x000fe80000100800 */
[----:B------:R-:W-:Y:S04]  /*29f00*/  STL [R1+0xf08], R14 ;  /* 0x000f080e01007387 */ /* 0x000fe80000100800 */
[----:B------:R-:W-:Y:S01]  /*29f10*/  STL [R1+0xedc], R20 ;  /* 0x000edc1401007387 */ /* 0x000fe20000100800 */
[----:B------:R-:W-:-:S03]  /*29f20*/  IADD3 R13, P2, PT, R13, UR9, RZ ;  /* 0x000000090d0d7c10 */ /* 0x000fc6000ff5e0ff */
[----:B------:R-:W-:Y:S04]  /*29f30*/  STL [R1+0xf00], R21 ;  /* 0x000f001501007387 */ /* 0x000fe80000100800 */
[----:B------:R-:W-:Y:S01]  /*29f40*/  STL [R1+0xed4], R22 ;  /* 0x000ed41601007387 */ /* 0x000fe20000100800 */
[----:B------:R-:W-:-:S03]  /*29f50*/  IADD3.X R16, PT, PT, R16, UR5, RZ, P4, !PT ;  /* 0x0000000510107c10 */ /* 0x000fc6000a7fe4ff */
[----:B------:R-:W-:Y:S01]  /*29f60*/  STL [R1+0xef8], R23 ;  /* 0x000ef81701007387 */ /* 0x000fe20000100800 */
[----:B------:R-:W-:-:S03]  /*29f70*/  IADD3 R19, P4, PT, R19, UR9, RZ ;  /* 0x0000000913137c10 */ /* 0x000fc6000ff9e0ff */
[----:B------:R0:W-:Y:S04]  /*29f80*/  STL [R1+0x1218], R18 ;  /* 0x0012181201007387 */ /* 0x0001e80000100800 */
[----:B------:R-:W-:Y:S01]  /*29f90*/  STL [R1+0xecc], R13 ;  /* 0x000ecc0d01007387 */ /* 0x000fe20000100800 */
[----:B------:R-:W-:-:S03]  /*29fa0*/  IADD3.X R29, PT, PT, R29, UR5, RZ, P3, !PT ;  /* 0x000000051d1d7c10 */ /* 0x000fc60009ffe4ff */
[----:B0-----:R-:W4:Y:S04]  /*29fb0*/  LDL.LU R18, [R1+0xed0] ;  /* 0x000ed00001127983 */ /* 0x001f280000300800 */
[----:B------:R-:W-:Y:S04]  /*29fc0*/  STL [R1+0xef0], R12 ;  /* 0x000ef00c01007387 */ /* 0x000fe80000100800 */
[----:B------:R0:W-:Y:S04]  /*29fd0*/  STL [R1+0x1220], R19 ;  /* 0x0012201301007387 */ /* 0x0001e80000100800 */
[----:B0-----:R-:W4:Y:S04]  /*29fe0*/  LDL.LU R19, [R1+0x1238] ;  /* 0x0012380001137983 */ /* 0x001f280000300800 */
[----:B------:R-:W-:Y:S04]  /*29ff0*/  STL [R1+0xee8], R16 ;  /* 0x000ee81001007387 */ /* 0x000fe80000100800 */
[----:B------:R-:W4:Y:S04]  /*2a000*/  LDL.LU R3, [R1+0xec8] ;  /* 0x000ec80001037983 */ /* 0x000f280000300800 */
[----:B------:R0:W-:Y:S04]  /*2a010*/  STL [R1+0xee0], R29 ;  /* 0x000ee01d01007387 */ /* 0x0001e80000100800 */
[----:B------:R-:W4:Y:S01]  /*2a020*/  LDL.LU R4, [R1+0x1240] ;  /* 0x0012400001047983 */ /* 0x000f220000300800 */
[----:B--2---:R-:W-:-:S05]  /*2a030*/  IADD3 R2, P3, PT, R2, UR9, RZ ;  /* 0x0000000902027c10 */ /* 0x004fca000ff7e0ff */
[----:B------:R1:W-:Y:S04]  /*2a040*/  STL [R1+0x1228], R2 ;  /* 0x0012280201007387 */ /* 0x0003e80000100800 */
[----:B------:R-:W2:Y:S01]  /*2a050*/  LDL.LU R14, [R1+0xec4] ;  /* 0x000ec400010e7983 */ /* 0x000ea20000300800 */
[----:B---3--:R-:W-:-:S05]  /*2a060*/  IADD3.X R28, PT, PT, R28, UR5, RZ, P6, !PT ;  /* 0x000000051c1c7c10 */ /* 0x008fca000b7fe4ff */
[----:B------:R3:W-:Y:S04]  /*2a070*/  STL [R1+0xed8], R28 ;  /* 0x000ed81c01007387 */ /* 0x0007e80000100800 */
[----:B------:R-:W2:Y:S04]  /*2a080*/  LDL.LU R15, [R1+0x1248] ;  /* 0x00124800010f7983 */ /* 0x000ea80000300800 */
[----:B------:R-:W2:Y:S04]  /*2a090*/  LDL.LU R12, [R1+0xec0] ;  /* 0x000ec000010c7983 */ /* 0x000ea80000300800 */
[----:B------:R-:W2:Y:S04]  /*2a0a0*/  LDL.LU R13, [R1+0x1250] ;  /* 0x00125000010d7983 */ /* 0x000ea80000300800 */
[----:B0-----:R-:W2:Y:S04]  /*2a0b0*/  LDL.LU R29, [R1+0xebc] ;  /* 0x000ebc00011d7983 */ /* 0x001ea80000300800 */
[----:B-1----:R-:W2:Y:S04]  /*2a0c0*/  LDL.LU R2, [R1+0x1258] ;  /* 0x0012580001027983 */ /* 0x002ea80000300800 */
[----:B---3--:R-:W3:Y:S04]  /*2a0d0*/  LDL.LU R28, [R1+0xeb8] ;  /* 0x000eb800011c7983 */ /* 0x008ee80000300800 */
        /* <DEDUP_REMOVED lines=17> */
[----:B------:R-:W4:Y:S01]  /*2a1f0*/  LDL.LU R16, [R1+0x1244] ;  /* 0x0012440001107983 */ /* 0x000f220000300800 */
[----:B------:R-:W-:-:S05]  /*2a200*/  IADD3.X R18, PT, PT, R18, UR5, RZ, P5, !PT ;  /* 0x0000000512127c10 */ /* 0x000fca000affe4ff */
[----:B------:R1:W-:Y:S04]  /*2a210*/  STL [R1+0xed0], R18 ;  /* 0x000ed01201007387 */ /* 0x0003e80000100800 */
[----:B0-----:R-:W4:Y:S01]  /*2a220*/  LDL.LU R17, [R1+0x1254] ;  /* 0x0012540001117983 */ /* 0x001f220000300800 */
[----:B------:R-:W-:Y:S02]  /*2a230*/  IADD3 R19, P5, PT, R19, UR9, RZ ;  /* 0x0000000913137c10 */ /* 0x000fe4000ffbe0ff */
[----:B------:R-:W-:Y:S01]  /*2a240*/  IADD3.X R3, PT, PT, R3, UR5, RZ, P2, !PT ;  /* 0x0000000503037c10 */ /* 0x000fe200097fe4ff */
[----:B-1----:R-:W4:Y:S01]  /*2a250*/  LDL.LU R18, [R1+0x125c] ;  /* 0x00125c0001127983 */ /* 0x002f220000300800 */
[----:B------:R-:W-:-:S03]  /*2a260*/  IADD3 R4, P2, PT, R4, UR9, RZ ;  /* 0x0000000904047c10 */ /* 0x000fc6000ff5e0ff */
[----:B------:R0:W-:Y:S04]  /*2a270*/  STL [R1+0x1238], R19 ;  /* 0x0012381301007387 */ /* 0x0001e80000100800 */
[----:B0-----:R-:W4:Y:S04]  /*2a280*/  LDL.LU R19, [R1+0x1264] ;  /* 0x0012640001137983 */ /* 0x001f280000300800 */
[----:B------:R0:W-:Y:S04]  /*2a290*/  STL [R1+0xec8], R3 ;  /* 0x000ec80301007387 */ /* 0x0001e80000100800 */
[----:B0-----:R-:W4:Y:S04]  /*2a2a0*/  LDL.LU R3, [R1+0x12e8] ;  /* 0x0012e80001037983 */ /* 0x001f280000300800 */
[----:B------:R0:W-:Y:S04]  /*2a2b0*/  STL [R1+0x1240], R4 ;  /* 0x0012400401007387 */ /* 0x0001e80000100800 */
[----:B0-----:R-:W4:Y:S01]  /*2a2c0*/  LDL.LU R4, [R1+0x12e4] ;  /* 0x0012e40001047983 */ /* 0x001f220000300800 */
[----:B--2---:R-:W-:-:S05]  /*2a2d0*/  IADD3.X R14, PT, PT, R14, UR5, RZ, P1, !PT ;  /* 0x000000050e0e7c10 */ /* 0x004fca0008ffe4ff */
[----:B------:R0:W-:Y:S04]  /*2a2e0*/  STL [R1+0xec4], R14 ;  /* 0x000ec40e01007387 */ /* 0x0001e80000100800 */
[----:B0-----:R0:W5:Y:S01]  /*2a2f0*/  LDL.LU R14, [R1+0x12e0] ;  /* 0x0012e000010e7983 */ /* 0x0011620000300800 */
[----:B------:R-:W-:Y:S02]  /*2a300*/  IADD3 R15, P1, PT, R15, UR9, RZ ;  /* 0x000000090f0f7c10 */ /* 0x000fe4000ff3e0ff */
[----:B------:R-:W-:Y:S02]  /*2a310*/  IADD3.X R12, PT, PT, R12, UR5, RZ, P4, !PT ;  /* 0x000000050c0c7c10 */ /* 0x000fe4000a7fe4ff */
[----:B------:R-:W-:Y:S02]  /*2a320*/  IADD3 R13, P4, PT, R13, UR9, RZ ;  /* 0x000000090d0d7c10 */ /* 0x000fe4000ff9e0ff */
[----:B------:R-:W-:Y:S01]  /*2a330*/  IADD3.X R29, PT, PT, R29, UR5, RZ, P3, !PT ;  /* 0x000000051d1d7c10 */ /* 0x000fe20009ffe4ff */
[----:B------:R1:W-:Y:S01]  /*2a340*/  STL [R1+0x1248], R15 ;  /* 0x0012480f01007387 */ /* 0x0003e20000100800 */
[----:B------:R-:W-:-:S02]  /*2a350*/  IADD3 R2, P3, PT, R2, UR9, RZ ;  /* 0x0000000902027c10 */ /* 0x000fc4000ff7e0ff */
[----:B---3--:R-:W-:Y:S01]  /*2a360*/  IADD3.X R28, PT, PT, R28, UR5, RZ, P6, !PT ;  /* 0x000000051c1c7c10 */ /* 0x008fe2000b7fe4ff */
[----:B-1----:R0:W5:Y:S04]  /*2a370*/  LDL.LU R15, [R1+0x12dc] ;  /* 0x0012dc00010f7983 */ /* 0x0021680000300800 */
[----:B------:R1:W-:Y:S04]  /*2a380*/  STL [R1+0xec0], R12 ;  /* 0x000ec00c01007387 */ /* 0x0003e80000100800 */
[----:B-1----:R0:W5:Y:S04]  /*2a390*/  LDL.LU R12, [R1+0x12d8] ;  /* 0x0012d800010c7983 */ /* 0x0021680000300800 */
[----:B------:R1:W-:Y:S04]  /*2a3a0*/  STL [R1+0x1250], R13 ;  /* 0x0012500d01007387 */ /* 0x0003e80000100800 */
[----:B-1----:R0:W5:Y:S04]  /*2a3b0*/  LDL.LU R13, [R1+0x12d4] ;  /* 0x0012d400010d7983 */ /* 0x0021680000300800 */
[----:B------:R1:W-:Y:S04]  /*2a3c0*/  STL [R1+0xebc], R29 ;  /* 0x000ebc1d01007387 */ /* 0x0003e80000100800 */
[----:B-1----:R0:W5:Y:S04]  /*2a3d0*/  LDL.LU R29, [R1+0x12d0] ;  /* 0x0012d000011d7983 */ /* 0x0021680000300800 */
[----:B------:R1:W-:Y:S04]  /*2a3e0*/  STL [R1+0x1258], R2 ;  /* 0x0012580201007387 */ /* 0x0003e80000100800 */
[----:B-1----:R-:W2:Y:S04]  /*2a3f0*/  LDL.LU R2, [R1+0x12cc] ;  /* 0x0012cc0001027983 */ /* 0x002ea80000300800 */
[----:B------:R1:W-:Y:S04]  /*2a400*/  STL [R1+0xeb8], R28 ;  /* 0x000eb81c01007387 */ /* 0x0003e80000100800 */
[----:B-1----:R-:W3:Y:S01]  /*2a410*/  LDL.LU R28, [R1+0x12c8] ;  /* 0x0012c800011c7983 */ /* 0x002ee20000300800 */
[----:B------:R-:W-:-:S02]  /*2a420*/  IADD3 R8, P6, PT, R8, UR9, RZ ;  /* 0x0000000908087c10 */ /* 0x000fc4000ffde0ff */
[----:B------:R-:W-:Y:S02]  /*2a430*/  IADD3.X R9, PT, PT, R9, UR5, RZ, P5, !PT ;  /* 0x0000000509097c10 */ /* 0x000fe4000affe4ff */
[----:B------:R-:W-:Y:S02]  /*2a440*/  IADD3 R10, P5, PT, R10, UR9, RZ ;  /* 0x000000090a0a7c10 */ /* 0x000fe4000ffbe0ff */
[----:B------:R-:W-:Y:S02]  /*2a450*/  IADD3.X R11, PT, PT, R11, UR5, RZ, P2, !PT ;  /* 0x000000050b0b7c10 */ /* 0x000fe400097fe4ff */
[----:B------:R-:W-:Y:S01]  /*2a460*/  IADD3.X R25, PT, PT, R25, UR5, RZ, P1, !PT ;  /* 0x0000000519197c10 */ /* 0x000fe20008ffe4ff */
[----:B------:R-:W-:Y:S01]  /*2a470*/  STL [R1+0x1260], R8 ;  /* 0x0012600801007387 */ /* 0x000fe20000100800 */
[----:B------:R-:W-:-:S03]  /*2a480*/  IADD3 R24, P2, PT, R24, UR9, RZ ;  /* 0x0000000918187c10 */ /* 0x000fc6000ff5e0ff */
[----:B------:R-:W-:Y:S04]  /*2a490*/  STL [R1+0xeb4], R9 ;  /* 0x000eb40901007387 */ /* 0x000fe80000100800 */
[----:B------:R-:W-:Y:S04]  /*2a4a0*/  STL [R1+0x1268], R10 ;  /* 0x0012680a01007387 */ /* 0x000fe80000100800 */
[----:B------:R-:W-:Y:S01]  /*2a4b0*/  STL [R1+0xeb0], R11 ;  /* 0x000eb00b01007387 */ /* 0x000fe20000100800 */
[----:B---3--:R-:W-:-:S05]  /*2a4c0*/  IADD3 R28, P1, PT, R28, UR9, RZ ;  /* 0x000000091c1c7c10 */ /* 0x008fca000ff3e0ff */
[----:B------:R1:W-:Y:S04]  /*2a4d0*/  STL [R1+0x1274], R28 ;  /* 0x0012741c01007387 */ /* 0x0003e80000100800 */
[----:B------:R-:W-:Y:S04]  /*2a4e0*/  STL [R1+0x1270], R24 ;  /* 0x0012701801007387 */ /* 0x000fe80000100800 */
[----:B-1----:R-:W3:Y:S01]  /*2a4f0*/  LDL.LU R28, [R1+0x12c4] ;  /* 0x0012c400011c7983 */ /* 0x002ee20000300800 */
[----:B------:R-:W-:Y:S02]  /*2a500*/  IADD3.X R26, PT, PT, R26, UR5, RZ, P4, !PT ;  /* 0x000000051a1a7c10 */ /* 0x000fe4000a7fe4ff */
[----:B------:R-:W-:-:S02]  /*2a510*/  IADD3 R27, P4, PT, R27, UR9, RZ ;  /* 0x000000091b1b7c10 */ /* 0x000fc4000ff9e0ff */
[----:B------:R-:W-:Y:S02]  /*2a520*/  IADD3.X R5, PT, PT, R5, UR5, RZ, P3, !PT ;  /* 0x0000000505057c10 */ /* 0x000fe40009ffe4ff */
[----:B----4-:R-:W-:Y:S01]  /*2a530*/  IADD3 R6, P3, PT, R6, UR9, RZ ;  /* 0x0000000906067c10 */ /* 0x010fe2000ff7e0ff */
[----:B------:R-:W-:Y:S01]  /*2a540*/  STL [R1+0x1214], R25 ;  /* 0x0012141901007387 */ /* 0x000fe20000100800 */
[----:B------:R-:W-:-:S03]  /*2a550*/  IADD3.X R7, PT, PT, R7, UR5, RZ, P6, !PT ;  /* 0x0000000507077c10 */ /* 0x000fc6000b7fe4ff */
[----:B------:R-:W-:Y:S01]  /*2a560*/  STL [R1+0x121c], R26 ;  /* 0x00121c1a01007387 */ /* 0x000fe20000100800 */
[----:B------:R-:W-:-:S03]  /*2a570*/  IADD3 R20, P6, PT, R20, UR9, RZ ;  /* 0x0000000914147c10 */ /* 0x000fc6000ffde0ff */
[----:B------:R-:W-:Y:S04]  /*2a580*/  STL [R1+0x128c], R27 ;  /* 0x00128c1b01007387 */ /* 0x000fe80000100800 */
[----:B------:R-:W-:Y:S01]  /*2a590*/  STL [R1+0x1224], R5 ;  /* 0x0012240501007387 */ /* 0x000fe20000100800 */
[----:B------:R-:W-:-:S03]  /*2a5a0*/  IADD3.X R21, PT, PT, R21, UR5, RZ, P5, !PT ;  /* 0x0000000515157c10 */ /* 0x000fc6000affe4ff */
[----:B------:R-:W-:Y:S04]  /*2a5b0*/  STL [R1+0x1288], R6 ;  /* 0x0012880601007387 */ /* 0x000fe80000100800 */
[----:B------:R-:W-:Y:S04]  /*2a5c0*/  STL [R1+0x122c], R7 ;  /* 0x00122c0701007387 */ /* 0x000fe80000100800 */
[----:B------:R-:W-:Y:S01]  /*2a5d0*/  STL [R1+0x1284], R20 ;  /* 0x0012841401007387 */ /* 0x000fe20000100800 */
[----:B---3--:R-:W-:-:S05]  /*2a5e0*/  IADD3.X R28, PT, PT, R28, UR5, RZ, P2, !PT ;  /* 0x000000051c1c7c10 */ /* 0x008fca00097fe4ff */
[----:B------:R1:W-:Y:S04]  /*2a5f0*/  STL [R1+0x123c], R28 ;  /* 0x00123c1c01007387 */ /* 0x0003e80000100800 */
[----:B------:R-:W-:Y:S04]  /*2a600*/  STL [R1+0x1234], R21 ;  /* 0x0012341501007387 */ /* 0x000fe80000100800 */
[----:B-1----:R-:W3:Y:S01]  /*2a610*/  LDL.LU R28, [R1+0x12c0] ;  /* 0x0012c000011c7983 */ /* 0x002ee20000300800 */
[----:B------:R-:W-:Y:S02]  /*2a620*/  IADD3 R22, P5, PT, R22, UR9, RZ ;  /* 0x0000000916167c10 */ /* 0x000fe4000ffbe0ff */
[----:B--2---:R-:W-:-:S03]  /*2a630*/  IADD3.X R2, PT, PT, R2, UR5, RZ, P4, !PT ;  /* 0x0000000502027c10 */ /* 0x004fc6000a7fe4ff */
[----:B------:R-:W-:Y:S04]  /*2a640*/  STL [R1+0x1280], R22 ;  /* 0x0012801601007387 */ /* 0x000fe80000100800 */
[----:B------:R1:W-:Y:S01]  /*2a650*/  STL [R1+0x124c], R2 ;  /* 0x00124c0201007387 */ /* 0x0003e20000100800 */
[----:B------:R-:W-:Y:S02]  /*2a660*/  IADD3 R23, P2, PT, R23, UR9, RZ ;  /* 0x0000000917177c10 */ /* 0x000fe4000ff5e0ff */
[----:B------:R-:W-:Y:S02]  /*2a670*/  IADD3.X R16, PT, PT, R16, UR5, RZ, P1, !PT ;  /* 0x0000000510107c10 */ /* 0x000fe40008ffe4ff */
[----:B------:R-:W-:Y:S01]  /*2a680*/  IADD3.X R17, PT, PT, R17, UR5, RZ, P3, !PT ;  /* 0x0000000511117c10 */ /* 0x000fe20009ffe4ff */
[----:B-1----:R-:W1:Y:S01]  /*2a690*/  S2R R2, SR_TID.X ;  /* 0x0000000000027919 */ /* 0x002e620000002100 */
[----:B------:R-:W-:Y:S01]  /*2a6a0*/  IADD3.X R18, PT, PT, R18, UR5, RZ, P6, !PT ;  /* 0x0000000512127c10 */ /* 0x000fe2000b7fe4ff */
[----:B------:R-:W-:Y:S04]  /*2a6b0*/  STL [R1+0x127c], R23 ;  /* 0x00127c1701007387 */ /* 0x000fe80000100800 */
[----:B------:R-:W-:Y:S01]  /*2a6c0*/  STL [R1+0x1244], R16 ;  /* 0x0012441001007387 */ /* 0x000fe20000100800 */
[----:B------:R-:W-:-:S03]  /*2a6d0*/  IADD3.X R19, PT, PT, R19, UR5, RZ, P5, !PT ;  /* 0x0000000513137c10 */ /* 0x000fc6000affe4ff */
[----:B------:R-:W-:Y:S01]  /*2a6e0*/  STL [R1+0x1254], R17 ;  /* 0x0012541101007387 */ /* 0x000fe20000100800 */
[----:B------:R-:W-:Y:S01]  /*2a6f0*/  IMAD.MOV.U32 R5, RZ, RZ, R3 ;  /* 0x000000ffff057224 */ /* 0x000fe200078e0003 */
[----:B-1----:R-:W-:-:S05]  /*2a700*/  LOP3.LUT R2, R2, 0x3f, RZ, 0xc0, !PT ;  /* 0x0000003f02027812 */ /* 0x002fca00078ec0ff */
[----:B------:R-:W-:Y:S01]  /*2a710*/  IMAD.SHL.U32 R2, R2, 0x2, RZ ;  /* 0x0000000202027824 */ /* 0x000fe200078e00ff */
[----:B---3--:R-:W-:-:S05]  /*2a720*/  IADD3.X R28, PT, PT, R28, UR5, RZ, P2, !PT ;  /* 0x000000051c1c7c10 */ /* 0x008fca00097fe4ff */
[----:B------:R1:W-:Y:S04]  /*2a730*/  STL [R1+0x126c], R28 ;  /* 0x00126c1c01007387 */ /* 0x0003e80000100800 */
[----:B------:R0:W-:Y:S04]  /*2a740*/  STL [R1+0x125c], R18 ;  /* 0x00125c1201007387 */ /* 0x0001e80000100800 */
[----:B-1----:R0:W5:Y:S04]  /*2a750*/  LDL.LU R28, [R1+0x12bc] ;  /* 0x0012bc00011c7983 */ /* 0x0021680000300800 */
[----:B------:R0:W-:Y:S04]  /*2a760*/  STL [R1+0x1264], R19 ;  /* 0x0012641301007387 */ /* 0x0001e80000100800 */
[----:B------:R0:W-:Y:S01]  /*2a770*/  STL.64 [R1+0xc88], R4 ;  /* 0x000c880401007387 */ /* 0x0001e20000100a00 */
[----:B------:R-:W-:Y:S05]  /*2a780*/  @P0 BRA `(.L_x_1) ;  /* 0xfffffe6000d80947 */ /* 0x000fea000383ffff */
[----:B-----5:R-:W2:Y:S04]  /*2a790*/  LDL.LU R29, [R1+0x83c] ;  /* 0x00083c00011d7983 */ /* 0x020ea80000300800 */
[----:B--2---:R1:W-:Y:S04]  /*2a7a0*/  STL [R1+0x1694], R29 ;  /* 0x0016941d01007387 */ /* 0x0043e80000100800 */
[----:B-1----:R-:W2:Y:S04]  /*2a7b0*/  LDL.LU R29, [R1+0x764] ;  /* 0x00076400011d7983 */ /* 0x002ea80000300800 */
        /* <DEDUP_REMOVED lines=34> */
[----:B------:R-:W3:Y:S04]  /*2a9e0*/  LDL.LU R2, [R1+0x71c] ;  /* 0x00071c0001027983 */ /* 0x000ee80000300800 */
[----:B---3--:R1:W-:Y:S04]  /*2a9f0*/  STL [R1+0x169c], R2 ;  /* 0x00169c0201007387 */ /* 0x0083e80000100800 */
[----:B-1----:R-:W3:Y:S04]  /*2aa00*/  LDL.LU R2, [R1+0x76c] ;  /* 0x00076c0001027983 */ /* 0x002ee80000300800 */
        /* <DEDUP_REMOVED lines=31> */
[----:B-1----:R-:W2:Y:S04]  /*2ac00*/  LDL.LU R2, [R1+0x6fc] ;  /* 0x0006fc0001027983 */ /* 0x002ea80000300800 */
[----:B------:R-:W3:Y:S04]  /*2ac10*/  LDL.LU R0, [R1+0x834] ;  /* 0x0008340001007983 */ /* 0x000ee80000300800 */
[----:B0-----:R-:W3:Y:S04]  /*2ac20*/  LDL.LU R4, [R1+0x714] ;  /* 0x0007140001047983 */ /* 0x001ee80000300800 */
[----:B------:R-:W4:Y:S04]  /*2ac30*/  LDL.LU R3, [R1+0x8ac] ;  /* 0x0008ac0001037983 */ /* 0x000f280000300800 */
        /* <DEDUP_REMOVED lines=20> */
[----:B0-----:R-:W3:Y:S04]  /*2ad80*/  LDL.LU R15, [R1+0x5a4] ;  /* 0x0005a400010f7983 */ /* 0x001ee80000300800 */
[----:B------:R0:W-:Y:S04]  /*2ad90*/  STL [R1+0x12c8], R14 ;  /* 0x0012c80e01007387 */ /* 0x0001e80000100800 */
[----:B0-----:R-:W3:Y:S04]  /*2ada0*/  LDL.LU R14, [R1+0x7e4] ;  /* 0x0007e400010e7983 */ /* 0x001ee80000300800 */
[----:B------:R0:W-:Y:S04]  /*2adb0*/  STL [R1+0x12c4], R13 ;  /* 0x0012c40d01007387 */ /* 0x0001e80000100800 */
[----:B0-----:R-:W3:Y:S04]  /*2adc0*/  LDL.LU R13, [R1+0x5ac] ;  /* 0x0005ac00010d7983 */ /* 0x001ee80000300800 */
[----:B------:R0:W-:Y:S04]  /*2add0*/  STL [R1+0x12c0], R12 ;  /* 0x0012c00c01007387 */ /* 0x0001e80000100800 */
[----:B0-----:R-:W3:Y:S04]  /*2ade0*/  LDL.LU R12, [R1+0x7ec] ;  /* 0x0007ec00010c7983 */ /* 0x001ee80000300800 */
[----:B------:R0:W-:Y:S04]  /*2adf0*/  STL [R1+0x12bc], R28 ;  /* 0x0012bc1c01007387 */ /* 0x0001e80000100800 */
[----:B0-----:R-:W3:Y:S01]  /*2ae00*/  LDL.LU R28, [R1+0x4c4] ;  /* 0x0004c400011c7983 */ /* 0x001ee20000300800 */
[----:B--2---:R-:W-:-:S03]  /*2ae10*/  F2FP.BF16.F32.PACK_AB R29, R2, R29 ;  /* 0x0000001d021d723e */ /* 0x004fc600000010ff */
[----:B------:R-:W2:Y:S04]  /*2ae20*/  LDL.LU R2, [R1+0x171c] ;  /* 0x00171c0001027983 */ /* 0x000ea80000300800 */
[----:B------:R0:W-:Y:S04]  /*2ae30*/  STL [R1+0x88c], R29 ;  /* 0x00088c1d01007387 */ /* 0x0001e80000100800 */
[----:B0-----:R-:W2:Y:S02]  /*2ae40*/  LDL.LU R29, [R1+0x1718] ;  /* 0x00171800011d7983 */ /* 0x001ea40000300800 */
[----:B--2---:R-:W-:-:S02]  /*2ae50*/  F2FP.BF16.F32.PACK_AB R29, R2, R29 ;  /* 0x0000001d021d723e */ /* 0x004fc400000010ff */
        /* <DEDUP_REMOVED lines=62> */
[----:B0-----:R-:W3:Y:S02]  /*2b240*/  LDL.LU R29, [R1+0x1698] ;  /* 0x00169800011d7983 */ /* 0x001ee40000300800 */
[----:B---3--:R-:W-:-:S02]  /*2b250*/  F2FP.BF16.F32.PACK_AB R28, R29, R28 ;  /* 0x0000001c1d1c723e */ /* 0x008fc400000010ff */
[----:B------:R-:W2:Y:S04]  /*2b260*/  LDL.LU R29, [R1+0x1694] ;  /* 0x00169400011d7983 */ /* 0x000ea80000300800 */
[----:B------:R0:W-:Y:S02]  /*2b270*/  STL [R1+0x7a8], R28 ;  /* 0x0007a81c01007387 */ /* 0x0001e40000100800 */
[----:B0-----:R-:W-:Y:S02]  /*2b280*/  F2FP.BF16.F32.PACK_AB R28, R12, R13 ;  /* 0x0000000d0c1c723e */ /* 0x001fe400000010ff */
[----:B------:R-:W-:-:S03]  /*2b290*/  F2FP.BF16.F32.PACK_AB R13, R14, R15 ;  /* 0x0000000f0e0d723e */ /* 0x000fc600000010ff */
[----:B------:R-:W-:Y:S04]  /*2b2a0*/  STL [R1+0x7a4], R28 ;  /* 0x0007a41c01007387 */ /* 0x000fe80000100800 */
[----:B------:R-:W-:Y:S01]  /*2b2b0*/  STL [R1+0x7a0], R13 ;  /* 0x0007a00d01007387 */ /* 0x000fe20000100800 */
[----:B--2---:R-:W-:Y:S02]  /*2b2c0*/  F2FP.BF16.F32.PACK_AB R12, R29, R2 ;  /* 0x000000021d0c723e */ /* 0x004fe400000010ff */
[----:B------:R-:W-:Y:S02]  /*2b2d0*/  F2FP.BF16.F32.PACK_AB R2, R0, R4 ;  /* 0x000000040002723e */ /* 0x000fe400000010ff */
[----:B----4-:R-:W-:Y:S01]  /*2b2e0*/  F2FP.BF16.F32.PACK_AB R0, R3, R8 ;  /* 0x000000080300723e */ /* 0x010fe200000010ff */
[----:B------:R-:W-:Y:S01]  /*2b2f0*/  STL [R1+0x7bc], R12 ;  /* 0x0007bc0c01007387 */ /* 0x000fe20000100800 */
[----:B------:R-:W-:-:S03]  /*2b300*/  F2FP.BF16.F32.PACK_AB R3, R9, R10 ;  /* 0x0000000a0903723e */ /* 0x000fc600000010ff */
[----:B------:R0:W-:Y:S04]  /*2b310*/  STL [R1+0x7b8], R2 ;  /* 0x0007b80201007387 */ /* 0x0001e80000100800 */
[----:B------:R1:W-:Y:S04]  /*2b320*/  STL [R1+0x7b4], R0 ;  /* 0x0007b40001007387 */ /* 0x0003e80000100800 */
[----:B------:R2:W-:Y:S01]  /*2b330*/  STL [R1+0x7b0], R3 ;  /* 0x0007b00301007387 */ /* 0x0005e20000100800 */
[----:B0-----:R-:W-:Y:S02]  /*2b340*/  F2FP.BF16.F32.PACK_AB R2, R11, R24 ;  /* 0x000000180b02723e */ /* 0x001fe400000010ff */
[----:B-1----:R-:W-:-:S03]  /*2b350*/  F2FP.BF16.F32.PACK_AB R0, R25, R26 ;  /* 0x0000001a1900723e */ /* 0x002fc600000010ff */
[----:B------:R0:W-:Y:S01]  /*2b360*/  STL [R1+0x74c], R2 ;  /* 0x00074c0201007387 */ /* 0x0001e20000100800 */
[----:B--2---:R-:W-:-:S03]  /*2b370*/  F2FP.BF16.F32.PACK_AB R3, R27, R5 ;  /* 0x000000051b03723e */ /* 0x004fc600000010ff */
[----:B------:R1:W-:Y:S04]  /*2b380*/  STL [R1+0x748], R0 ;  /* 0x0007480001007387 */ /* 0x0003e80000100800 */
[----:B------:R2:W-:Y:S01]  /*2b390*/  STL [R1+0x744], R3 ;  /* 0x0007440301007387 */ /* 0x0005e20000100800 */
[----:B0-----:R-:W-:Y:S02]  /*2b3a0*/  F2FP.BF16.F32.PACK_AB R2, R6, R7 ;  /* 0x000000070602723e */ /* 0x001fe400000010ff */
[----:B-1----:R-:W-:-:S03]  /*2b3b0*/  F2FP.BF16.F32.PACK_AB R0, R20, R21 ;  /* 0x000000151400723e */ /* 0x002fc600000010ff */
[----:B------:R0:W-:Y:S01]  /*2b3c0*/  STL [R1+0x740], R2 ;  /* 0x0007400201007387 */ /* 0x0001e20000100800 */
[----:B--2---:R-:W-:-:S03]  /*2b3d0*/  F2FP.BF16.F32.PACK_AB R3, R22, R23 ;  /* 0x000000171603723e */ /* 0x004fc600000010ff */
[----:B------:R1:W-:Y:S04]  /*2b3e0*/  STL [R1+0x71c], R0 ;  /* 0x00071c0001007387 */ /* 0x0003e80000100800 */
[----:B------:R-:W-:Y:S01]  /*2b3f0*/  STL [R1+0x718], R3 ;  /* 0x0007180301007387 */ /* 0x000fe20000100800 */
[----:B0-----:R-:W-:-:S03]  /*2b400*/  F2FP.BF16.F32.PACK_AB R2, R16, R17 ;  /* 0x000000111002723e */ /* 0x001fc600000010ff */
[----:B------:R-:W2:Y:S01]  /*2b410*/  LDL.LU R28, [R1+0x524] ;  /* 0x00052400011c7983 */ /* 0x000ea20000300800 */
[----:B-1----:R-:W-:-:S03]  /*2b420*/  F2FP.BF16.F32.PACK_AB R0, R18, R19 ;  /* 0x000000131200723e */ /* 0x002fc600000010ff */
        /* <DEDUP_REMOVED lines=36> */
[----:B------:R-:W3:Y:S04]  /*2b670*/  LDL.LU R12, [R1+0x80c] ;  /* 0x00080c00010c7983 */ /* 0x000ee80000300800 */
[----:B---3--:R0:W-:Y:S04]  /*2b680*/  STL [R1+0x1608], R12 ;  /* 0x0016080c01007387 */ /* 0x0081e80000100800 */
[----:B0-----:R-:W3:Y:S04]  /*2b690*/  LDL.LU R12, [R1+0x784] ;  /* 0x00078400010c7983 */ /* 0x001ee80000300800 */
        /* <DEDUP_REMOVED lines=33> */
[----:B0-----:R-:W2:Y:S04]  /*2b8b0*/  LDL.LU R12, [R1+0x77c] ;  /* 0x00077c00010c7983 */ /* 0x001ea80000300800 */
[----:B------:R-:W3:Y:S04]  /*2b8c0*/  LDL.LU R13, [R1+0x5dc] ;  /* 0x0005dc00010d7983 */ /* 0x000ee80000300800 */
        /* <DEDUP_REMOVED lines=95> */
[----:B------:R-:W3:Y:S04]  /*2bec0*/  LDL.LU R12, [R1+0x1608] ;  /* 0x00160800010c7983 */ /* 0x000ee80000300800 */
[----:B------:R3:W-:Y:S02]  /*2bed0*/  STL [R1+0x658], R28 ;  /* 0x0006581c01007387 */ /* 0x0007e40000100800 */
[----:B---3--:R-:W-:Y:S02]  /*2bee0*/  F2FP.BF16.F32.PACK_AB R28, R12, R13 ;  /* 0x0000000d0c1c723e */ /* 0x008fe400000010ff */
[----:B----4-:R-:W-:Y:S02]  /*2bef0*/  F2FP.BF16.F32.PACK_AB R13, R14, R15 ;  /* 0x0000000f0e0d723e */ /* 0x010fe400000010ff */
[----:B------:R-:W-:-:S02]  /*2bf00*/  F2FP.BF16.F32.PACK_AB R12, R29, R2 ;  /* 0x000000021d0c723e */ /* 0x000fc400000010ff */
[----:B------:R-:W-:Y:S01]  /*2bf10*/  F2FP.BF16.F32.PACK_AB R2, R0, R4 ;  /* 0x000000040002723e */ /* 0x000fe200000010ff */
[----:B------:R-:W-:Y:S01]  /*2bf20*/  STL [R1+0x654], R28 ;  /* 0x0006541c01007387 */ /* 0x000fe20000100800 */
[----:B------:R-:W-:Y:S02]  /*2bf30*/  F2FP.BF16.F32.PACK_AB R0, R3, R8 ;  /* 0x000000080300723e */ /* 0x000fe400000010ff */
[----:B------:R-:W-:Y:S01]  /*2bf40*/  F2FP.BF16.F32.PACK_AB R3, R9, R10 ;  /* 0x0000000a0903723e */ /* 0x000fe200000010ff */
[----:B------:R-:W-:Y:S04]  /*2bf50*/  STL [R1+0x650], R13 ;  /* 0x0006500d01007387 */ /* 0x000fe80000100800 */
[----:B------:R-:W-:Y:S04]  /*2bf60*/  STL [R1+0x68c], R12 ;  /* 0x00068c0c01007387 */ /* 0x000fe80000100800 */
[----:B------:R0:W-:Y:S04]  /*2bf70*/  STL [R1+0x688], R2 ;  /* 0x0006880201007387 */ /* 0x0001e80000100800 */
[----:B------:R1:W-:Y:S04]  /*2bf80*/  STL [R1+0x684], R0 ;  /* 0x0006840001007387 */ /* 0x0003e80000100800 */
[----:B------:R2:W-:Y:S01]  /*2bf90*/  STL [R1+0x680], R3 ;  /* 0x0006800301007387 */ /* 0x0005e20000100800 */
[----:B0-----:R-:W-:-:S02]  /*2bfa0*/  F2FP.BF16.F32.PACK_AB R2, R11, R24 ;  /* 0x000000180b02723e */ /* 0x001fc400000010ff */
        /* <DEDUP_REMOVED lines=10> */
[----:B------:R-:W-:Y:S04]  /*2c050*/  STL [R1+0x5d8], R3 ;  /* 0x0005d80301007387 */ /* 0x000fe80000100800 */
[----:B------:R-:W2:Y:S01]  /*2c060*/  LDL.LU R28, [R1+0x394] ;  /* 0x00039400011c7983 */ /* 0x000ea20000300800 */
[----:B0-----:R-:W-:Y:S02]  /*2c070*/  F2FP.BF16.F32.PACK_AB R2, R16, R17 ;  /* 0x000000111002723e */ /* 0x001fe400000010ff */
        /* <DEDUP_REMOVED lines=769> */
[----:B------:R-:W-:Y:S02]  /*2f090*/  F2FP.BF16.F32.PACK_AB R2, R0, R4 ;  /* 0x000000040002723e */ /* 0x000fe400000010ff */
[----:B------:R-:W-:Y:S01]  /*2f0a0*/  F2FP.BF16.F32.PACK_AB R0, R3, R8 ;  /* 0x000000080300723e */ /* 0x000fe200000010ff */
[----:B------:R-:W-:Y:S01]  /*2f0b0*/  STL [R1+0xd4], R28 ;  /* 0x0000d41c01007387 */ /* 0x000fe20000100800 */
[----:B------:R-:W-:-:S03]  /*2f0c0*/  F2FP.BF16.F32.PACK_AB R3, R9, R10 ;  /* 0x0000000a0903723e */ /* 0x000fc600000010ff */
[----:B------:R-:W-:Y:S04]  /*2f0d0*/  STL [R1+0xd0], R13 ;  /* 0x0000d00d01007387 */ /* 0x000fe80000100800 */
[----:B------:R-:W-:Y:S04]  /*2f0e0*/  STL [R1+0xec], R12 ;  /* 0x0000ec0c01007387 */ /* 0x000fe80000100800 */
[----:B------:R0:W-:Y:S04]  /*2f0f0*/  STL [R1+0xe8], R2 ;  /* 0x0000e80201007387 */ /* 0x0001e80000100800 */
[----:B------:R1:W-:Y:S04]  /*2f100*/  STL [R1+0xe4], R0 ;  /* 0x0000e40001007387 */ /* 0x0003e80000100800 */
[----:B------:R2:W-:Y:S01]  /*2f110*/  STL [R1+0xe0], R3 ;  /* 0x0000e00301007387 */ /* 0x0005e20000100800 */
[----:B0-----:R-:W-:-:S02]  /*2f120*/  F2FP.BF16.F32.PACK_AB R2, R11, R24 ;  /* 0x000000180b02723e */ /* 0x001fc400000010ff */
[----:B-1----:R-:W-:Y:S02]  /*2f130*/  F2FP.BF16.F32.PACK_AB R0, R25, R26 ;  /* 0x0000001a1900723e */ /* 0x002fe400000010ff */
[----:B--2---:R-:W-:Y:S01]  /*2f140*/  F2FP.BF16.F32.PACK_AB R3, R27, R5 ;  /* 0x000000051b03723e */ /* 0x004fe200000010ff */
        /* <DEDUP_REMOVED lines=8> */
[----:B------:R-:W-:Y:S04]  /*2f1d0*/  STL [R1+0xb8], R3 ;  /* 0x0000b80301007387 */ /* 0x000fe80000100800 */
[----:B------:R-:W2:Y:S01]  /*2f1e0*/  LDL.LU R28, [R1+0x214] ;  /* 0x00021400011c7983 */ /* 0x000ea20000300800 */
[----:B0-----:R-:W-:-:S02]  /*2f1f0*/  F2FP.BF16.F32.PACK_AB R2, R16, R17 ;  /* 0x000000111002723e */ /* 0x001fc400000010ff */
        /* <DEDUP_REMOVED lines=253> */
[----:B---3--:R0:W-:Y:S04]  /*301d0*/  STL [R1+0x12e4], R25 ;  /* 0x0012e41901007387 */ /* 0x0081e80000100800 */
[----:B0-----:R-:W3:Y:S04]  /*301e0*/  LDL.LU R25, [R1+0x3f0] ;  /* 0x0003f00001197983 */ /* 0x001ee80000300800 */
[----:B------:R-:W4:Y:S04]  /*301f0*/  LDL.LU R24, [R1+0xa40] ;  /* 0x000a400001187983 */ /* 0x000f280000300800 */
[----:B----4-:R0:W-:Y:S04]  /*30200*/  STL [R1+0x12e0], R24 ;  /* 0x0012e01801007387 */ /* 0x0101e80000100800 */
[----:B0-----:R-:W4:Y:S04]  /*30210*/  LDL.LU R24, [R1+0x648] ;  /* 0x0006480001187983 */ /* 0x001f280000300800 */
[----:B------:R-:W2:Y:S04]  /*30220*/  LDL.LU R11, [R1+0x23c] ;  /* 0x00023c00010b7983 */ /* 0x000ea80000300800 */
[----:B--2---:R0:W-:Y:S04]  /*30230*/  STL [R1+0x12dc], R11 ;  /* 0x0012dc0b01007387 */ /* 0x0041e80000100800 */
[----:B0-----:R-:W2:Y:S04]  /*30240*/  LDL.LU R11, [R1+0x640] ;  /* 0x00064000010b7983 */ /* 0x001ea80000300800 */
[----:B------:R-:W2:Y:S04]  /*30250*/  LDL.LU R10, [R1+0x234] ;  /* 0x00023400010a7983 */ /* 0x000ea80000300800 */
[----:B--2---:R0:W-:Y:S04]  /*30260*/  STL [R1+0x12d8], R10 ;  /* 0x0012d80a01007387 */ /* 0x0041e80000100800 */
[----:B0-----:R-:W2:Y:S04]  /*30270*/  LDL.LU R10, [R1+0x1ac] ;  /* 0x0001ac00010a7983 */ /* 0x001ea80000300800 */
[----:B------:R-:W2:Y:S04]  /*30280*/  LDL.LU R9, [R1+0x33c] ;  /* 0x00033c0001097983 */ /* 0x000ea80000300800 */
[----:B--2---:R0:W-:Y:S04]  /*30290*/  STL [R1+0x12d4], R9 ;  /* 0x0012d40901007387 */ /* 0x0041e80000100800 */
[----:B0-----:R-:W2:Y:S04]  /*302a0*/  LDL.LU R9, [R1+0x1a4] ;  /* 0x0001a40001097983 */ /* 0x001ea80000300800 */
[----:B------:R-:W2:Y:S01]  /*302b0*/  LDL.LU R15, [R1+0x2b4] ;  /* 0x0002b400010f7983 */ /* 0x000ea20000300800 */
[----:B------:R-:W-:-:S03]  /*302c0*/  F2FP.BF16.F32.PACK_AB R27, R26, R27 ;  /* 0x0000001b1a1b723e */ /* 0x000fc600000010ff */
        /* <DEDUP_REMOVED lines=68> */
[----:B------:R0:W-:Y:S04]  /*30710*/  STL [R1], R27 ;  /* 0x0000001b01007387 */ /* 0x0001e80000100800 */
[----:B0-----:R-:W2:Y:S02]  /*30720*/  LDL.LU R27, [R1+0x12ec] ;  /* 0x0012ec00011b7983 */ /* 0x001ea40000300800 */
[----:B--2---:R-:W-:-:S02]  /*30730*/  F2FP.BF16.F32.PACK_AB R27, R26, R27 ;  /* 0x0000001b1a1b723e */ /* 0x004fc400000010ff */
[----:B------:R-:W3:Y:S02]  /*30740*/  LDL.LU R26, [R1+0x12e8] ;  /* 0x0012e800011a7983 */ /* 0x000ee40000300800 */
[----:B---3--:R-:W-:Y:S02]  /*30750*/  F2FP.BF16.F32.PACK_AB R26, R25, R26 ;  /* 0x0000001a191a723e */ /* 0x008fe400000010ff */
[----:B------:R-:W4:Y:S02]  /*30760*/  LDL.LU R25, [R1+0x12e4] ;  /* 0x0012e40001197983 */ /* 0x000f240000300800 */
[----:B----4-:R-:W-:Y:S02]  /*30770*/  F2FP.BF16.F32.PACK_AB R25, R24, R25 ;  /* 0x000000191819723e */ /* 0x010fe400000010ff */
[----:B------:R-:W2:Y:S02]  /*30780*/  LDL.LU R24, [R1+0x12e0] ;  /* 0x0012e00001187983 */ /* 0x000ea40000300800 */
[----:B--2---:R-:W-:-:S02]  /*30790*/  F2FP.BF16.F32.PACK_AB R24, R11, R24 ;  /* 0x000000180b18723e */ /* 0x004fc400000010ff */
[----:B------:R-:W2:Y:S02]  /*307a0*/  LDL.LU R11, [R1+0x12dc] ;  /* 0x0012dc00010b7983 */ /* 0x000ea40000300800 */
[----:B--2---:R-:W-:Y:S02]  /*307b0*/  F2FP.BF16.F32.PACK_AB R11, R10, R11 ;  /* 0x0000000b0a0b723e */ /* 0x004fe400000010ff */
[----:B------:R-:W2:Y:S02]  /*307c0*/  LDL.LU R10, [R1+0x12d8] ;  /* 0x0012d800010a7983 */ /* 0x000ea40000300800 */
[----:B--2---:R-:W-:Y:S02]  /*307d0*/  F2FP.BF16.F32.PACK_AB R10, R9, R10 ;  /* 0x0000000a090a723e */ /* 0x004fe400000010ff */
[----:B------:R-:W2:Y:S02]  /*307e0*/  LDL.LU R9, [R1+0x12d4] ;  /* 0x0012d40001097983 */ /* 0x000ea40000300800 */
[----:B--2---:R-:W-:-:S02]  /*307f0*/  F2FP.BF16.F32.PACK_AB R9, R15, R9 ;  /* 0x000000090f09723e */ /* 0x004fc400000010ff */
[----:B------:R-:W2:Y:S01]  /*30800*/  LDL.LU R15, [R1+0x12d0] ;  /* 0x0012d000010f7983 */ /* 0x000ea20000300800 */
[----:B------:R-:W-:Y:S02]  /*30810*/  F2FP.BF16.F32.PACK_AB R7, R14, R7 ;  /* 0x000000070e07723e */ /* 0x000fe400000010ff */
[----:B------:R-:W-:Y:S02]  /*30820*/  F2FP.BF16.F32.PACK_AB R6, R13, R6 ;  /* 0x000000060d06723e */ /* 0x000fe400000010ff */
[----:B------:R-:W-:Y:S02]  /*30830*/  F2FP.BF16.F32.PACK_AB R5, R12, R5 ;  /* 0x000000050c05723e */ /* 0x000fe400000010ff */
[----:B------:R-:W-:Y:S02]  /*30840*/  F2FP.BF16.F32.PACK_AB R4, R28, R4 ;  /* 0x000000041c04723e */ /* 0x000fe400000010ff */
[----:B--2---:R-:W-:Y:S02]  /*30850*/  F2FP.BF16.F32.PACK_AB R8, R15, R8 ;  /* 0x000000080f08723e */ /* 0x004fe400000010ff */
[----:B------:R-:W2:Y:S04]  /*30860*/  LDL.LU R15, [R1+0x12cc] ;  /* 0x0012cc00010f7983 */ /* 0x000ea80000300800 */
[----:B------:R-:W3:Y:S04]  /*30870*/  LDL.LU R14, [R1+0x12c8] ;  /* 0x0012c800010e7983 */ /* 0x000ee80000300800 */
[----:B------:R-:W4:Y:S04]  /*30880*/  LDL.LU R13, [R1+0x12c4] ;  /* 0x0012c400010d7983 */ /* 0x000f280000300800 */
[----:B------:R-:W4:Y:S04]  /*30890*/  LDL.LU R12, [R1+0x12c0] ;  /* 0x0012c000010c7983 */ /* 0x000f280000300800 */
[----:B------:R0:W5:Y:S01]  /*308a0*/  LDL.LU R28, [R1+0x12bc] ;  /* 0x0012bc00011c7983 */ /* 0x0001620000300800 */
[----:B------:R-:W-:-:S02]  /*308b0*/  F2FP.BF16.F32.PACK_AB R19, R20, R19 ;  /* 0x000000131413723e */ /* 0x000fc400000010ff */
[----:B------:R-:W-:Y:S02]  /*308c0*/  F2FP.BF16.F32.PACK_AB R18, R21, R18 ;  /* 0x000000121512723e */ /* 0x000fe400000010ff */
[----:B------:R-:W-:Y:S02]  /*308d0*/  F2FP.BF16.F32.PACK_AB R17, R22, R17 ;  /* 0x000000111611723e */ /* 0x000fe400000010ff */
[----:B------:R-:W-:Y:S02]  /*308e0*/  F2FP.BF16.F32.PACK_AB R16, R23, R16 ;  /* 0x000000101710723e */ /* 0x000fe400000010ff */
[----:B--2---:R-:W-:Y:S02]  /*308f0*/  F2FP.BF16.F32.PACK_AB R15, R29, R15 ;  /* 0x0000000f1d0f723e */ /* 0x004fe400000010ff */
[----:B---3--:R-:W-:Y:S02]  /*30900*/  F2FP.BF16.F32.PACK_AB R14, R2, R14 ;  /* 0x0000000e020e723e */ /* 0x008fe400000010ff */
[----:B----4-:R-:W-:-:S02]  /*30910*/  F2FP.BF16.F32.PACK_AB R13, R0, R13 ;  /* 0x0000000d000d723e */ /* 0x010fc400000010ff */
[----:B0-----:R-:W-:-:S07]  /*30920*/  F2FP.BF16.F32.PACK_AB R12, R3, R12 ;  /* 0x0000000c030c723e */ /* 0x001fce00000010ff */
.L_x_0:
[----:B------:R-:W0:Y:S01]  /*30930*/  S2R R2, SR_CgaCtaId ;  /* 0x0000000000027919 */ /* 0x000e220000008800 */
[----:B------:R-:W1:Y:S01]  /*30940*/  LDCU.64 UR26, c[0x0][0x398] ;  /* 0x00007300ff1a77ac */ /* 0x000e620008000a00 */
[----:B-----5:R-:W-:Y:S01]  /*30950*/  VIADD R0, R28, 0xff ;  /* 0x000000ff1c007836 */ /* 0x020fe20000000000 */
[----:B------:R-:W2:Y:S01]  /*30960*/  S2R R21, SR_TID.X ;  /* 0x0000000000157919 */ /* 0x000ea20000002100 */
[----:B------:R-:W4:Y:S01]  /*30970*/  LDCU UR4, c[0x0][0x3b4] ;  /* 0x00007680ff0477ac */ /* 0x000f220008000800 */
[----:B------:R-:W-:Y:S01]  /*30980*/  STL.64 [R1+0x1478], R26 ;  /* 0x0014781a01007387 */ /* 0x000fe20000100a00 */
[----:B------:R-:W3:Y:S03]  /*30990*/  LDCU.64 UR14, c[0x0][0x398] ;  /* 0x00007300ff0e77ac */ /* 0x000ee60008000a00 */
[----:B------:R-:W-:Y:S01]  /*309a0*/  STL.64 [R1+0x1470], R24 ;  /* 0x0014701801007387 */ /* 0x000fe20000100a00 */
[----:B------:R-:W0:Y:S01]  /*309b0*/  LDCU.64 UR8, c[0x0][0x390] ;  /* 0x00007200ff0877ac */ /* 0x000e220008000a00 */
[----:B------:R-:W0:Y:S01]  /*309c0*/  LDCU.64 UR28, c[0x0][0x398] ;  /* 0x00007300ff1c77ac */ /* 0x000e220008000a00 */
[----:B-1----:R-:W-:-:S02]  /*309d0*/  ISETP.GE.AND P1, PT, R0, UR27, PT ;  /* 0x0000001b00007c0c */ /* 0x002fc4000bf26270 */
[----:B------:R-:W-:Y:S01]  /*309e0*/  MOV R0, 0x400 ;  /* 0x0000040000007802 */ /* 0x000fe20000000f00 */
[----:B------:R-:W1:Y:S01]  /*309f0*/  LDCU UR5, c[0x0][0x3b8] ;  /* 0x00007700ff0577ac */ /* 0x000e620008000800 */
[----:B------:R-:W1:Y:S01]  /*30a00*/  LDCU.64 UR12, c[0x0][0x390] ;  /* 0x00007200ff0c77ac */ /* 0x000e620008000a00 */
[----:B------:R-:W1:Y:S01]  /*30a10*/  LDCU.64 UR6, c[0x0][0x398] ;  /* 0x00007300ff0677ac */ /* 0x000e620008000a00 */
[----:B0-----:R-:W-:Y:S02]  /*30a20*/  LEA R2, R2, R0, 0x18 ;  /* 0x0000000002027211 */ /* 0x001fe400078ec0ff */
[----:B------:R-:W0:Y:S01]  /*30a30*/  S2R R0, SR_TID.X ;  /* 0x0000000000007919 */ /* 0x000e220000002100 */
[----:B------:R-:W0:Y:S01]  /*30a40*/  LDCU.64 UR20, c[0x0][0x398] ;  /* 0x00007300ff1477ac */ /* 0x000e220008000a00 */
[----:B--2---:R-:W-:Y:S01]  /*30a50*/  LOP3.LUT R21, R21, 0x1f, RZ, 0xc0, !PT ;  /* 0x0000001f15157812 */ /* 0x004fe200078ec0ff */
[----:B------:R-:W2:Y:S01]  /*30a60*/  LDCU.64 UR24, c[0x0][0x398] ;  /* 0x00007300ff1877ac */ /* 0x000ea20008000a00 */
[----:B------:R-:W0:Y:S01]  /*30a70*/  LDCU.64 UR22, c[0x0][0x398] ;  /* 0x00007300ff1677ac */ /* 0x000e220008000a00 */
[----:B------:R-:W0:Y:S01]  /*30a80*/  LDCU.64 UR18, c[0x0][0x398] ;  /* 0x00007300ff1277ac */ /* 0x000e220008000a00 */
[----:B------:R-:W0:Y:S01]  /*30a90*/  LDCU.64 UR16, c[0x0][0x398] ;  /* 0x00007300ff1077ac */ /* 0x000e220008000a00 */
[----:B------:R-:W0:Y:S01]  /*30aa0*/  LDCU UR43, c[0x0][0x39c] ;  /* 0x00007380ff2b77ac */ /* 0x000e220008000800 */
[----:B------:R-:W0:Y:S01]  /*30ab0*/  LDCU UR44, c[0x0][0x398] ;  /* 0x00007300ff2c77ac */ /* 0x000e220008000800 */
[----:B------:R-:W0:Y:S02]  /*30ac0*/  LDCU UR59, c[0x0][0x398] ;  /* 0x00007300ff3b77ac */ /* 0x000e240008000800 */
[C---:B0-----:R-:W-:Y:S01]  /*30ad0*/  LOP3.LUT R20, R0.reuse, 0x3f, RZ, 0xc0, !PT ;  /* 0x0000003f00147812 */ /* 0x041fe200078ec0ff */
[----:B------:R-:W0:Y:S01]  /*30ae0*/  LDCU UR58, c[0x0][0x39c] ;  /* 0x00007380ff3a77ac */ /* 0x000e220008000800 */
[----:B------:R-:W-:-:S03]  /*30af0*/  LOP3.LUT R3, R0, 0x20, RZ, 0xc0, !PT ;  /* 0x0000002000037812 */ /* 0x000fc600078ec0ff */
[--C-:B------:R-:W-:Y:S01]  /*30b00*/  IMAD R0, R20, 0x10, R2.reuse ;  /* 0x0000001014007824 */ /* 0x100fe200078e0202 */
[----:B------:R-:W-:Y:S01]  /*30b10*/  BAR.SYNC.DEFER_BLOCKING 0x0 ;  /* 0x0000000000007b1d */ /* 0x000fe20000010000 */
[----:B------:R-:W-:-:S04]  /*30b20*/  IMAD R2, R3, 0x20, R2 ;  /* 0x0000002003027824 */ /* 0x000fc800078e0202 */
[----:B------:R-:W-:Y:S01]  /*30b30*/  IMAD R2, R21, 0x10, R2 ;  /* 0x0000001015027824 */ /* 0x000fe200078e0202 */
[----:B------:R-:W0:Y:S01]  /*30b40*/  LDCU UR33, c[0x0][0x398] ;  /* 0x00007300ff2177ac */ /* 0x000e220008000800 */
[----:B------:R-:W0:Y:S01]  /*30b50*/  LDCU UR46, c[0x0][0x3b8] ;  /* 0x00007700ff2e77ac */ /* 0x000e220008000800 */
[----:B------:R-:W0:Y:S01]  /*30b60*/  LDCU UR42, c[0x0][0x39c] ;  /* 0x00007380ff2a77ac */ /* 0x000e220008000800 */
[----:B------:R-:W0:Y:S01]  /*30b70*/  LDCU UR55, c[0x0][0x398] ;  /* 0x00007300ff3777ac */ /* 0x000e220008000800 */
[----:B------:R-:W0:Y:S01]  /*30b80*/  LDCU UR74, c[0x0][0x39c] ;  /* 0x00007380ff4a77ac */ /* 0x000e220008000800 */
[----:B------:R1:W-:Y:S01]  /*30b90*/  STSM.16.M88.4 [R2], R16 ;  /* 0x0000001002007844 */ /* 0x0003e20000000200 */
[----:B------:R-:W0:Y:S03]  /*30ba0*/  LDCU UR60, c[0x0][0x398] ;  /* 0x00007300ff3c77ac */ /* 0x000e260008000800 */
[----:B------:R0:W-:Y:S01]  /*30bb0*/  STSM.16.M88.4 [R2+0x200], R12 ;  /* 0x0002000c02007844 */ /* 0x0001e20000000200 */
[----:B------:R-:W0:Y:S01]  /*30bc0*/  LDCU UR73, c[0x0][0x398] ;  /* 0x00007300ff4977ac */ /* 0x000e220008000800 */
[----:B------:R-:W-:Y:S06]  /*30bd0*/  BAR.SYNC.DEFER_BLOCKING 0x0 ;  /* 0x0000000000007b1d */ /* 0x000fec0000010000 */
[----:B------:R-:W0:Y:S01]  /*30be0*/  LDCU UR41, c[0x0][0x39c] ;  /* 0x00007380ff2977ac */ /* 0x000e220008000800 */
[----:B-1----:R-:W2:Y:S01]  /*30bf0*/  LDL.LU R16, [R1+0x40] ;  /* 0x0000400001107983 */ /* 0x002ea20000300800 */
[----:B------:R-:W1:Y:S03]  /*30c00*/  LDCU UR57, c[0x0][0x398] ;  /* 0x00007300ff3977ac */ /* 0x000e660008000800 */
[----:B------:R-:W2:Y:S01]  /*30c10*/  LDL.LU R17, [R1+0x44] ;  /* 0x0000440001117983 */ /* 0x000ea20000300800 */
[----:B------:R-:W0:Y:S03]  /*30c20*/  LDCU UR54, c[0x0][0x398] ;  /* 0x00007300ff3677ac */ /* 0x000e260008000800 */
[----:B------:R-:W2:Y:S01]  /*30c30*/  LDL.LU R18, [R1+0x48] ;  /* 0x0000480001127983 */ /* 0x000ea20000300800 */
[----:B------:R-:W1:Y:S03]  /*30c40*/  LDCU UR40, c[0x0][0x3b8] ;  /* 0x00007700ff2877ac */ /* 0x000e660008000800 */
[----:B------:R-:W2:Y:S01]  /*30c50*/  LDL.LU R19, [R1+0x4c] ;  /* 0x00004c0001137983 */ /* 0x000ea20000300800 */
[----:B------:R-:W1:Y:S03]  /*30c60*/  LDCU UR35, c[0x0][0x39c] ;  /* 0x00007380ff2377ac */ /* 0x000e660008000800 */
[----:B---3--:R-:W3:Y:S01]  /*30c70*/  LDS.128 R20, [R0] ;  /* 0x0000000000147984 */ /* 0x008ee20000000c00 */
[----:B------:R-:W1:Y:S03]  /*30c80*/  LDCU UR30, c[0x0][0x398] ;  /* 0x00007300ff1e77ac */ /* 0x000e660008000800 */
[----:B------:R-:W1:Y:S01]  /*30c90*/  LDS.128 R24, [R0+0x400] ;  /* 0x0004000000187984 */ /* 0x000e620000000c00 */
[----:B------:R-:W1:Y:S01]  /*30ca0*/  LDCU UR56, c[0x0][0x398] ;  /* 0x00007300ff3877ac */ /* 0x000e620008000800 */
[----:B------:R-:W-:Y:S06]  /*30cb0*/  BAR.SYNC.DEFER_BLOCKING 0x0 ;  /* 0x0000000000007b1d */ /* 0x000fec0000010000 */
[----:B------:R-:W1:Y:S01]  /*30cc0*/  LDCU UR31, c[0x0][0x39c] ;  /* 0x00007380ff1f77ac */ /* 0x000e620008000800 */
[----:B0-----:R-:W2:Y:S01]  /*30cd0*/  LDL.LU R12, [R1+0x30] ;  /* 0x00003000010c7983 */ /* 0x001ea20000300800 */
[----:B------:R-:W0:Y:S03]  /*30ce0*/  LDCU UR72, c[0x0][0x3b8] ;  /* 0x00007700ff4877ac */ /* 0x000e260008000800 */
[----:B------:R-:W2:Y:S01]  /*30cf0*/  LDL.LU R13, [R1+0x34] ;  /* 0x00003400010d7983 */ /* 0x000ea20000300800 */
[----:B------:R-:W0:Y:S03]  /*30d00*/  LDCU UR52, c[0x0][0x398] ;  /* 0x00007300ff3477ac */ /* 0x000e260008000800 */
[----:B------:R-:W2:Y:S01]  /*30d10*/  LDL.LU R14, [R1+0x38] ;  /* 0x00003800010e7983 */ /* 0x000ea20000300800 */
[----:B------:R-:W0:Y:S03]  /*30d20*/  LDCU UR71, c[0x0][0x3b8] ;  /* 0x00007700ff4777ac */ /* 0x000e260008000800 */
[----:B------:R-:W2:Y:S01]  /*30d30*/  LDL.LU R15, [R1+0x3c] ;  /* 0x00003c00010f7983 */ /* 0x000ea20000300800 */
[----:B------:R-:W0:Y:S03]  /*30d40*/  LDCU UR69, c[0x0][0x39c] ;  /* 0x00007380ff4577ac */ /* 0x000e260008000800 */
[----:B------:R-:W-:Y:S01]  /*30d50*/  STSM.16.M88.4 [R2], R4 ;  /* 0x0000000402007844 */ /* 0x000fe20000000200 */
[----:B------:R-:W0:Y:S03]  /*30d60*/  LDCU UR34, c[0x0][0x39c] ;  /* 0x00007380ff2277ac */ /* 0x000e260008000800 */
[----:B------:R-:W-:Y:S01]  /*30d70*/  STSM.16.M88.4 [R2+0x200], R8 ;  /* 0x0002000802007844 */ /* 0x000fe20000000200 */
[----:B------:R-:W0:Y:S01]  /*30d80*/  LDCU UR68, c[0x0][0x398] ;  /* 0x00007300ff4477ac */ /* 0x000e220008000800 */
[----:B------:R-:W-:Y:S06]  /*30d90*/  BAR.SYNC.DEFER_BLOCKING 0x0 ;  /* 0x0000000000007b1d */ /* 0x000fec0000010000 */
[----:B------:R-:W0:Y:S01]  /*30da0*/  LDCU UR53, c[0x0][0x398] ;  /* 0x00007300ff3577ac */ /* 0x000e220008000800 */
[----:B---3--:R-:W-:Y:S01]  /*30db0*/  STL.64 [R1+0x12d8], R22 ;  /* 0x0012d81601007387 */ /* 0x008fe20000100a00 */
[----:B------:R-:W3:Y:S03]  /*30dc0*/  LDCU UR51, c[0x0][0x3b8] ;  /* 0x00007700ff3377ac */ /* 0x000ee60008000800 */
[----:B------:R0:W-:Y:S01]  /*30dd0*/  STL.64 [R1+0x12d0], R20 ;  /* 0x0012d01401007387 */ /* 0x0001e20000100a00 */
[----:B------:R-:W1:Y:S01]  /*30de0*/  LDCU UR66, c[0x0][0x39c] ;  /* 0x00007380ff4277ac */ /* 0x000e620008000800 */
[----:B------:R-:W1:Y:S01]  /*30df0*/  LDCU UR70, c[0x0][0x398] ;  /* 0x00007300ff4677ac */ /* 0x000e620008000800 */
[----:B------:R-:W1:Y:S01]  /*30e00*/  LDCU UR77, c[0x0][0x398] ;  /* 0x00007300ff4d77ac */ /* 0x000e620008000800 */
[----:B------:R-:W3:Y:S01]  /*30e10*/  LDS.128 R4, [R0] ;  /* 0x0000000000047984 */ /* 0x000ee20000000c00 */
[----:B------:R-:W1:Y:S03]  /*30e20*/  LDCU UR67, c[0x0][0x3b8] ;  /* 0x00007700ff4377ac */ /* 0x000e660008000800 */
[----:B------:R-:W3:Y:S01]  /*30e30*/  LDS.128 R8, [R0+0x400] ;  /* 0x0004000000087984 */ /* 0x000ee20000000c00 */
[----:B------:R-:W1:Y:S03]  /*30e40*/  LDCU UR76, c[0x0][0x398] ;  /* 0x00007300ff4c77ac */ /* 0x000e660008000800 */
        /* <DEDUP_REMOVED lines=8> */
[----:B-1----:R-:W-:Y:S01]  /*30ed0*/  STL.64 [R1+0x130], R24 ;  /* 0x0001301801007387 */ /* 0x002fe20000100a00 */
[----:B------:R-:W1:Y:S03]  /*30ee0*/  LDCU UR48, c[0x0][0x39c] ;  /* 0x00007380ff3077ac */ /* 0x000e660008000800 */
[----:B------:R0:W-:Y:S01]  /*30ef0*/  STL.64 [R1+0x138], R26 ;  /* 0x0001381a01007387 */ /* 0x0001e20000100a00 */
[----:B------:R-:W1:Y:S01]  /*30f00*/  LDCU UR63, c[0x0][0x398] ;  /* 0x00007300ff3f77ac */ /* 0x000e620008000800 */
[----:B------:R-:W1:Y:S01]  /*30f10*/  LDCU UR32, c[0x0][0x398] ;  /* 0x00007300ff2077ac */ /* 0x000e620008000800 */
[----:B------:R-:W1:Y:S01]  /*30f20*/  LDCU UR62, c[0x0][0x39c] ;  /* 0x00007380ff3e77ac */ /* 0x000e620008000800 */
[----:B0-----:R-:W2:Y:S01]  /*30f30*/  LDL.LU.64 R26, [R1+0x1478] ;  /* 0x00147800011a7983 */ /* 0x001ea20000300a00 */
[----:B------:R-:W0:Y:S03]  /*30f40*/  LDCU UR27, c[0x0][0x3b8] ;  /* 0x00007700ff1b77ac */ /* 0x000e260008000800 */
[----:B------:R-:W2:Y:S01]  /*30f50*/  LDL.LU.64 R24, [R1+0x1470] ;  /* 0x0014700001187983 */ /* 0x000ea20000300a00 */
[----:B------:R-:W0:Y:S03]  /*30f60*/  LDCU UR50, c[0x0][0x398] ;  /* 0x00007300ff3277ac */ /* 0x000e260008000800 */
[----:B---3--:R-:W-:Y:S01]  /*30f70*/  STL.64 [R1+0x12e8], R6 ;  /* 0x0012e80601007387 */ /* 0x008fe20000100a00 */
[----:B------:R-:W3:Y:S03]  /*30f80*/  LDCU UR45, c[0x0][0x398] ;  /* 0x00007300ff2d77ac */ /* 0x000ee60008000800 */
[----:B------:R0:W-:Y:S01]  /*30f90*/  STL.64 [R1+0x12e0], R4 ;  /* 0x0012e00401007387 */ /* 0x0001e20000100a00 */
[----:B------:R-:W1:Y:S01]  /*30fa0*/  LDCU UR61, c[0x0][0x39c] ;  /* 0x00007380ff3d77ac */ /* 0x000e620008000800 */
[----:B------:R-:W-:Y:S06]  /*30fb0*/  BAR.SYNC.DEFER_BLOCKING 0x0 ;  /* 0x0000000000007b1d */ /* 0x000fec0000010000 */
[----:B------:R-:W1:Y:S01]  /*30fc0*/  LDCU UR36, c[0x0][0x3b8] ;  /* 0x00007700ff2477ac */ /* 0x000e620008000800 */
[----:B0-----:R-:W3:Y:S01]  /*30fd0*/  LDL.LU R4, [R1+0x20] ;  /* 0x0000200001047983 */ /* 0x001ee20000300800 */
[----:B------:R-:W0:Y:S03]  /*30fe0*/  LDCU UR38, c[0x0][0x398] ;  /* 0x00007300ff2677ac */ /* 0x000e260008000800 */
[----:B------:R-:W3:Y:S01]  /*30ff0*/  LDL.LU R5, [R1+0x24] ;  /* 0x0000240001057983 */ /* 0x000ee20000300800 */
[----:B------:R-:W0:Y:S03]  /*31000*/  LDCU UR49, c[0x0][0x398] ;  /* 0x00007300ff3177ac */ /* 0x000e260008000800 */
[----:B------:R-:W3:Y:S01]  /*31010*/  LDL.LU R6, [R1+0x28] ;  /* 0x0000280001067983 */ /* 0x000ee20000300800 */
[----:B------:R-:W0:Y:S03]  /*31020*/  LDCU UR37, c[0x0][0x3b8] ;  /* 0x00007700ff2577ac */ /* 0x000e260008000800 */
[----:B------:R-:W3:Y:S01]  /*31030*/  LDL.LU R7, [R1+0x2c] ;  /* 0x00002c0001077983 */ /* 0x000ee20000300800 */
[----:B------:R-:W0:Y:S03]  /*31040*/  LDCU UR75, c[0x0][0x398] ;  /* 0x00007300ff4b77ac */ /* 0x000e260008000800 */
[----:B------:R-:W-:Y:S04]  /*31050*/  STL.64 [R1+0x12f8], R10 ;  /* 0x0012f80a01007387 */ /* 0x000fe80000100a00 */
[----:B------:R0:W-:Y:S04]  /*31060*/  STL.64 [R1+0x12f0], R8 ;  /* 0x0012f00801007387 */ /* 0x0001e80000100a00 */
[----:B0-----:R-:W3:Y:S04]  /*31070*/  LDL.LU R8, [R1] ;  /* 0x0000000001087983 */ /* 0x001ee80000300800 */
[----:B------:R-:W3:Y:S04]  /*31080*/  LDL.LU R9, [R1+0x4] ;  /* 0x0000040001097983 */ /* 0x000ee80000300800 */
[----:B------:R-:W3:Y:S04]  /*31090*/  LDL.LU R10, [R1+0x8] ;  /* 0x00000800010a7983 */ /* 0x000ee80000300800 */
[----:B------:R-:W3:Y:S04]  /*310a0*/  LDL.LU R11, [R1+0xc] ;  /* 0x00000c00010b7983 */ /* 0x000ee80000300800 */
[----:B--2---:R-:W-:Y:S04]  /*310b0*/  STSM.16.M88.4 [R2], R24 ;  /* 0x0000001802007844 */ /* 0x004fe80000000200 */
[----:B---3--:R-:W-:Y:S01]  /*310c0*/  STSM.16.M88.4 [R2+0x200], R8 ;  /* 0x0002000802007844 */ /* 0x008fe20000000200 */
[----:B------:R-:W-:Y:S06]  /*310d0*/  BAR.SYNC.DEFER_BLOCKING 0x0 ;  /* 0x0000000000007b1d */ /* 0x000fec0000010000 */
[----:B------:R-:W0:Y:S04]  /*310e0*/  LDS.128 R24, [R0] ;  /* 0x0000000000187984 */ /* 0x000e280000000c00 */
[----:B------:R-:W2:Y:S01]  /*310f0*/  LDS.128 R8, [R0+0x400] ;  /* 0x0004000000087984 */ /* 0x000ea20000000c00 */
[----:B------:R-:W-:Y:S06]  /*31100*/  BAR.SYNC.DEFER_BLOCKING 0x0 ;  /* 0x0000000000007b1d */ /* 0x000fec0000010000 */
[----:B------:R-:W-:Y:S04]  /*31110*/  STSM.16.M88.4 [R2], R4 ;  /* 0x0000000402007844 */ /* 0x000fe80000000200 */
[----:B------:R-:W-:Y:S01]  /*31120*/  STSM.16.M88.4 [R2+0x200], R20 ;  /* 0x0002001402007844 */ /* 0x000fe20000000200 */
[----:B------:R-:W-:Y:S06]  /*31130*/  BAR.SYNC.DEFER_BLOCKING 0x0 ;  /* 0x0000000000007b1d */ /* 0x000fec0000010000 */
[----:B0-----:R-:W-:Y:S04]  /*31140*/  STL.64 [R1+0x150], R24 ;  /* 0x0001501801007387 */ /* 0x001fe80000100a00 */
[----:B------:R-:W-:Y:S04]  /*31150*/  STL.64 [R1+0x158], R26 ;  /* 0x0001581a01007387 */ /* 0x000fe80000100a00 */
[----:B--2---:R-:W-:Y:S04]  /*31160*/  STL.64 [R1+0x160], R8 ;  /* 0x0001600801007387 */ /* 0x004fe80000100a00 */
[----:B------:R-:W-:Y:S04]  /*31170*/  STL.64 [R1+0x168], R10 ;  /* 0x0001680a01007387 */ /* 0x000fe80000100a00 */
[----:B------:R-:W0:Y:S04]  /*31180*/  LDS.128 R8, [R0] ;  /* 0x0000000000087984 */ /* 0x000e280000000c00 */
[----:B------:R-:W2:Y:S01]  /*31190*/  LDS.128 R4, [R0+0x400] ;  /* 0x0004000000047984 */ /* 0x000ea20000000c00 */
[----:B------:R-:W-:Y:S06]  /*311a0*/  BAR.SYNC.DEFER_BLOCKING 0x0 ;  /* 0x0000000000007b1d */ /* 0x000fec0000010000 */
[----:B------:R-:W-:Y:S04]  /*311b0*/  STSM.16.M88.4 [R2], R12 ;  /* 0x0000000c02007844 */ /* 0x000fe80000000200 */
[----:B------:R-:W-:Y:S01]  /*311c0*/  STSM.16.M88.4 [R2+0x200], R16 ;  /* 0x0002001002007844 */ /* 0x000fe20000000200 */
[----:B------:R-:W-:Y:S06]  /*311d0*/  BAR.SYNC.DEFER_BLOCKING 0x0 ;  /* 0x0000000000007b1d */ /* 0x000fec0000010000 */
[----:B0-----:R-:W-:Y:S04]  /*311e0*/  STL.64 [R1], R8 ;  /* 0x0000000801007387 */ /* 0x001fe80000100a00 */
[----:B------:R-:W-:Y:S04]  /*311f0*/  STL.64 [R1+0x8], R10 ;  /* 0x0000080a01007387 */ /* 0x000fe80000100a00 */
[----:B--2---:R0:W-:Y:S04]  /*31200*/  STL.64 [R1+0x10], R4 ;  /* 0x0000100401007387 */ /* 0x0041e80000100a00 */
[----:B------:R-:W-:Y:S04]  /*31210*/  STL.64 [R1+0x18], R6 ;  /* 0x0000180601007387 */ /* 0x000fe80000100a00 */
[----:B------:R-:W2:Y:S04]  /*31220*/  LDS.128 R12, [R0] ;  /* 0x00000000000c7984 */ /* 0x000ea80000000c00 */
[----:B------:R-:W3:Y:S04]  /*31230*/  LDS.128 R8, [R0+0x400] ;  /* 0x0004000000087984 */ /* 0x000ee80000000c00 */
[----:B0-----:R-:W4:Y:S04]  /*31240*/  LDL.LU R4, [R1+0xc0] ;  /* 0x0000c00001047983 */ /* 0x001f280000300800 */
[----:B--2---:R-:W-:Y:S04]  /*31250*/  STL.64 [R1+0x30], R12 ;  /* 0x0000300c01007387 */ /* 0x004fe80000100a00 */
[----:B------:R-:W-:Y:S04]  /*31260*/  STL.64 [R1+0x38], R14 ;  /* 0x0000380e01007387 */ /* 0x000fe80000100a00 */
[----:B---3--:R-:W-:Y:S04]  /*31270*/  STL.64 [R1+0x170], R8 ;  /* 0x0001700801007387 */ /* 0x008fe80000100a00 */
[----:B------:R-:W-:Y:S04]  /*31280*/  STL.64 [R1+0x178], R10 ;  /* 0x0001780a01007387 */ /* 0x000fe80000100a00 */
[----:B------:R-:W4:Y:S04]  /*31290*/  LDL.LU R5, [R1+0xc4] ;  /* 0x0000c40001057983 */ /* 0x000f280000300800 */
[----:B------:R-:W2:Y:S04]  /*312a0*/  LDL.LU R6, [R1+0xc8] ;  /* 0x0000c80001067983 */ /* 0x000ea80000300800 */
[----:B------:R-:W2:Y:S01]  /*312b0*/  LDL.LU R7, [R1+0xcc] ;  /* 0x0000cc0001077983 */ /* 0x000ea20000300800 */
[----:B------:R-:W-:Y:S06]  /*312c0*/  BAR.SYNC.DEFER_BLOCKING 0x0 ;  /* 0x0000000000007b1d */ /* 0x000fec0000010000 */
[----:B--2---:R-:W-:Y:S04]  /*312d0*/  STL.64 [R1+0x1428], R6 ;  /* 0x0014280601007387 */ /* 0x004fe80000100a00 */
[----:B----4-:R0:W-:Y:S04]  /*312e0*/  STL.64 [R1+0x1420], R4 ;  /* 0x0014200401007387 */ /* 0x0101e80000100a00 */
        /* <DEDUP_REMOVED lines=29> */
[----:B------:R-:W3:Y:S04]  /*314c0*/  LDL.LU R25, [R1+0x94] ;  /* 0x0000940001197983 */ /* 0x000ee80000300800 */
[----:B------:R-:W3:Y:S04]  /*314d0*/  LDL.LU R26, [R1+0x98] ;  /* 0x00009800011a7983 */ /* 0x000ee80000300800 */
[----:B------:R-:W3:Y:S04]  /*314e0*/  LDL.LU R27, [R1+0x9c] ;  /* 0x00009c00011b7983 */ /* 0x000ee80000300800 */
[----:B------:R-:W4:Y:S04]  /*314f0*/  LDL.LU R8, [R1+0xb0] ;  /* 0x0000b00001087983 */ /* 0x000f280000300800 */
[----:B------:R-:W4:Y:S04]  /*31500*/  LDL.LU R9, [R1+0xb4] ;  /* 0x0000b40001097983 */ /* 0x000f280000300800 */
        /* <DEDUP_REMOVED lines=14> */
[----:B--2---:R0:W-:Y:S04]  /*315f0*/  STSM.16.M88.4 [R2], R4 ;  /* 0x0000000402007844 */ /* 0x0041e80000000200 */
[----:B0-----:R-:W2:Y:S04]  /*31600*/  LDL.LU.64 R6, [R1+0x1468] ;  /* 0x0014680001067983 */ /* 0x001ea80000300a00 */
[----:B------:R-:W2:Y:S04]  /*31610*/  LDL.LU.64 R4, [R1+0x1460] ;  /* 0x0014600001047983 */ /* 0x000ea80000300a00 */
[----:B--2---:R-:W-:Y:S01]  /*31620*/  STSM.16.M88.4 [R2+0x200], R4 ;  /* 0x0002000402007844 */ /* 0x004fe20000000200 */
[----:B------:R-:W-:Y:S06]  /*31630*/  BAR.SYNC.DEFER_BLOCKING 0x0 ;  /* 0x0000000000007b1d */ /* 0x000fec0000010000 */
[----:B------:R-:W0:Y:S04]  /*31640*/  LDS.128 R4, [R0] ;  /* 0x0000000000047984 */ /* 0x000e280000000c00 */
[----:B0-----:R-:W-:Y:S04]  /*31650*/  STL.64 [R1+0x20], R4 ;  /* 0x0000200401007387 */ /* 0x001fe80000100a00 */
[----:B------:R-:W-:Y:S04]  /*31660*/  STL.64 [R1+0x28], R6 ;  /* 0x0000280601007387 */ /* 0x000fe80000100a00 */
[----:B------:R-:W0:Y:S04]  /*31670*/  LDS.128 R4, [R0+0x400] ;  /* 0x0004000000047984 */ /* 0x000e280000000c00 */
[----:B0-----:R-:W-:Y:S04]  /*31680*/  STL.64 [R1+0x40], R4 ;  /* 0x0000400401007387 */ /* 0x001fe80000100a00 */
[----:B------:R0:W-:Y:S04]  /*31690*/  STL.64 [R1+0x48], R6 ;  /* 0x0000480601007387 */ /* 0x0001e80000100a00 */
[----:B0-----:R-:W2:Y:S04]  /*316a0*/  LDL.LU.64 R6, [R1+0x1458] ;  /* 0x0014580001067983 */ /* 0x001ea80000300a00 */
[----:B------:R-:W2:Y:S01]  /*316b0*/  LDL.LU.64 R4, [R1+0x1450] ;  /* 0x0014500001047983 */ /* 0x000ea20000300a00 */
[----:B------:R-:W-:Y:S06]  /*316c0*/  BAR.SYNC.DEFER_BLOCKING 0x0 ;  /* 0x0000000000007b1d */ /* 0x000fec0000010000 */
        /* <DEDUP_REMOVED lines=17> */
[----:B---3--:R-:W-:Y:S01]  /*317e0*/  STSM.16.M88.4 [R2+0x200], R24 ;  /* 0x0002001802007844 */ /* 0x008fe20000000200 */
[----:B------:R-:W-:Y:S06]  /*317f0*/  BAR.SYNC.DEFER_BLOCKING 0x0 ;  /* 0x0000000000007b1d */ /* 0x000fec0000010000 */
[----:B------:R-:W0:Y:S04]  /*31800*/  LDS.128 R24, [R0] ;  /* 0x0000000000187984 */ /* 0x000e280000000c00 */
[----:B0-----:R-:W-:Y:S04]  /*31810*/  STL.64 [R1+0x50], R24 ;  /* 0x0000501801007387 */ /* 0x001fe80000100a00 */
[----:B------:R-:W-:Y:S04]  /*31820*/  STL.64 [R1+0x58], R26 ;  /* 0x0000581a01007387 */ /* 0x000fe80000100a00 */
[----:B------:R-:W0:Y:S01]  /*31830*/  LDS.128 R24, [R0+0x400] ;  /* 0x0004000000187984 */ /* 0x000e220000000c00 */
[----:B------:R-:W-:Y:S06]  /*31840*/  BAR.SYNC.DEFER_BLOCKING 0x0 ;  /* 0x0000000000007b1d */ /* 0x000fec0000010000 */
[----:B----4-:R-:W-:Y:S04]  /*31850*/  STSM.16.M88.4 [R2], R8 ;  /* 0x0000000802007844 */ /* 0x010fe80000000200 */
[----:B0-----:R-:W-:Y:S04]  /*31860*/  STL.64 [R1+0x70], R24 ;  /* 0x0000701801007387 */ /* 0x001fe80000100a00 */
[----:B------:R-:W-:Y:S04]  /*31870*/  STL.64 [R1+0x78], R26 ;  /* 0x0000781a01007387 */ /* 0x000fe80000100a00 */
[----:B--2---:R-:W-:Y:S01]  /*31880*/  STSM.16.M88.4 [R2+0x200], R4 ;  /* 0x0002000402007844 */ /* 0x004fe20000000200 */
[----:B------:R-:W-:Y:S06]  /*31890*/  BAR.SYNC.DEFER_BLOCKING 0x0 ;  /* 0x0000000000007b1d */ /* 0x000fec0000010000 */
[----:B------:R-:W0:Y:S04]  /*318a0*/  LDS.128 R8, [R0] ;  /* 0x0000000000087984 */ /* 0x000e280000000c00 */
[----:B------:R-:W2:Y:S01]  /*318b0*/  LDS.128 R4, [R0+0x400] ;  /* 0x0004000000047984 */ /* 0x000ea20000000c00 */
[----:B------:R-:W-:Y:S06]  /*318c0*/  BAR.SYNC.DEFER_BLOCKING 0x0 ;  /* 0x0000000000007b1d */ /* 0x000fec0000010000 */
[----:B------:R-:W-:Y:S04]  /*318d0*/  STSM.16.M88.4 [R2], R20 ;  /* 0x0000001402007844 */ /* 0x000fe80000000200 */
[----:B------:R-:W-:Y:S04]  /*318e0*/  STSM.16.M88.4 [R2+0x200], R12 ;  /* 0x0002000c02007844 */ /* 0x000fe80000000200 */
[----:B0-----:R-:W-:Y:S04]  /*318f0*/  STL.64 [R1+0xa0], R8 ;  /* 0x0000a00801007387 */ /* 0x001fe80000100a00 */
[----:B------:R-:W-:Y:S01]  /*31900*/  STL.64 [R1+0xa8], R10 ;  /* 0x0000a80a01007387 */ /* 0x000fe20000100a00 */
[----:B------:R-:W-:Y:S06]  /*31910*/  BAR.SYNC.DEFER_BLOCKING 0x0 ;  /* 0x0000000000007b1d */ /* 0x000fec0000010000 */
[----:B--2---:R-:W-:Y:S04]  /*31920*/  STL.64 [R1+0xc0], R4 ;  /* 0x0000c00401007387 */ /* 0x004fe80000100a00 */
[----:B------:R-:W-:Y:S04]  /*31930*/  STL.64 [R1+0xc8], R6 ;  /* 0x0000c80601007387 */ /* 0x000fe80000100a00 */
[----:B------:R-:W0:Y:S04]  /*31940*/  LDS.128 R8, [R0] ;  /* 0x0000000000087984 */ /* 0x000e280000000c00 */
[----:B------:R-:W2:Y:S01]  /*31950*/  LDS.128 R4, [R0+0x400] ;  /* 0x0004000000047984 */ /* 0x000ea20000000c00 */
[----:B------:R-:W-:Y:S06]  /*31960*/  BAR.SYNC.DEFER_BLOCKING 0x0 ;  /* 0x0000000000007b1d */ /* 0x000fec0000010000 */
[----:B------:R-:W-:Y:S04]  /*31970*/  STSM.16.M88.4 [R2], R16 ;  /* 0x0000001002007844 */ /* 0x000fe80000000200 */
[----:B0-----:R-:W-:Y:S04]  /*31980*/  STL.64 [R1+0x90], R8 ;  /* 0x0000900801007387 */ /* 0x001fe80000100a00 */
[----:B------:R-:W-:Y:S04]  /*31990*/  STL.64 [R1+0x98], R10 ;  /* 0x0000980a01007387 */ /* 0x000fe80000100a00 */
[----:B--2---:R-:W-:Y:S04]  /*319a0*/  STL.64 [R1+0xb0], R4 ;  /* 0x0000b00401007387 */ /* 0x004fe80000100a00 */
[----:B------:R-:W-:Y:S04]  /*319b0*/  STL.64 [R1+0xb8], R6 ;  /* 0x0000b80601007387 */ /* 0x000fe80000100a00 */
[----:B------:R-:W2:Y:S04]  /*319c0*/  LDL.LU R20, [R1+0x340] ;  /* 0x0003400001147983 */ /* 0x000ea80000300800 */
        /* <DEDUP_REMOVED lines=86> */
[----:B------:R-:W0:Y:S01]  /*31f30*/  LDS.128 R20, [R0+0x400] ;  /* 0x0004000000147984 */ /* 0x000e220000000c00 */
[----:B------:R-:W-:Y:S06]  /*31f40*/  BAR.SYNC.DEFER_BLOCKING 0x0 ;  /* 0x0000000000007b1d */ /* 0x000fec0000010000 */
[----:B0-----:R-:W-:Y:S04]  /*31f50*/  STL.64 [R1+0x180], R20 ;  /* 0x0001801401007387 */ /* 0x001fe80000100a00 */
[----:B------:R0:W-:Y:S04]  /*31f60*/  STL.64 [R1+0x188], R22 ;  /* 0x0001881601007387 */ /* 0x0001e80000100a00 */
[----:B0-----:R-:W2:Y:S04]  /*31f70*/  LDL.LU.64 R22, [R1+0x13d8] ;  /* 0x0013d80001167983 */ /* 0x001ea80000300a00 */
[----:B------:R-:W2:Y:S04]  /*31f80*/  LDL.LU.64 R20, [R1+0x13d0] ;  /* 0x0013d00001147983 */ /* 0x000ea80000300a00 */
[----:B---3--:R-:W-:Y:S04]  /*31f90*/  STSM.16.M88.4 [R2], R24 ;  /* 0x0000001802007844 */ /* 0x008fe80000000200 */
[----:B----4-:R-:W-:Y:S01]  /*31fa0*/  STSM.16.M88.4 [R2+0x200], R8 ;  /* 0x0002000802007844 */ /* 0x010fe20000000200 */
[----:B------:R-:W-:Y:S06]  /*31fb0*/  BAR.SYNC.DEFER_BLOCKING 0x0 ;  /* 0x0000000000007b1d */ /* 0x000fec0000010000 */
[----:B------:R-:W0:Y:S04]  /*31fc0*/  LDS.128 R24, [R0] ;  /* 0x0000000000187984 */ /* 0x000e280000000c00 */
[----:B------:R-:W3:Y:S01]  /*31fd0*/  LDS.128 R8, [R0+0x400] ;  /* 0x0004000000087984 */ /* 0x000ee20000000c00 */
[----:B------:R-:W-:Y:S06]  /*31fe0*/  BAR.SYNC.DEFER_BLOCKING 0x0 ;  /* 0x0000000000007b1d */ /* 0x000fec0000010000 */
[----:B------:R-:W-:Y:S04]  /*31ff0*/  STSM.16.M88.4 [R2], R4 ;  /* 0x0000000402007844 */ /* 0x000fe80000000200 */
[----:B0-----:R-:W-:Y:S04]  /*32000*/  STL.64 [R1+0x110], R24 ;  /* 0x0001101801007387 */ /* 0x001fe80000100a00 */
[----:B------:R-:W-:Y:S04]  /*32010*/  STL.64 [R1+0x118], R26 ;  /* 0x0001181a01007387 */ /* 0x000fe80000100a00 */
[----:B---3--:R-:W-:Y:S04]  /*32020*/  STL.64 [R1+0x140], R8 ;  /* 0x0001400801007387 */ /* 0x008fe80000100a00 */
[----:B------:R-:W-:Y:S04]  /*32030*/  STL.64 [R1+0x148], R10 ;  /* 0x0001480a01007387 */ /* 0x000fe80000100a00 */
[----:B--2---:R-:W-:Y:S01]  /*32040*/  STSM.16.M88.4 [R2+0x200], R20 ;  /* 0x0002001402007844 */ /* 0x004fe20000000200 */
        /* <DEDUP_REMOVED lines=245> */
[----:B------:R-:W-:Y:S04]  /*32fa0*/  STL.64 [R1+0x2d8], R10 ;  /* 0x0002d80a01007387 */ /* 0x000fe80000100a00 */
[----:B--2---:R0:W-:Y:S04]  /*32fb0*/  STL.64 [R1+0x300], R4 ;  /* 0x0003000401007387 */ /* 0x0041e80000100a00 */
[----:B------:R2:W-:Y:S01]  /*32fc0*/  STL.64 [R1+0x308], R6 ;  /* 0x0003080601007387 */ /* 0x0005e20000100a00 */
[----:B------:R-:W-:Y:S06]  /*32fd0*/  BAR.SYNC.DEFER_BLOCKING 0x0 ;  /* 0x0000000000007b1d */ /* 0x000fec0000010000 */
[----:B0-----:R-:W3:Y:S04]  /*32fe0*/  LDL.LU R4, [R1+0x7a0] ;  /* 0x0007a00001047983 */ /* 0x001ee80000300800 */
[----:B------:R-:W3:Y:S04]  /*32ff0*/  LDL.LU R5, [R1+0x7a4] ;  /* 0x0007a40001057983 */ /* 0x000ee80000300800 */
[----:B--2---:R-:W2:Y:S04]  /*33000*/  LDL.LU R6, [R1+0x7a8] ;  /* 0x0007a80001067983 */ /* 0x004ea80000300800 */
[----:B------:R-:W2:Y:S04]  /*33010*/  LDL.LU R7, [R1+0x7ac] ;  /* 0x0007ac0001077983 */ /* 0x000ea80000300800 */
[----:B------:R-:W4:Y:S04]  /*33020*/  LDL.LU R20, [R1+0x6f0] ;  /* 0x0006f00001147983 */ /* 0x000f280000300800 */
[----:B------:R-:W4:Y:S04]  /*33030*/  LDL.LU R21, [R1+0x6f4] ;  /* 0x0006f40001157983 */ /* 0x000f280000300800 */
[----:B------:R-:W4:Y:S04]  /*33040*/  LDL.LU R22, [R1+0x6f8] ;  /* 0x0006f80001167983 */ /* 0x000f280000300800 */
[----:B------:R-:W4:Y:S04]  /*33050*/  LDL.LU R23, [R1+0x6fc] ;  /* 0x0006fc0001177983 */ /* 0x000f280000300800 */
[----:B------:R-:W0:Y:S04]  /*33060*/  LDS.128 R24, [R0] ;  /* 0x0000000000187984 */ /* 0x000e280000000c00 */
[----:B--2---:R-:W-:Y:S04]  /*33070*/  STL.64 [R1+0x1308], R6 ;  /* 0x0013080601007387 */ /* 0x004fe80000100a00 */
[----:B---3--:R2:W-:Y:S04]  /*33080*/  STL.64 [R1+0x1300], R4 ;  /* 0x0013000401007387 */ /* 0x0085e80000100a00 */
[----:B--2---:R-:W2:Y:S04]  /*33090*/  LDL.LU R4, [R1+0x740] ;  /* 0x0007400001047983 */ /* 0x004ea80000300800 */
[----:B------:R-:W2:Y:S04]  /*330a0*/  LDL.LU R5, [R1+0x744] ;  /* 0x0007440001057983 */ /* 0x000ea80000300800 */
[----:B------:R-:W3:Y:S04]  /*330b0*/  LDL.LU R6, [R1+0x748] ;  /* 0x0007480001067983 */ /* 0x000ee80000300800 */
[----:B------:R-:W3:Y:S04]  /*330c0*/  LDL.LU R7, [R1+0x74c] ;  /* 0x00074c0001077983 */ /* 0x000ee80000300800 */
[----:B---3--:R-:W-:Y:S04]  /*330d0*/  STL.64 [R1+0x1318], R6 ;  /* 0x0013180601007387 */ /* 0x008fe80000100a00 */
[----:B--2---:R2:W-:Y:S04]  /*330e0*/  STL.64 [R1+0x1310], R4 ;  /* 0x0013100401007387 */ /* 0x0045e80000100a00 */
        /* <DEDUP_REMOVED lines=8> */
[----:B------:R-:W2:Y:S04]  /*33170*/  LDL.LU R6, [R1+0x6e8] ;  /* 0x0006e80001067983 */ /* 0x000ea80000300800 */
[----:B------:R-:W2:Y:S04]  /*33180*/  LDL.LU R7, [R1+0x6ec] ;  /* 0x0006ec0001077983 */ /* 0x000ea80000300800 */
        /* <DEDUP_REMOVED lines=12> */
[----:B0-----:R-:W-:Y:S04]  /*33250*/  STL.64 [R1+0x320], R24 ;  /* 0x0003201801007387 */ /* 0x001fe80000100a00 */
[----:B------:R-:W-:Y:S04]  /*33260*/  STL.64 [R1+0x328], R26 ;  /* 0x0003281a01007387 */ /* 0x000fe80000100a00 */
[----:B------:R-:W0:Y:S01]  /*33270*/  LDS.128 R24, [R0+0x400] ;  /* 0x0004000000187984 */ /* 0x000e220000000c00 */
[----:B------:R-:W-:Y:S06]  /*33280*/  BAR.SYNC.DEFER_BLOCKING 0x0 ;  /* 0x0000000000007b1d */ /* 0x000fec0000010000 */
[----:B----4-:R4:W-:Y:S04]  /*33290*/  STSM.16.M88.4 [R2], R20 ;  /* 0x0000001402007844 */ /* 0x0109e80000000200 */
[----:B0-----:R0:W-:Y:S04]  /*332a0*/  STL.64 [R1+0x340], R24 ;  /* 0x0003401801007387 */ /* 0x0011e80000100a00 */
[----:B------:R0:W-:Y:S04]  /*332b0*/  STL.64 [R1+0x348], R26 ;  /* 0x0003481a01007387 */ /* 0x0001e80000100a00 */
[----:B----4-:R-:W4:Y:S04]  /*332c0*/  LDL.LU R20, [R1+0x8d0] ;  /* 0x0008d00001147983 */ /* 0x010f280000300800 */
[----:B------:R-:W4:Y:S04]  /*332d0*/  LDL.LU R21, [R1+0x8d4] ;  /* 0x0008d40001157983 */ /* 0x000f280000300800 */
[----:B------:R-:W4:Y:S04]  /*332e0*/  LDL.LU R22, [R1+0x8d8] ;  /* 0x0008d80001167983 */ /* 0x000f280000300800 */
[----:B------:R-:W4:Y:S04]  /*332f0*/  LDL.LU R23, [R1+0x8dc] ;  /* 0x0008dc0001177983 */ /* 0x000f280000300800 */
[----:B0-----:R-:W3:Y:S04]  /*33300*/  LDL.LU R24, [R1+0x880] ;  /* 0x0008800001187983 */ /* 0x001ee80000300800 */
        /* <DEDUP_REMOVED lines=28> */
[----:B---3--:R0:W-:Y:S04]  /*334d0*/  STSM.16.M88.4 [R2], R8 ;  /* 0x0000000802007844 */ /* 0x0081e80000000200 */
[----:B0-----:R-:W3:Y:S04]  /*334e0*/  LDL.LU.64 R10, [R1+0x12f8] ;  /* 0x0012f800010a7983 */ /* 0x001ee80000300a00 */
[----:B------:R-:W3:Y:S04]  /*334f0*/  LDL.LU.64 R8, [R1+0x12f0] ;  /* 0x0012f00001087983 */ /* 0x000ee80000300a00 */
[----:B--2---:R-:W-:Y:S01]  /*33500*/  STSM.16.M88.4 [R2+0x200], R4 ;  /* 0x0002000402007844 */ /* 0x004fe20000000200 */
[----:B------:R-:W-:Y:S06]  /*33510*/  BAR.SYNC.DEFER_BLOCKING 0x0 ;  /* 0x0000000000007b1d */ /* 0x000fec0000010000 */
[----:B------:R-:W0:Y:S04]  /*33520*/  LDS.128 R4, [R0] ;  /* 0x0000000000047984 */ /* 0x000e280000000c00 */
[----:B0-----:R-:W-:Y:S04]  /*33530*/  STL.64 [R1+0x2f0], R4 ;  /* 0x0002f00401007387 */ /* 0x001fe80000100a00 */
[----:B------:R-:W-:Y:S04]  /*33540*/  STL.64 [R1+0x2f8], R6 ;  /* 0x0002f80601007387 */ /* 0x000fe80000100a00 */
[----:B------:R-:W0:Y:S01]  /*33550*/  LDS.128 R4, [R0+0x400] ;  /* 0x0004000000047984 */ /* 0x000e220000000c00 */
[----:B------:R-:W-:Y:S06]  /*33560*/  BAR.SYNC.DEFER_BLOCKING 0x0 ;  /* 0x0000000000007b1d */ /* 0x000fec0000010000 */
[----:B------:R-:W-:Y:S04]  /*33570*/  STSM.16.M88.4 [R2], R12 ;  /* 0x0000000c02007844 */ /* 0x000fe80000000200 */
[----:B------:R-:W-:Y:S01]  /*33580*/  STSM.16.M88.4 [R2+0x200], R16 ;  /* 0x0002001002007844 */ /* 0x000fe20000000200 */
[----:B------:R-:W-:Y:S06]  /*33590*/  BAR.SYNC.DEFER_BLOCKING 0x0 ;  /* 0x0000000000007b1d */ /* 0x000fec0000010000 */
[----:B0-----:R-:W-:Y:S04]  /*335a0*/  STL.64 [R1+0x370], R4 ;  /* 0x0003700401007387 */ /* 0x001fe80000100a00 */
[----:B------:R0:W-:Y:S04]  /*335b0*/  STL.64 [R1+0x378], R6 ;  /* 0x0003780601007387 */ /* 0x0001e80000100a00 */
[----:B------:R-:W2:Y:S04]  /*335c0*/  LDS.128 R12, [R0] ;  /* 0x00000000000c7984 */ /* 0x000ea80000000c00 */
[----:B------:R-:W-:Y:S01]  /*335d0*/  LDS.128 R16, [R0+0x400] ;  /* 0x0004000000107984 */ /* 0x000fe20000000c00 */
[----:B------:R-:W-:Y:S06]  /*335e0*/  BAR.SYNC.DEFER_BLOCKING 0x0 ;  /* 0x0000000000007b1d */ /* 0x000fec0000010000 */
[----:B0-----:R-:W3:Y:S04]  /*335f0*/  LDL.LU.64 R6, [R1+0x12e8] ;  /* 0x0012e80001067983 */ /* 0x001ee80000300a00 */
[----:B------:R-:W3:Y:S04]  /*33600*/  LDL.LU.64 R4, [R1+0x12e0] ;  /* 0x0012e00001047983 */ /* 0x000ee80000300a00 */
[----:B--2---:R0:W-:Y:S04]  /*33610*/  STL [R1+0x12c8], R12 ;  /* 0x0012c80c01007387 */ /* 0x0041e80000100800 */
[----:B0-----:R-:W2:Y:S04]  /*33620*/  LDL.LU R12, [R1+0xc80] ;  /* 0x000c8000010c7983 */ /* 0x001ea80000300800 */
[----:B------:R-:W-:Y:S04]  /*33630*/  STL [R1+0x12c4], R13 ;  /* 0x0012c40d01007387 */ /* 0x000fe80000100800 */
[----:B------:R-:W-:Y:S04]  /*33640*/  STL [R1+0x12c0], R14 ;  /* 0x0012c00e01007387 */ /* 0x000fe80000100800 */
[----:B------:R-:W-:Y:S04]  /*33650*/  STL [R1+0x12bc], R15 ;  /* 0x0012bc0f01007387 */ /* 0x000fe80000100800 */
[----:B------:R-:W-:Y:S04]  /*33660*/  STL [R1+0x12cc], R0 ;  /* 0x0012cc0001007387 */ /* 0x000fe80000100800 */
[----:B----4-:R0:W-:Y:S04]  /*33670*/  STSM.16.M88.4 [R2], R20 ;  /* 0x0000001402007844 */ /* 0x0101e80000000200 */
[----:B0-----:R-:W4:Y:S04]  /*33680*/  LDL.LU.64 R22, [R1+0x12d8] ;  /* 0x0012d80001167983 */ /* 0x001f280000300a00 */
[----:B------:R-:W3:Y:S04]  /*33690*/  LDL.LU.64 R20, [R1+0x12d0] ;  /* 0x0012d00001147983 */ /* 0x000ee80000300a00 */
[----:B------:R-:W4:Y:S04]  /*336a0*/  LDL.LU R0, [R1+0xc84] ;  /* 0x000c840001007983 */ /* 0x000f280000300800 */
[----:B------:R-:W4:Y:S04]  /*336b0*/  LDL.LU R15, [R1+0x130] ;  /* 0x00013000010f7983 */ /* 0x000f280000300800 */
[----:B------:R0:W-:Y:S01]  /*336c0*/  STSM.16.M88.4 [R2+0x200], R24 ;  /* 0x0002001802007844 */ /* 0x0001e20000000200 */
[----:B------:R-:W-:-:S03]  /*336d0*/  IMAD R29, R28, UR5, RZ ;  /* 0x000000051c1d7c24 */ /* 0x000fc6000f8e02ff */
[----:B------:R-:W4:Y:S04]  /*336e0*/  LDL.LU R14, [R1+0x134] ;  /* 0x00013400010e7983 */ /* 0x000f280000300800 */
[----:B------:R-:W4:Y:S01]  /*336f0*/  LDL.LU R13, [R1+0x138] ;  /* 0x00013800010d7983 */ /* 0x000f220000300800 */
[----:B0-----:R-:W0:Y:S08]  /*33700*/  LDC R27, c[0x0][0x3b4] ;  /* 0x0000ed00ff1b7b82 */ /* 0x001e300000000800 */
[----:B------:R-:W-:Y:S01]  /*33710*/  BAR.SYNC.DEFER_BLOCKING 0x0 ;  /* 0x0000000000007b1d */ /* 0x000fe20000010000 */
[C---:B--2---:R-:W-:Y:S01]  /*33720*/  IMAD R26, R12.reuse, UR4, RZ ;  /* 0x000000040c1a7c24 */ /* 0x044fe2000f8e02ff */
[----:B------:R-:W-:-:S04]  /*33730*/  ISETP.GE.AND P0, PT, R12, UR14, PT ;  /* 0x0000000e0c007c0c */ /* 0x000fc8000bf06270 */
[----:B------:R-:W2:Y:S01]  /*33740*/  LDCU.64 UR4, c[0x0][0x398] ;  /* 0x00007300ff0477ac */ /* 0x000ea20008000a00 */
[----:B------:R-:W-:Y:S01]  /*33750*/  LEA R24, P2, R26, UR8, 0x1 ;  /* 0x000000081a187c11 */ /* 0x000fe2000f8408ff */
[----:B------:R-:W0:Y:S01]  /*33760*/  LDCU UR8, c[0x0][0x39c] ;  /* 0x00007380ff0877ac */ /* 0x000e220008000800 */
[----:B------:R-:W-:Y:S02]  /*33770*/  ISETP.LT.AND P0, PT, R28, UR29, !P0 ;  /* 0x0000001d1c007c0c */ /* 0x000fe4000c701270 */
[----:B------:R-:W-:Y:S01]  /*33780*/  LEA.HI.X.SX32 R25, R26, UR9, 0x1, P2 ;  /* 0x000000091a197c11 */ /* 0x000fe200090f0eff */
[----:B------:R-:W0:Y:S02]  /*33790*/  LDCU UR29, c[0x0][0x3b8] ;  /* 0x00007700ff1d77ac */ /* 0x000e240008000800 */
[----:B------:R-:W-:-:S08]  /*337a0*/  IMAD.WIDE R2, R29, 0x2, R24 ;  /* 0x000000021d027825 */ /* 0x000fd000078e0218 */
[----:B---3--:R0:W-:Y:S01]  /*337b0*/  @P0 STG.E.U16 desc[UR10][R2.64], R20 ;  /* 0x0000001402000986 */ /* 0x0081e2000c10150a */
[----:B------:R-:W-:Y:S01]  /*337c0*/  ISETP.GE.AND P0, PT, R28, UR15, PT ;  /* 0x0000000f1c007c0c */ /* 0x000fe2000bf06270 */
[----:B------:R-:W3:Y:S03]  /*337d0*/  LDCU.64 UR14, c[0x0][0x398] ;  /* 0x00007300ff0e77ac */ /* 0x000ee60008000a00 */
[----:B----4-:R-:W-:Y:S01]  /*337e0*/  ISETP.LT.AND P0, PT, R0, UR6, !P0 ;  /* 0x0000000600007c0c */ /* 0x010fe2000c701270 */
[----:B------:R-:W4:Y:S01]  /*337f0*/  LDCU UR6, c[0x0][0x3b8] ;  /* 0x00007700ff0677ac */ /* 0x000f220008000800 */
[----:B0-----:R-:W-:-:S05]  /*33800*/  IMAD R3, R27, 0x40, R26 ;  /* 0x000000401b037824 */ /* 0x001fca00078e021a */
[----:B------:R-:W-:-:S04]  /*33810*/  LEA R2, P2, R3, UR12, 0x1 ;  /* 0x0000000c03027c11 */ /* 0x000fc8000f8408ff */
[----:B------:R-:W-:Y:S01]  /*33820*/  LEA.HI.X.SX32 R3, R3, UR13, 0x1, P2 ;  /* 0x0000000d03037c11 */ /* 0x000fe200090f0eff */
[----:B------:R-:W0:Y:S01]  /*33830*/  LDCU.64 UR12, c[0x0][0x398] ;  /* 0x00007300ff0c77ac */ /* 0x000e220008000a00 */
[----:B------:R-:W-:Y:S01]  /*33840*/  PRMT R20, R20, 0x7632, R20 ;  /* 0x0000763214147816 */ /* 0x000fe20000000014 */
[----:B------:R-:W-:-:S05]  /*33850*/  IMAD.WIDE R26, R29, 0x2, R2 ;  /* 0x000000021d1a7825 */ /* 0x000fca00078e0202 */
[----:B------:R0:W-:Y:S02]  /*33860*/  @P0 STG.E.U16 desc[UR10][R26.64], R20 ;  /* 0x000000141a000986 */ /* 0x0001e4000c10150a */
[----:B0-----:R-:W-:-:S05]  /*33870*/  VIADD R20, R28, 0x1 ;  /* 0x000000011c147836 */ /* 0x001fca0000000000 */
[----:B------:R-:W-:Y:S01]  /*33880*/  ISETP.GE.AND P0, PT, R20, UR8, PT ;  /* 0x0000000814007c0c */ /* 0x000fe2000bf06270 */
[----:B----4-:R-:W-:Y:S01]  /*33890*/  VIADD R20, R29, UR6 ;  /* 0x000000061d147c36 */ /* 0x010fe20008000000 */
[----:B------:R-:W0:Y:S02]  /*338a0*/  LDCU UR6, c[0x0][0x39c] ;  /* 0x00007380ff0677ac */ /* 0x000e240008000800 */
[----:B------:R-:W-:Y:S02]  /*338b0*/  ISETP.LT.AND P2, PT, R12, UR20, !P0 ;  /* 0x000000140c007c0c */ /* 0x000fe4000c741270 */
[----:B--2---:R-:W-:Y:S01]  /*338c0*/  ISETP.LT.AND P0, PT, R0, UR4, !P0 ;  /* 0x0000000400007c0c */ /* 0x004fe2000c701270 */
[----:B------:R-:W-:Y:S01]  /*338d0*/  IMAD.WIDE R26, R20, 0x2, R24 ;  /* 0x00000002141a7825 */ /* 0x000fe200078e0218 */
[----:B------:R-:W2:Y:S03]  /*338e0*/  LDCU UR4, c[0x0][0x3b8] ;  /* 0x00007700ff0477ac */ /* 0x000ea60008000800 */
[----:B------:R-:W-:Y:S01]  /*338f0*/  IMAD.MOV.U32 R29, RZ, RZ, R12 ;  /* 0x000000ffff1d7224 */ /* 0x000fe200078e000c */
[----:B------:R-:W4:Y:S01]  /*33900*/  LDCU.64 UR8, c[0x0][0x398] ;  /* 0x00007300ff0877ac */ /* 0x000f220008000a00 */
[----:B------:R-:W3:Y:S01]  /*33910*/  LDL.LU R12, [R1+0x13c] ;  /* 0x00013c00010c7983 */ /* 0x000ee20000300800 */
[----:B------:R-:W0:Y:S03]  /*33920*/  LDCU UR20, c[0x0][0x398] ;  /* 0x00007300ff1477ac */ /* 0x000e260008000800 */
[----:B------:R1:W-:Y:S02]  /*33930*/  @P2 STG.E.U16 desc[UR10][R26.64], R4 ;  /* 0x000000041a002986 */ /* 0x0003e4000c10150a */
[----:B-1----:R-:W-:Y:S01]  /*33940*/  PRMT R4, R4, 0x7632, R4 ;  /* 0x0000763204047816 */ /* 0x002fe20000000004 */
[----:B------:R-:W-:-:S05]  /*33950*/  IMAD.WIDE R26, R20, 0x2, R2 ;  /* 0x00000002141a7825 */ /* 0x000fca00078e0202 */
[----:B------:R1:W-:Y:S02]  /*33960*/  @P0 STG.E.U16 desc[UR10][R26.64], R4 ;  /* 0x000000041a000986 */ /* 0x0003e4000c10150a */
[----:B-1----:R-:W-:-:S05]  /*33970*/  VIADD R4, R28, 0x2 ;  /* 0x000000021c047836 */ /* 0x002fca0000000000 */
[----:B0-----:R-:W-:Y:S01]  /*33980*/  ISETP.GE.AND P0, PT, R4, UR6, PT ;  /* 0x0000000604007c0c */ /* 0x001fe2000bf06270 */
[----:B--2---:R-:W-:Y:S01]  /*33990*/  VIADD R4, R20, UR4 ;  /* 0x0000000414047c36 */ /* 0x004fe20008000000 */
[----:B------:R-:W0:Y:S02]  /*339a0*/  LDCU UR6, c[0x0][0x39c] ;  /* 0x00007380ff0677ac */ /* 0x000e240008000800 */
[----:B------:R-:W-:Y:S01]  /*339b0*/  ISETP.LT.AND P2, PT, R29, UR24, !P0 ;  /* 0x000000181d007c0c */ /* 0x000fe2000c741270 */
[----:B------:R-:W-:Y:S01]  /*339c0*/  IMAD.WIDE R26, R4, 0x2, R24 ;  /* 0x00000002041a7825 */ /* 0x000fe200078e0218 */
[----:B------:R-:W-:Y:S01]  /*339d0*/  ISETP.LT.AND P0, PT, R0, UR12, !P0 ;  /* 0x0000000c00007c0c */ /* 0x000fe2000c701270 */
[----:B------:R-:W1:Y:S01]  /*339e0*/  LDCU UR4, c[0x0][0x3b8] ;  /* 0x00007700ff0477ac */ /* 0x000e620008000800 */
[----:B------:R-:W2:Y:S01]  /*339f0*/  LDCU UR12, c[0x0][0x398] ;  /* 0x00007300ff0c77ac */ /* 0x000ea20008000800 */
[----:B------:R-:W0:Y:S08]  /*33a00*/  LDCU UR24, c[0x0][0x398] ;  /* 0x00007300ff1877ac */ /* 0x000e300008000800 */
[----:B------:R0:W-:Y:S02]  /*33a10*/  @P2 STG.E.U16 desc[UR10][R26.64], R21 ;  /* 0x000000151a002986 */ /* 0x0001e4000c10150a */
[----:B0-----:R-:W-:Y:S01]  /*33a20*/  PRMT R26, R21, 0x7632, R26 ;  /* 0x00007632151a7816 */ /* 0x001fe2000000001a */
[----:B------:R-:W-:-:S05]  /*33a30*/  IMAD.WIDE R20, R4, 0x2, R2 ;  /* 0x0000000204147825 */ /* 0x000fca00078e0202 */
[----:B------:R0:W-:Y:S02]  /*33a40*/  @P0 STG.E.U16 desc[UR10][R20.64], R26 ;  /* 0x0000001a14000986 */ /* 0x0001e4000c10150a */
[----:B0-----:R-:W-:-:S05]  /*33a50*/  VIADD R20, R28, 0x3 ;  /* 0x000000031c147836 */ /* 0x001fca0000000000 */
[----:B------:R-:W-:Y:S01]  /*33a60*/  ISETP.GE.AND P0, PT, R20, UR6, PT ;  /* 0x0000000614007c0c */ /* 0x000fe2000bf06270 */
[----:B-1----:R-:W-:Y:S01]  /*33a70*/  VIADD R20, R4, UR4 ;  /* 0x0000000404147c36 */ /* 0x002fe20008000000 */
[----:B------:R-:W0:Y:S02]  /*33a80*/  LDCU UR6, c[0x0][0x39c] ;  /* 0x00007380ff0677ac */ /* 0x000e240008000800 */
[----:B------:R-:W-:Y:S02]  /*33a90*/  ISETP.LT.AND P2, PT, R29, UR22, !P0 ;  /* 0x000000161d007c0c */ /* 0x000fe4000c741270 */
[----:B----4-:R-:W-:Y:S01]  /*33aa0*/  ISETP.LT.AND P0, PT, R0, UR8, !P0 ;  /* 0x0000000800007c0c */ /* 0x010fe2000c701270 */
[C---:B------:R-:W-:Y:S01]  /*33ab0*/  IMAD.WIDE R26, R20.reuse, 0x2, R24 ;  /* 0x00000002141a7825 */ /* 0x040fe200078e0218 */
[----:B------:R-:W-:Y:S01]  /*33ac0*/  PRMT R21, R5, 0x7632, R21 ;  /* 0x0000763205157816 */ /* 0x000fe20000000015 */
[----:B------:R-:W1:Y:S01]  /*33ad0*/  LDCU UR4, c[0x0][0x3b8] ;  /* 0x00007700ff0477ac */ /* 0x000e620008000800 */
[----:B------:R-:W4:Y:S07]  /*33ae0*/  LDCU UR8, c[0x0][0x398] ;  /* 0x00007300ff0877ac */ /* 0x000f2e0008000800 */
[----:B------:R0:W-:Y:S01]  /*33af0*/  @P2 STG.E.U16 desc[UR10][R26.64], R5 ;  /* 0x000000051a002986 */ /* 0x0001e2000c10150a */
[----:B------:R-:W1:Y:S01]  /*33b00*/  LDCU UR22, c[0x0][0x3b8] ;  /* 0x00007700ff1677ac */ /* 0x000e620008000800 */
[----:B0-----:R-:W-:-:S05]  /*33b10*/  IMAD.WIDE R4, R20, 0x2, R2 ;  /* 0x0000000214047825 */ /* 0x001fca00078e0202 */
[----:B------:R0:W-:Y:S01]  /*33b20*/  @P0 STG.E.U16 desc[UR10][R4.64], R21 ;  /* 0x0000001504000986 */ /* 0x0001e2000c10150a */
[----:B------:R-:W-:Y:S02]  /*33b30*/  IMAD.MOV.U32 R26, RZ, RZ, R0 ;  /* 0x000000ffff1a7224 */ /* 0x000fe400078e0000 */
[----:B-1----:R-:W-:Y:S01]  /*33b40*/  VIADD R20, R20, UR4 ;  /* 0x0000000414147c36 */ /* 0x002fe20008000000 */
[----:B------:R-:W1:Y:S01]  /*33b50*/  LDCU UR4, c[0x0][0x3b8] ;  /* 0x00007700ff0477ac */ /* 0x000e620008000800 */
[----:B------:R-:W2:Y:S04]  /*33b60*/  LDL.LU R0, [R1+0x150] ;  /* 0x0001500001007983 */ /* 0x000ea80000300800 */
[----:B------:R-:W2:Y:S01]  /*33b70*/  LDL.LU R27, [R1] ;  /* 0x00000000011b7983 */ /* 0x000ea20000300800 */
[----:B0-----:R-:W-:-:S05]  /*33b80*/  VIADD R4, R28, 0x4 ;  /* 0x000000041c047836 */ /* 0x001fca0000000000 */
[----:B------:R-:W-:Y:S01]  /*33b90*/  ISETP.GE.AND P0, PT, R4, UR6, PT ;  /* 0x0000000604007c0c */ /* 0x000fe2000bf06270 */
[----:B------:R-:W0:Y:S03]  /*33ba0*/  LDCU UR6, c[0x0][0x39c] ;  /* 0x00007380ff0677ac */ /* 0x000e260008000800 */
[----:B------:R-:W-:Y:S01]  /*33bb0*/  ISETP.LT.AND P2, PT, R29, UR18, !P0 ;  /* 0x000000121d007c0c */ /* 0x000fe2000c741270 */
[----:B------:R-:W-:Y:S01]  /*33bc0*/  IMAD.WIDE R4, R20, 0x2, R24 ;  /* 0x0000000214047825 */ /* 0x000fe200078e0218 */
[----:B------:R-:W-:Y:S01]  /*33bd0*/  ISETP.LT.AND P0, PT, R26, UR16, !P0 ;  /* 0x000000101a007c0c */ /* 0x000fe2000c701270 */
[----:B------:R-:W0:Y:S01]  /*33be0*/  LDCU UR18, c[0x0][0x3b8] ;  /* 0x00007700ff1277ac */ /* 0x000e220008000800 */
[----:B------:R-:W0:Y:S09]  /*33bf0*/  LDCU UR16, c[0x0][0x398] ;  /* 0x00007300ff1077ac */ /* 0x000e320008000800 */
        /* <DEDUP_REMOVED lines=8> */
[----:B---3--:R-:W-:Y:S02]  /*33c80*/  ISETP.LT.AND P2, PT, R29, UR14, !P0 ;  /* 0x0000000e1d007c0c */ /* 0x008fe4000c741270 */
[----:B------:R-:W-:Y:S01]  /*33c90*/  ISETP.LT.AND P0, PT, R26, UR26, !P0 ;  /* 0x0000001a1a007c0c */ /* 0x000fe2000c701270 */
[----:B------:R-:W-:Y:S01]  /*33ca0*/  IMAD.WIDE R4, R20, 0x2, R24 ;  /* 0x0000000214047825 */ /* 0x000fe200078e0218 */
[----:B------:R-:W1:Y:S01]  /*33cb0*/  LDCU UR4, c[0x0][0x3b8] ;  /* 0x00007700ff0477ac */ /* 0x000e620008000800 */
[----:B------:R-:W3:Y:S01]  /*33cc0*/  LDCU UR26, c[0x0][0x398] ;  /* 0x00007300ff1a77ac */ /* 0x000ee20008000800 */
[----:B------:R-:W0:Y:S07]  /*33cd0*/  LDCU UR14, c[0x0][0x3b8] ;  /* 0x00007700ff0e77ac */ /* 0x000e2e0008000800 */
        /* <DEDUP_REMOVED lines=11> */
[----:B------:R-:W1:Y:S01]  /*33d90*/  LDCU UR8, c[0x0][0x398] ;  /* 0x00007300ff0877ac */ /* 0x000e620008000800 */
[----:B------:R-:W4:Y:S01]  /*33da0*/  LDCU UR4, c[0x0][0x3b8] ;  /* 0x00007700ff0477ac */ /* 0x000f220008000800 */
[----:B------:R-:W0:Y:S07]  /*33db0*/  LDCU UR28, c[0x0][0x3b8] ;  /* 0x00007700ff1c77ac */ /* 0x000e2e0008000800 */
[----:B------:R0:W-:Y:S02]  /*33dc0*/  @P2 STG.E.U16 desc[UR10][R4.64], R23 ;  /* 0x0000001704002986 */ /* 0x0001e4000c10150a */
[----:B0-----:R-:W-:Y:S01]  /*33dd0*/  PRMT R23, R23, 0x7632, R23 ;  /* 0x0000763217177816 */ /* 0x001fe20000000017 */
[----:B------:R-:W-:-:S05]  /*33de0*/  IMAD.WIDE R4, R6, 0x2, R2 ;  /* 0x0000000206047825 */ /* 0x000fca00078e0202 */
[----:B------:R0:W-:Y:S02]  /*33df0*/  @P0 STG.E.U16 desc[UR10][R4.64], R23 ;  /* 0x0000001704000986 */ /* 0x0001e4000c10150a */
[----:B0-----:R-:W-:-:S05]  /*33e00*/  VIADD R4, R28, 0x7 ;  /* 0x000000071c047836 */ /* 0x001fca0000000000 */
[----:B------:R-:W-:Y:S01]  /*33e10*/  ISETP.GE.AND P0, PT, R4, UR6, PT ;  /* 0x0000000604007c0c */ /* 0x000fe2000bf06270 */
[----:B----4-:R-:W-:Y:S01]  /*33e20*/  VIADD R6, R6, UR4 ;  /* 0x0000000406067c36 */ /* 0x010fe20008000000 */
[----:B------:R-:W0:Y:S02]  /*33e30*/  LDCU UR6, c[0x0][0x39c] ;  /* 0x00007380ff0677ac */ /* 0x000e240008000800 */
[----:B-1----:R-:W-:Y:S02]  /*33e40*/  ISETP.LT.AND P2, PT, R29, UR8, !P0 ;  /* 0x000000081d007c0c */ /* 0x002fe4000c741270 */
[----:B--2---:R-:W-:Y:S01]  /*33e50*/  ISETP.LT.AND P0, PT, R26, UR12, !P0 ;  /* 0x0000000c1a007c0c */ /* 0x004fe2000c701270 */
[C---:B------:R-:W-:Y:S01]  /*33e60*/  IMAD.WIDE R4, R6.reuse, 0x2, R24 ;  /* 0x0000000206047825 */ /* 0x040fe200078e0218 */
[----:B------:R-:W1:Y:S01]  /*33e70*/  LDCU UR8, c[0x0][0x398] ;  /* 0x00007300ff0877ac */ /* 0x000e620008000800 */
[----:B------:R-:W2:Y:S01]  /*33e80*/  LDCU UR4, c[0x0][0x3b8] ;  /* 0x00007700ff0477ac */ /* 0x000ea20008000800 */
[----:B------:R-:W4:Y:S07]  /*33e90*/  LDCU UR12, c[0x0][0x398] ;  /* 0x00007300ff0c77ac */ /* 0x000f2e0008000800 */
[----:B------:R0:W-:Y:S02]  /*33ea0*/  @P2 STG.E.U16 desc[UR10][R4.64], R7 ;  /* 0x0000000704002986 */ /* 0x0001e4000c10150a */
[----:B0-----:R-:W-:Y:S01]  /*33eb0*/  PRMT R7, R7, 0x7632, R7 ;  /* 0x0000763207077816 */ /* 0x001fe20000000007 */
[----:B------:R-:W-:-:S05]  /*33ec0*/  IMAD.WIDE R4, R6, 0x2, R2 ;  /* 0x0000000206047825 */ /* 0x000fca00078e0202 */
[----:B------:R0:W-:Y:S02]  /*33ed0*/  @P0 STG.E.U16 desc[UR10][R4.64], R7 ;  /* 0x0000000704000986 */ /* 0x0001e4000c10150a */
[----:B0-----:R-:W-:-:S05]  /*33ee0*/  VIADD R4, R28, 0x8 ;  /* 0x000000081c047836 */ /* 0x001fca0000000000 */
[----:B------:R-:W-:Y:S01]  /*33ef0*/  ISETP.GE.AND P0, PT, R4, UR6, PT ;  /* 0x0000000604007c0c */ /* 0x000fe2000bf06270 */
[----:B--2---:R-:W-:Y:S01]  /*33f00*/  VIADD R6, R6, UR4 ;  /* 0x0000000406067c36 */ /* 0x004fe20008000000 */
[----:B------:R-:W0:Y:S02]  /*33f10*/  LDCU UR6, c[0x0][0x39c] ;  /* 0x00007380ff0677ac */ /* 0x000e240008000800 */
[----:B-1----:R-:W-:Y:S02]  /*33f20*/  ISETP.LT.AND P2, PT, R29, UR8, !P0 ;  /* 0x000000081d007c0c */ /* 0x002fe4000c741270 */
[----:B----4-:R-:W-:Y:S01]  /*33f30*/  ISETP.LT.AND P0, PT, R26, UR12, !P0 ;  /* 0x0000000c1a007c0c */ /* 0x010fe2000c701270 */
[C---:B------:R-:W-:Y:S01]  /*33f40*/  IMAD.WIDE R4, R6.reuse, 0x2, R24 ;  /* 0x0000000206047825 */ /* 0x040fe200078e0218 */
[----:B------:R-:W1:Y:S01]  /*33f50*/  LDCU UR8, c[0x0][0x398] ;  /* 0x00007300ff0877ac */ /* 0x000e620008000800 */
[----:B------:R-:W-:Y:S01]  /*33f60*/  PRMT R7, R15, 0x7632, R7 ;  /* 0x000076320f077816 */ /* 0x000fe20000000007 */
[----:B------:R-:W2:Y:S01]  /*33f70*/  LDCU UR4, c[0x0][0x3b8] ;  /* 0x00007700ff0477ac */ /* 0x000ea20008000800 */
[----:B------:R-:W4:Y:S06]  /*33f80*/  LDCU UR12, c[0x0][0x398] ;  /* 0x00007300ff0c77ac */ /* 0x000f2c0008000800 */
[----:B------:R0:W-:Y:S02]  /*33f90*/  @P2 STG.E.U16 desc[UR10][R4.64], R15 ;  /* 0x0000000f04002986 */ /* 0x0001e4000c10150a */
[----:B0-----:R-:W-:-:S02]  /*33fa0*/  IMAD.WIDE R4, R6, 0x2, R2 ;  /* 0x0000000206047825 */ /* 0x001fc400078e0202 */
[----:B------:R-:W3:Y:S04]  /*33fb0*/  LDL.LU R15, [R1+0x4] ;  /* 0x00000400010f7983 */ /* 0x000ee80000300800 */
[----:B------:R0:W-:Y:S02]  /*33fc0*/  @P0 STG.E.U16 desc[UR10][R4.64], R7 ;  /* 0x0000000704000986 */ /* 0x0001e4000c10150a */
[----:B0-----:R-:W-:-:S05]  /*33fd0*/  VIADD R4, R28, 0x9 ;  /* 0x000000091c047836 */ /* 0x001fca0000000000 */
[----:B------:R-:W-:Y:S01]  /*33fe0*/  ISETP.GE.AND P0, PT, R4, UR6, PT ;  /* 0x0000000604007c0c */ /* 0x000fe2000bf06270 */
[----:B--2---:R-:W-:Y:S01]  /*33ff0*/  VIADD R6, R6, UR4 ;  /* 0x0000000406067c36 */ /* 0x004fe20008000000 */
[----:B------:R-:W0:Y:S02]  /*34000*/  LDCU UR6, c[0x0][0x39c] ;  /* 0x00007380ff0677ac */ /* 0x000e240008000800 */
[----:B-1----:R-:W-:Y:S02]  /*34010*/  ISETP.LT.AND P2, PT, R29, UR8, !P0 ;  /* 0x000000081d007c0c */ /* 0x002fe4000c741270 */
[----:B----4-:R-:W-:Y:S01]  /*34020*/  ISETP.LT.AND P0, PT, R26, UR12, !P0 ;  /* 0x0000000c1a007c0c */ /* 0x010fe2000c701270 */
[----:B------:R-:W-:Y:S01]  /*34030*/  IMAD.WIDE R4, R6, 0x2, R24 ;  /* 0x0000000206047825 */ /* 0x000fe200078e0218 */
[----:B------:R-:W1:Y:S01]  /*34040*/  LDCU UR8, c[0x0][0x398] ;  /* 0x00007300ff0877ac */ /* 0x000e620008000800 */
[----:B------:R-:W-:Y:S01]  /*34050*/  PRMT R7, R8, 0x7632, R7 ;  /* 0x0000763208077816 */ /* 0x000fe20000000007 */
[----:B------:R-:W2:Y:S01]  /*34060*/  LDCU UR4, c[0x0][0x3b8] ;  /* 0x00007700ff0477ac */ /* 0x000ea20008000800 */
[----:B------:R-:W4:Y:S06]  /*34070*/  LDCU UR12, c[0x0][0x398] ;  /* 0x00007300ff0c77ac */ /* 0x000f2c0008000800 */
[----:B------:R0:W-:Y:S02]  /*34080*/  @P2 STG.E.U16 desc[UR10][R4.64], R8 ;  /* 0x0000000804002986 */ /* 0x0001e4000c10150a */
[----:B0-----:R-:W-:-:S05]  /*34090*/  IMAD.WIDE R4, R6, 0x2, R2 ;  /* 0x0000000206047825 */ /* 0x001fca00078e0202 */
        /* <DEDUP_REMOVED lines=61> */
[----:B------:R-:W-:Y:S01]  /*34470*/  PRMT R7, R12, 0x7632, R7 ;  /* 0x000076320c077816 */ /* 0x000fe20000000007 */
[----:B------:R-:W0:Y:S01]  /*34480*/  LDCU UR6, c[0x0][0x398] ;  /* 0x00007300ff0677ac */ /* 0x000e220008000800 */
[----:B-1----:R-:W-:Y:S02]  /*34490*/  ISETP.LT.AND P2, PT, R29, UR8, !P0 ;  /* 0x000000081d007c0c */ /* 0x002fe4000c741270 */
[----:B----4-:R-:W-:Y:S01]  /*344a0*/  ISETP.LT.AND P0, PT, R26, UR12, !P0 ;  /* 0x0000000c1a007c0c */ /* 0x010fe2000c701270 */
[----:B------:R-:W-:Y:S01]  /*344b0*/  IMAD.WIDE R4, R6, 0x2, R24 ;  /* 0x0000000206047825 */ /* 0x000fe200078e0218 */
[----:B------:R-:W-:Y:S01]  /*344c0*/  PRMT R9, R0, 0x7632, R9 ;  /* 0x0000763200097816 */ /* 0x000fe20000000009 */
[----:B------:R-:W1:Y:S01]  /*344d0*/  LDCU UR8, c[0x0][0x398] ;  /* 0x00007300ff0877ac */ /* 0x000e620008000800 */
[----:B------:R-:W2:Y:S07]  /*344e0*/  LDCU UR4, c[0x0][0x39c] ;  /* 0x00007380ff0477ac */ /* 0x000eae0008000800 */
[----:B------:R4:W-:Y:S01]  /*344f0*/  @P2 STG.E.U16 desc[UR10][R4.64], R12 ;  /* 0x0000000c04002986 */ /* 0x0009e2000c10150a */
[----:B------:R-:W0:Y:S01]  /*34500*/  LDCU UR12, c[0x0][0x398] ;  /* 0x00007300ff0c77ac */ /* 0x000e220008000800 */
[----:B----4-:R-:W-:-:S02]  /*34510*/  IMAD.WIDE R4, R6, 0x2, R2 ;  /* 0x0000000206047825 */ /* 0x010fc400078e0202 */
[----:B------:R-:W4:Y:S04]  /*34520*/  LDL.LU R12, [R1+0x8] ;  /* 0x00000800010c7983 */ /* 0x000f280000300800 */
[----:B------:R0:W-:Y:S01]  /*34530*/  @P0 STG.E.U16 desc[UR10][R4.64], R7 ;  /* 0x0000000704000986 */ /* 0x0001e2000c10150a */
[----:B------:R-:W-:Y:S01]  /*34540*/  VIADD R6, R6, UR18 ;  /* 0x0000001206067c36 */ /* 0x000fe20008000000 */
[----:B------:R-:W1:Y:S02]  /*34550*/  LDCU UR18, c[0x0][0x3b8] ;  /* 0x00007700ff1277ac */ /* 0x000e640008000800 */
[----:B------:R-:W2:Y:S01]  /*34560*/  LDL.LU R13, [R1+0x15c] ;  /* 0x00015c00010d7983 */ /* 0x000ea20000300800 */
[----:B0-----:R-:W-:-:S05]  /*34570*/  VIADD R4, R28, 0xf ;  /* 0x0000000f1c047836 */ /* 0x001fca0000000000 */
[----:B------:R-:W-:Y:S01]  /*34580*/  ISETP.GE.AND P0, PT, R4, UR43, PT ;  /* 0x0000002b04007c0c */ /* 0x000fe2000bf06270 */
[C---:B------:R-:W-:Y:S01]  /*34590*/  IMAD.WIDE R4, R6.reuse, 0x2, R24 ;  /* 0x0000000206047825 */ /* 0x040fe200078e0218 */
[----:B------:R-:W0:Y:S02]  /*345a0*/  LDCU UR43, c[0x0][0x398] ;  /* 0x00007300ff2b77ac */ /* 0x000e240008000800 */
[----:B------:R-:W-:Y:S01]  /*345b0*/  ISETP.LT.AND P2, PT, R29, UR44, !P0 ;  /* 0x0000002c1d007c0c */ /* 0x000fe2000c741270 */
[----:B------:R-:W-:Y:S01]  /*345c0*/  VIADD R7, R6, UR46 ;  /* 0x0000002e06077c36 */ /* 0x000fe20008000000 */
[----:B------:R-:W0:Y:S11]  /*345d0*/  LDCU UR44, c[0x0][0x39c] ;  /* 0x00007380ff2c77ac */ /* 0x000e360008000800 */
[----:B------:R0:W-:Y:S01]  /*345e0*/  @P2 STG.E.U16 desc[UR10][R4.64], R11 ;  /* 0x0000000b04002986 */ /* 0x0001e2000c10150a */
[----:B------:R-:W-:Y:S01]  /*345f0*/  ISETP.LT.AND P2, PT, R26, UR59, !P0 ;  /* 0x0000003b1a007c0c */ /* 0x000fe2000c741270 */
[----:B------:R-:W-:Y:S01]  /*34600*/  VIADD R8, R7, UR22 ;  /* 0x0000001607087c36 */ /* 0x000fe20008000000 */
[----:B------:R-:W1:Y:S01]  /*34610*/  LDCU UR46, c[0x0][0x39c] ;  /* 0x00007380ff2e77ac */ /* 0x000e620008000800 */
[----:B------:R-:W1:Y:S01]  /*34620*/  LDCU UR59, c[0x0][0x398] ;  /* 0x00007300ff3b77ac */ /* 0x000e620008000800 */
[----:B------:R-:W1:Y:S01]  /*34630*/  LDCU UR22, c[0x0][0x3b8] ;  /* 0x00007700ff1677ac */ /* 0x000e620008000800 */
[----:B0-----:R-:W-:Y:S01]  /*34640*/  VIADD R4, R28, 0x10 ;  /* 0x000000101c047836 */ /* 0x001fe20000000000 */
[----:B------:R-:W-:-:S04]  /*34650*/  PRMT R11, R11, 0x7632, R11 ;  /* 0x000076320b0b7816 */ /* 0x000fc8000000000b */
[----:B------:R-:W-:Y:S01]  /*34660*/  ISETP.GE.AND P0, PT, R4, UR58, PT ;  /* 0x0000003a04007c0c */ /* 0x000fe2000bf06270 */
[----:B------:R-:W-:Y:S01]  /*34670*/  IMAD.WIDE R4, R6, 0x2, R2 ;  /* 0x0000000206047825 */ /* 0x000fe200078e0202 */
[----:B------:R-:W0:Y:S02]  /*34680*/  LDCU UR58, c[0x0][0x3b8] ;  /* 0x00007700ff3a77ac */ /* 0x000e240008000800 */
[----:B------:R-:W-:Y:S02]  /*34690*/  ISETP.LT.AND P3, PT, R29, UR33, !P0 ;  /* 0x000000211d007c0c */ /* 0x000fe4000c761270 */
[----:B------:R1:W-:Y:S01]  /*346a0*/  @P2 STG.E.U16 desc[UR10][R4.64], R11 ;  /* 0x0000000b04002986 */ /* 0x0003e2000c10150a */
[----:B------:R-:W-:Y:S01]  /*346b0*/  ISETP.LT.AND P2, PT, R26, UR20, !P0 ;  /* 0x000000141a007c0c */ /* 0x000fe2000c741270 */
[----:B------:R-:W-:Y:S01]  /*346c0*/  VIADD R6, R8, UR28 ;  /* 0x0000001c08067c36 */ /* 0x000fe20008000000 */
[----:B------:R-:W0:Y:S01]  /*346d0*/  LDCU UR33, c[0x0][0x398] ;  /* 0x00007300ff2177ac */ /* 0x000e220008000800 */
[----:B------:R-:W0:Y:S01]  /*346e0*/  LDCU UR20, c[0x0][0x398] ;  /* 0x00007300ff1477ac */ /* 0x000e220008000800 */
[----:B------:R-:W0:Y:S01]  /*346f0*/  LDCU UR28, c[0x0][0x3b8] ;  /* 0x00007700ff1c77ac */ /* 0x000e220008000800 */
[----:B-1----:R-:W-:-:S05]  /*34700*/  VIADD R4, R28, 0x11 ;  /* 0x000000111c047836 */ /* 0x002fca0000000000 */
[----:B------:R-:W-:Y:S01]  /*34710*/  ISETP.GE.AND P0, PT, R4, UR42, PT ;  /* 0x0000002a04007c0c */ /* 0x000fe2000bf06270 */
[----:B------:R-:W-:Y:S01]  /*34720*/  IMAD.WIDE R4, R7, 0x2, R24 ;  /* 0x0000000207047825 */ /* 0x000fe200078e0218 */
[----:B------:R-:W1:Y:S04]  /*34730*/  LDCU UR42, c[0x0][0x39c] ;  /* 0x00007380ff2a77ac */ /* 0x000e680008000800 */
[----:B------:R0:W-:Y:S04]  /*34740*/  @P3 STG.E.U16 desc[UR10][R4.64], R0 ;  /* 0x0000000004003986 */ /* 0x0001e8000c10150a */
[----:B0-----:R-:W2:Y:S01]  /*34750*/  LDL.LU R0, [R1+0x154] ;  /* 0x0001540001007983 */ /* 0x001ea20000300800 */
[C---:B------:R-:W-:Y:S01]  /*34760*/  VIADD R4, R28.reuse, 0x12 ;  /* 0x000000121c047836 */ /* 0x040fe20000000000 */
[----:B------:R-:W-:Y:S01]  /*34770*/  ISETP.LT.AND P3, PT, R29, UR55, !P0 ;  /* 0x000000371d007c0c */ /* 0x000fe2000c761270 */
[----:B------:R-:W-:-:S03]  /*34780*/  VIADD R11, R28, 0x15 ;  /* 0x000000151c0b7836 */ /* 0x000fc60000000000 */
[----:B------:R-:W-:Y:S01]  /*34790*/  ISETP.GE.AND P4, PT, R4, UR74, PT ;  /* 0x0000004a04007c0c */ /* 0x000fe2000bf86270 */
[----:B------:R-:W-:Y:S01]  /*347a0*/  IMAD.WIDE R4, R7, 0x2, R2 ;  /* 0x0000000207047825 */ /* 0x000fe200078e0202 */
[----:B------:R-:W-:Y:S01]  /*347b0*/  ISETP.LT.AND P0, PT, R26, UR60, !P0 ;  /* 0x0000003c1a007c0c */ /* 0x000fe2000c701270 */
[----:B------:R-:W0:Y:S03]  /*347c0*/  LDCU UR55, c[0x0][0x398] ;  /* 0x00007300ff3777ac */ /* 0x000e260008000800 */
[----:B------:R1:W-:Y:S01]  /*347d0*/  @P2 STG.E.U16 desc[UR10][R4.64], R9 ;  /* 0x0000000904002986 */ /* 0x0003e2000c10150a */
[----:B------:R-:W-:Y:S01]  /*347e0*/  ISETP.LT.AND P2, PT, R29, UR73, !P4 ;  /* 0x000000491d007c0c */ /* 0x000fe2000e741270 */
[----:B------:R-:W-:Y:S01]  /*347f0*/  VIADD R7, R6, UR40 ;  /* 0x0000002806077c36 */ /* 0x000fe20008000000 */
[----:B---3--:R-:W-:Y:S01]  /*34800*/  PRMT R20, R14, 0x7632, R20 ;  /* 0x000076320e147816 */ /* 0x008fe20000000014 */
[----:B------:R-:W3:Y:S01]  /*34810*/  LDCU UR74, c[0x0][0x39c] ;  /* 0x00007380ff4a77ac */ /* 0x000ee20008000800 */
[----:B------:R-:W0:Y:S01]  /*34820*/  LDCU UR60, c[0x0][0x398] ;  /* 0x00007300ff3c77ac */ /* 0x000e220008000800 */
[----:B-1----:R-:W-:-:S04]  /*34830*/  IMAD.WIDE R4, R8, 0x2, R24 ;  /* 0x0000000208047825 */ /* 0x002fc800078e0218 */
[----:B------:R-:W-:Y:S01]  /*34840*/  VIADD R9, R28, 0x13 ;  /* 0x000000131c097836 */ /* 0x000fe20000000000 */
[----:B------:R1:W-:Y:S01]  /*34850*/  @P3 STG.E.U16 desc[UR10][R4.64], R27 ;  /* 0x0000001b04003986 */ /* 0x0003e2000c10150a */
[----:B------:R-:W-:Y:S01]  /*34860*/  ISETP.LT.AND P4, PT, R26, UR57, !P4 ;  /* 0x000000391a007c0c */ /* 0x000fe2000e781270 */
[----:B------:R-:W0:Y:S02]  /*34870*/  LDCU UR73, c[0x0][0x398] ;  /* 0x00007300ff4977ac */ /* 0x000e240008000800 */
[----:B------:R-:W-:Y:S02]  /*34880*/  ISETP.GE.AND P3, PT, R9, UR41, PT ;  /* 0x0000002909007c0c */ /* 0x000fe4000bf66270 */
[----:B------:R-:W-:Y:S01]  /*34890*/  PRMT R9, R27, 0x7632, R9 ;  /* 0x000076321b097816 */ /* 0x000fe20000000009 */
[----:B------:R-:W0:Y:S01]  /*348a0*/  LDCU UR41, c[0x0][0x39c] ;  /* 0x00007380ff2977ac */ /* 0x000e220008000800 */
[----:B------:R-:W0:Y:S01]  /*348b0*/  LDCU UR40, c[0x0][0x3b8] ;  /* 0x00007700ff2877ac */ /* 0x000e220008000800 */
[----:B-1----:R-:W-:Y:S01]  /*348c0*/  IMAD.WIDE R4, R8, 0x2, R2 ;  /* 0x0000000208047825 */ /* 0x002fe200078e0202 */
[----:B------:R-:W1:Y:S04]  /*348d0*/  LDCU UR57, c[0x0][0x398] ;  /* 0x00007300ff3977ac */ /* 0x000e680008000800 */
[----:B------:R0:W-:Y:S01]  /*348e0*/  @P0 STG.E.U16 desc[UR10][R4.64], R9 ;  /* 0x0000000904000986 */ /* 0x0001e2000c10150a */
[----:B------:R-:W-:Y:S01]  /*348f0*/  ISETP.LT.AND P6, PT, R29, UR54, !P3 ;  /* 0x000000361d007c0c */ /* 0x000fe2000dfc1270 */
[----:B------:R-:W1:Y:S01]  /*34900*/  LDCU UR54, c[0x0][0x398] ;  /* 0x00007300ff3677ac */ /* 0x000e620008000800 */
[----:B0-----:R-:W-:Y:S01]  /*34910*/  IMAD.WIDE R8, R6, 0x2, R24 ;  /* 0x0000000206087825 */ /* 0x001fe200078e0218 */
[----:B------:R-:W-:Y:S01]  /*34920*/  ISETP.LT.AND P0, PT, R26, UR8, !P3 ;  /* 0x000000081a007c0c */ /* 0x000fe2000df01270 */
[----:B------:R-:W0:Y:S02]  /*34930*/  LDCU UR8, c[0x0][0x398] ;  /* 0x00007300ff0877ac */ /* 0x000e240008000800 */
[----:B------:R-:W-:-:S05]  /*34940*/  VIADD R4, R28, 0x14 ;  /* 0x000000141c047836 */ /* 0x000fca0000000000 */
[----:B------:R-:W-:Y:S01]  /*34950*/  ISETP.GE.AND P3, PT, R4, UR35, PT ;  /* 0x0000002304007c0c */ /* 0x000fe2000bf66270 */
[----:B------:R-:W-:Y:S01]  /*34960*/  VIADD R5, R7, UR72 ;  /* 0x0000004807057c36 */ /* 0x000fe20008000000 */
[----:B------:R-:W0:Y:S02]  /*34970*/  LDCU UR35, c[0x0][0x39c] ;  /* 0x00007380ff2377ac */ /* 0x000e240008000800 */
[----:B------:R-:W-:Y:S01]  /*34980*/  ISETP.LT.AND P5, PT, R29, UR30, !P3 ;  /* 0x0000001e1d007c0c */ /* 0x000fe2000dfa1270 */
[----:B------:R-:W-:Y:S01]  /*34990*/  VIADD R4, R5, UR71 ;  /* 0x0000004705047c36 */ /* 0x000fe20008000000 */
[----:B------:R-:W0:Y:S01]  /*349a0*/  LDCU UR30, c[0x0][0x398] ;  /* 0x00007300ff1e77ac */ /* 0x000e220008000800 */
[----:B------:R-:W0:Y:S01]  /*349b0*/  LDCU UR72, c[0x0][0x3b8] ;  /* 0x00007700ff4877ac */ /* 0x000e220008000800 */
[----:B------:R-:W0:Y:S01]  /*349c0*/  LDCU UR71, c[0x0][0x3b8] ;  /* 0x00007700ff4777ac */ /* 0x000e220008000800 */
[----:B--2---:R2:W-:Y:S01]  /*349d0*/  @P2 STG.E.U16 desc[UR10][R8.64], R0 ;  /* 0x0000000008002986 */ /* 0x0045e2000c10150a */
[----:B------:R-:W-:Y:S01]  /*349e0*/  PRMT R10, R0, 0x7632, R10 ;  /* 0x00007632000a7816 */ /* 0x000fe2000000000a */
[----:B--2---:R-:W-:-:S05]  /*349f0*/  IMAD.WIDE R8, R6, 0x2, R2 ;  /* 0x0000000206087825 */ /* 0x004fca00078e0202 */
[----:B------:R2:W-:Y:S01]  /*34a00*/  @P4 STG.E.U16 desc[UR10][R8.64], R10 ;  /* 0x0000000a08004986 */ /* 0x0005e2000c10150a */
[----:B------:R-:W-:Y:S01]  /*34a10*/  ISETP.LT.AND P2, PT, R26, UR56, !P3 ;  /* 0x000000381a007c0c */ /* 0x000fe2000df41270 */
[----:B------:R-:W-:Y:S01]  /*34a20*/  VIADD R6, R4, UR14 ;  /* 0x0000000e04067c36 */ /* 0x000fe20008000000 */
[----:B------:R-:W-:Y:S01]  /*34a30*/  ISETP.GE.AND P3, PT, R11, UR31, PT ;  /* 0x0000001f0b007c0c */ /* 0x000fe2000bf66270 */
[----:B--2---:R-:W-:Y:S01]  /*34a40*/  IMAD.WIDE R8, R7, 0x2, R24 ;  /* 0x0000000207087825 */ /* 0x004fe200078e0218 */
[----:B------:R-:W-:Y:S01]  /*34a50*/  PRMT R10, R15, 0x7632, R10 ;  /* 0x000076320f0a7816 */ /* 0x000fe2000000000a */
[----:B------:R-:W2:Y:S03]  /*34a60*/  LDCU UR31, c[0x0][0x39c] ;  /* 0x00007380ff1f77ac */ /* 0x000ea60008000800 */
[----:B------:R0:W-:Y:S01]  /*34a70*/  @P6 STG.E.U16 desc[UR10][R8.64], R15 ;  /* 0x0000000f08006986 */ /* 0x0001e2000c10150a */
[----:B------:R-:W-:Y:S01]  /*34a80*/  ISETP.LT.AND P4, PT, R29, UR52, !P3 ;  /* 0x000000341d007c0c */ /* 0x000fe2000df81270 */
[----:B------:R-:W-:Y:S01]  /*34a90*/  VIADD R11, R28, 0x16 ;  /* 0x000000161c0b7836 */ /* 0x000fe20000000000 */
[----:B------:R-:W-:Y:S01]  /*34aa0*/  PRMT R21, R13, 0x7632, R21 ;  /* 0x000076320d157816 */ /* 0x000fe20000000015 */
[----:B------:R-:W1:Y:S01]  /*34ab0*/  LDCU UR56, c[0x0][0x398] ;  /* 0x00007300ff3877ac */ /* 0x000e620008000800 */
[----:B------:R-:W1:Y:S01]  /*34ac0*/  LDCU UR14, c[0x0][0x3b8] ;  /* 0x00007700ff0e77ac */ /* 0x000e620008000800 */
[----:B0-----:R-:W-:Y:S01]  /*34ad0*/  IMAD.WIDE R8, R7, 0x2, R2 ;  /* 0x0000000207087825 */ /* 0x001fe200078e0202 */
[----:B------:R-:W0:Y:S04]  /*34ae0*/  LDCU UR52, c[0x0][0x398] ;  /* 0x00007300ff3477ac */ /* 0x000e280008000800 */
[----:B------:R1:W-:Y:S01]  /*34af0*/  @P0 STG.E.U16 desc[UR10][R8.64], R10 ;  /* 0x0000000a08000986 */ /* 0x0003e2000c10150a */
[----:B------:R-:W-:-:S02]  /*34b00*/  ISETP.GE.AND P6, PT, R11, UR69, PT ;  /* 0x000000450b007c0c */ /* 0x000fc4000bfc6270 */
[----:B------:R-:W-:Y:S01]  /*34b10*/  ISETP.LT.AND P3, PT, R26, UR26, !P3 ;  /* 0x0000001a1a007c0c */ /* 0x000fe2000df61270 */
[----:B------:R-:W-:Y:S02]  /*34b20*/  VIADD R7, R6, UR51 ;  /* 0x0000003306077c36 */ /* 0x000fe40008000000 */
[----:B-1----:R-:W-:-:S04]  /*34b30*/  IMAD.WIDE R8, R5, 0x2, R24 ;  /* 0x0000000205087825 */ /* 0x002fc800078e0218 */
[----:B------:R-:W-:Y:S01]  /*34b40*/  VIADD R10, R28, 0x17 ;  /* 0x000000171c0a7836 */ /* 0x000fe20000000000 */
[----:B------:R1:W-:Y:S01]  /*34b50*/  @P5 STG.E.U16 desc[UR10][R8.64], R14 ;  /* 0x0000000e08005986 */ /* 0x0003e2000c10150a */
[----:B------:R-:W-:Y:S01]  /*34b60*/  ISETP.LT.AND P0, PT, R29, UR68, !P6 ;  /* 0x000000441d007c0c */ /* 0x000fe2000f701270 */
[----:B------:R-:W0:Y:S02]  /*34b70*/  LDCU UR69, c[0x0][0x39c] ;  /* 0x00007380ff4577ac */ /* 0x000e240008000800 */
[----:B------:R-:W-:Y:S01]  /*34b80*/  ISETP.GE.AND P5, PT, R10, UR34, PT ;  /* 0x000000220a007c0c */ /* 0x000fe2000bfa6270 */
[----:B------:R-:W-:Y:S01]  /*34b90*/  IMAD.WIDE R10, R4, 0x2, R24 ;  /* 0x00000002040a7825 */ /* 0x000fe200078e0218 */
[----:B------:R-:W0:Y:S01]  /*34ba0*/  LDCU UR26, c[0x0][0x398] ;  /* 0x00007300ff1a77ac */ /* 0x000e220008000800 */
[----:B------:R-:W0:Y:S02]  /*34bb0*/  LDCU UR51, c[0x0][0x3b8] ;  /* 0x00007700ff3377ac */ /* 0x000e240008000800 */
[--C-:B-1----:R-:W-:Y:S01]  /*34bc0*/  IMAD.WIDE R8, R5, 0x2, R2.reuse ;  /* 0x0000000205087825 */ /* 0x102fe200078e0202 */
[----:B------:R-:W-:Y:S01]  /*34bd0*/  ISETP.LT.AND P6, PT, R26, UR53, !P6 ;  /* 0x000000351a007c0c */ /* 0x000fe2000f7c1270 */
[----:B------:R-:W1:Y:S03]  /*34be0*/  LDCU UR68, c[0x0][0x398] ;  /* 0x00007300ff4477ac */ /* 0x000e660008000800 */
[----:B------:R0:W-:Y:S01]  /*34bf0*/  @P2 STG.E.U16 desc[UR10][R8.64], R20 ;  /* 0x0000001408002986 */ /* 0x0001e2000c10150a */
[----:B------:R-:W-:Y:S01]  /*34c00*/  IMAD.WIDE R4, R4, 0x2, R2 ;  /* 0x0000000204047825 */ /* 0x000fe200078e0202 */
[----:B------:R-:W1:Y:S02]  /*34c10*/  LDCU UR34, c[0x0][0x39c] ;  /* 0x00007380ff2277ac */ /* 0x000e640008000800 */
[----:B----4-:R4:W-:Y:S01]  /*34c20*/  @P4 STG.E.U16 desc[UR10][R10.64], R12 ;  /* 0x0000000c0a004986 */ /* 0x0109e2000c10150a */
[----:B------:R-:W1:Y:S01]  /*34c30*/  LDCU UR53, c[0x0][0x398] ;  /* 0x00007300ff3577ac */ /* 0x000e620008000800 */
[----:B0-----:R-:W-:-:S02]  /*34c40*/  PRMT R8, R12, 0x7632, R8 ;  /* 0x000076320c087816 */ /* 0x001fc40000000008 */
[----:B----4-:R-:W4:Y:S04]  /*34c50*/  LDL.LU R12, [R1+0xc] ;  /* 0x00000c00010c7983 */ /* 0x010f280000300800 */
[----:B------:R-:W2:Y:S04]  /*34c60*/  LDL.LU R23, [R1+0x160] ;  /* 0x0001600001177983 */ /* 0x000ea80000300800 */
[----:B------:R-:W2:Y:S04]  /*34c70*/  LDL.LU R22, [R1+0x10] ;  /* 0x0000100001167983 */ /* 0x000ea80000300800 */
[----:B------:R-:W3:Y:S04]  /*34c80*/  LDL.LU R27, [R1+0x164] ;  /* 0x00016400011b7983 */ /* 0x000ee80000300800 */
[----:B------:R-:W3:Y:S04]  /*34c90*/  LDL.LU R0, [R1+0x14] ;  /* 0x0000140001007983 */ /* 0x000ee80000300800 */
[----:B------:R-:W3:Y:S01]  /*34ca0*/  LDL.LU R15, [R1+0x168] ;  /* 0x00016800010f7983 */ /* 0x000ee20000300800 */
[----:B------:R-:W-:Y:S01]  /*34cb0*/  ISETP.LT.AND P2, PT, R29, UR6, !P5 ;  /* 0x000000061d007c0c */ /* 0x000fe2000ef41270 */
[C---:B------:R-:W-:Y:S01]  /*34cc0*/  VIADD R9, R28.reuse, 0x18 ;  /* 0x000000181c097836 */ /* 0x040fe20000000000 */
[----:B------:R-:W0:Y:S01]  /*34cd0*/  LDCU UR6, c[0x0][0x398] ;  /* 0x00007300ff0677ac */ /* 0x000e220008000800 */
[----:B------:R1:W-:Y:S04]  /*34ce0*/  @P3 STG.E.U16 desc[UR10][R4.64], R8 ;  /* 0x0000000804003986 */ /* 0x0003e8000c10150a */
[----:B------:R-:W3:Y:S01]  /*34cf0*/  LDL.LU R14, [R1+0x18] ;  /* 0x00001800010e7983 */ /* 0x000ee20000300800 */
[----:B------:R-:W-:Y:S01]  /*34d00*/  ISETP.GE.AND P4, PT, R9, UR4, PT ;  /* 0x0000000409007c0c */ /* 0x000fe2000bf86270 */
[----:B------:R-:W-:Y:S01]  /*34d10*/  VIADD R20, R28, 0x19 ;  /* 0x000000191c147836 */ /* 0x000fe20000000000 */
[----:B------:R-:W-:Y:S01]  /*34d20*/  ISETP.LT.AND P5, PT, R26, UR70, !P5 ;  /* 0x000000461a007c0c */ /* 0x000fe2000efa1270 */
[----:B------:R-:W-:-:S02]  /*34d30*/  VIADD R10, R7, UR67 ;  /* 0x00000043070a7c36 */ /* 0x000fc40008000000 */
[----:B-1----:R-:W-:-:S04]  /*34d40*/  IMAD.WIDE R4, R6, 0x2, R24 ;  /* 0x0000000206047825 */ /* 0x002fc800078e0218 */
[----:B------:R-:W-:Y:S01]  /*34d50*/  IMAD.WIDE R8, R6, 0x2, R2 ;  /* 0x0000000206087825 */ /* 0x000fe200078e0202 */
[----:B------:R1:W-:Y:S01]  /*34d60*/  @P0 STG.E.U16 desc[UR10][R4.64], R13 ;  /* 0x0000000d04000986 */ /* 0x0003e2000c10150a */
[----:B------:R-:W-:Y:S01]  /*34d70*/  ISETP.GE.AND P0, PT, R20, UR66, PT ;  /* 0x0000004214007c0c */ /* 0x000fe2000bf06270 */
[----:B------:R-:W0:Y:S02]  /*34d80*/  LDCU UR4, c[0x0][0x39c] ;  /* 0x00007380ff0477ac */ /* 0x000e240008000800 */
[----:B------:R0:W-:Y:S01]  /*34d90*/  @P6 STG.E.U16 desc[UR10][R8.64], R21 ;  /* 0x0000001508006986 */ /* 0x0001e2000c10150a */
[----:B------:R-:W-:Y:S01]  /*34da0*/  ISETP.LT.AND P3, PT, R29, UR77, !P4 ;  /* 0x0000004d1d007c0c */ /* 0x000fe2000e761270 */
[----:B------:R-:W-:Y:S01]  /*34db0*/  VIADD R11, R10, UR39 ;  /* 0x000000270a0b7c36 */ /* 0x000fe20008000000 */
[----:B------:R-:W0:Y:S01]  /*34dc0*/  LDCU UR70, c[0x0][0x398] ;  /* 0x00007300ff4677ac */ /* 0x000e220008000800 */
[----:B------:R-:W0:Y:S01]  /*34dd0*/  LDCU UR67, c[0x0][0x3b8] ;  /* 0x00007700ff4377ac */ /* 0x000e220008000800 */
[----:B-1----:R-:W-:Y:S01]  /*34de0*/  IMAD.WIDE R4, R7, 0x2, R24 ;  /* 0x0000000207047825 */ /* 0x002fe200078e0218 */
[----:B------:R-:W3:Y:S01]  /*34df0*/  LDL.LU R13, [R1+0x16c] ;  /* 0x00016c00010d7983 */ /* 0x000ee20000300800 */
[----:B----4-:R-:W-:-:S03]  /*34e00*/  PRMT R20, R12, 0x7632, R20 ;  /* 0x000076320c147816 */ /* 0x010fc60000000014 */
[----:B------:R1:W-:Y:S01]  /*34e10*/  @P2 STG.E.U16 desc[UR10][R4.64], R12 ;  /* 0x0000000c04002986 */ /* 0x0003e2000c10150a */
[----:B0-----:R-:W-:Y:S01]  /*34e20*/  VIADD R9, R28, 0x1a ;  /* 0x0000001a1c097836 */ /* 0x001fe20000000000 */
[----:B------:R-:W-:Y:S01]  /*34e30*/  ISETP.LT.AND P4, PT, R26, UR76, !P4 ;  /* 0x0000004c1a007c0c */ /* 0x000fe2000e781270 */
[----:B------:R-:W-:Y:S01]  /*34e40*/  IMAD.WIDE R6, R7, 0x2, R2 ;  /* 0x0000000207067825 */ /* 0x000fe200078e0202 */
[----:B------:R-:W-:Y:S01]  /*34e50*/  ISETP.LT.AND P6, PT, R29, UR65, !P0 ;  /* 0x000000411d007c0c */ /* 0x000fe2000c7c1270 */
[----:B------:R-:W0:Y:S01]  /*34e60*/  LDCU UR77, c[0x0][0x398] ;  /* 0x00007300ff4d77ac */ /* 0x000e220008000800 */
[----:B--2---:R-:W-:Y:S01]  /*34e70*/  PRMT R21, R23, 0x7632, R21 ;  /* 0x0000763217157816 */ /* 0x004fe20000000015 */
[----:B------:R-:W2:Y:S01]  /*34e80*/  LDCU UR66, c[0x0][0x39c] ;  /* 0x00007380ff4277ac */ /* 0x000ea20008000800 */
[----:B-1----:R-:W4:Y:S01]  /*34e90*/  LDL.LU R12, [R1+0x1c] ;  /* 0x00001c00010c7983 */ /* 0x002f220000300800 */
[----:B------:R-:W-:Y:S01]  /*34ea0*/  IMAD.WIDE R4, R10, 0x2, R24 ;  /* 0x000000020a047825 */ /* 0x000fe200078e0218 */
[----:B------:R-:W-:Y:S01]  /*34eb0*/  ISETP.GE.AND P2, PT, R9, UR47, PT ;  /* 0x0000002f09007c0c */ /* 0x000fe2000bf46270 */
[----:B------:R-:W1:Y:S01]  /*34ec0*/  LDCU UR76, c[0x0][0x398] ;  /* 0x00007300ff4c77ac */ /* 0x000e620008000800 */
[----:B------:R0:W-:Y:S01]  /*34ed0*/  @P5 STG.E.U16 desc[UR10][R6.64], R20 ;  /* 0x0000001406005986 */ /* 0x0001e2000c10150a */
[----:B------:R-:W-:-:S02]  /*34ee0*/  ISETP.LT.AND P0, PT, R26, UR24, !P0 ;  /* 0x000000181a007c0c */ /* 0x000fc4000c701270 */
[----:B------:R-:W-:Y:S01]  /*34ef0*/  ISETP.LT.AND P5, PT, R29, UR64, !P2 ;  /* 0x000000401d007c0c */ /* 0x000fe2000d7a1270 */
[----:B------:R2:W-:Y:S01]  /*34f00*/  @P3 STG.E.U16 desc[UR10][R4.64], R23 ;  /* 0x0000001704003986 */ /* 0x0005e2000c10150a */
[C---:B------:R-:W-:Y:S01]  /*34f10*/  VIADD R8, R11.reuse, UR29 ;  /* 0x0000001d0b087c36 */ /* 0x040fe20008000000 */
[----:B------:R-:W1:Y:S01]  /*34f20*/  LDCU UR65, c[0x0][0x398] ;  /* 0x00007300ff4177ac */ /* 0x000e620008000800 */
[----:B------:R-:W1:Y:S01]  /*34f30*/  LDCU UR47, c[0x0][0x39c] ;  /* 0x00007380ff2f77ac */ /* 0x000e620008000800 */
[----:B0-----:R-:W-:Y:S02]  /*34f40*/  VIADD R20, R28, 0x1b ;  /* 0x0000001b1c147836 */ /* 0x001fe40000000000 */
[----:B------:R-:W-:Y:S01]  /*34f50*/  IMAD.WIDE R6, R10, 0x2, R2 ;  /* 0x000000020a067825 */ /* 0x000fe200078e0202 */
[----:B------:R-:W-:Y:S01]  /*34f60*/  ISETP.LT.AND P2, PT, R26, UR63, !P2 ;  /* 0x0000003f1a007c0c */ /* 0x000fe2000d741270 */
[----:B--2---:R-:W2:Y:S01]  /*34f70*/  LDL.LU R23, [R1+0x30] ;  /* 0x0000300001177983 */ /* 0x004ea20000300800 */
[----:B------:R-:W-:Y:S01]  /*34f80*/  ISETP.GE.AND P3, PT, R20, UR48, PT ;  /* 0x0000003014007c0c */ /* 0x000fe2000bf66270 */
[----:B------:R-:W-:Y:S01]  /*34f90*/  IMAD.WIDE R4, R11, 0x2, R24 ;  /* 0x000000020b047825 */ /* 0x000fe200078e0218 */
[----:B------:R-:W0:Y:S01]  /*34fa0*/  LDCU UR39, c[0x0][0x3b8] ;  /* 0x00007700ff2777ac */ /* 0x000e220008000800 */
[----:B------:R1:W-:Y:S02]  /*34fb0*/  @P4 STG.E.U16 desc[UR10][R6.64], R21 ;  /* 0x0000001506004986 */ /* 0x0003e4000c10150a */
[----:B------:R-:W-:Y:S01]  /*34fc0*/  VIADD R20, R28, 0x1c ;  /* 0x0000001c1c147836 */ /* 0x000fe20000000000 */
[----:B------:R-:W-:Y:S01]  /*34fd0*/  ISETP.LT.AND P4, PT, R29, UR32, !P3 ;  /* 0x000000201d007c0c */ /* 0x000fe2000df81270 */
[----:B------:R3:W-:Y:S01]  /*34fe0*/  @P6 STG.E.U16 desc[UR10][R4.64], R22 ;  /* 0x0000001604006986 */ /* 0x0007e2000c10150a */
[----:B------:R-:W-:Y:S01]  /*34ff0*/  VIADD R9, R8, UR27 ;  /* 0x0000001b08097c36 */ /* 0x000fe20008000000 */
[----:B------:R-:W-:Y:S01]  /*35000*/  ISETP.LT.AND P3, PT, R26, UR50, !P3 ;  /* 0x000000321a007c0c */ /* 0x000fe2000df61270 */
[----:B------:R-:W0:Y:S01]  /*35010*/  LDCU UR24, c[0x0][0x398] ;  /* 0x00007300ff1877ac */ /* 0x000e220008000800 */
[----:B------:R-:W-:Y:S01]  /*35020*/  ISETP.GE.AND P6, PT, R20, UR62, PT ;  /* 0x0000003e14007c0c */ /* 0x000fe2000bfc6270 */
[----:B------:R-:W0:Y:S01]  /*35030*/  LDCU UR64, c[0x0][0x398] ;  /* 0x00007300ff4077ac */ /* 0x000e220008000800 */
[----:B-1----:R-:W-:Y:S01]  /*35040*/  PRMT R21, R22, 0x7632, R21 ;  /* 0x0000763216157816 */ /* 0x002fe20000000015 */
[----:B------:R-:W-:Y:S01]  /*35050*/  IMAD.WIDE R6, R11, 0x2, R2 ;  /* 0x000000020b067825 */ /* 0x000fe200078e0202 */
[----:B------:R-:W1:Y:S01]  /*35060*/  LDCU UR48, c[0x0][0x39c] ;  /* 0x00007380ff3077ac */ /* 0x000e620008000800 */
[----:B---3--:R-:W3:Y:S02]  /*35070*/  LDL.LU R22, [R1+0x20] ;  /* 0x0000200001167983 */ /* 0x008ee40000300800 */
[----:B------:R-:W-:Y:S01]  /*35080*/  IMAD.WIDE R4, R8, 0x2, R24 ;  /* 0x0000000208047825 */ /* 0x000fe200078e0218 */
[----:B------:R-:W0:Y:S01]  /*35090*/  LDCU UR29, c[0x0][0x3b8] ;  /* 0x00007700ff1d77ac */ /* 0x000e220008000800 */
[----:B------:R1:W-:Y:S02]  /*350a0*/  @P0 STG.E.U16 desc[UR10][R6.64], R21 ;  /* 0x0000001506000986 */ /* 0x0003e4000c10150a */
[----:B------:R-:W-:Y:S01]  /*350b0*/  VIADD R20, R28, 0x1d ;  /* 0x0000001d1c147836 */ /* 0x000fe20000000000 */
[----:B------:R-:W-:Y:S01]  /*350c0*/  ISETP.LT.AND P0, PT, R29, UR45, !P6 ;  /* 0x0000002d1d007c0c */ /* 0x000fe2000f701270 */
[----:B------:R-:W-:Y:S01]  /*350d0*/  VIADD R10, R9, UR36 ;  /* 0x00000024090a7c36 */ /* 0x000fe20008000000 */
[----:B------:R0:W-:Y:S01]  /*350e0*/  @P5 STG.E.U16 desc[UR10][R4.64], R27 ;  /* 0x0000001b04005986 */ /* 0x0001e2000c10150a */
[----:B------:R-:W-:Y:S01]  /*350f0*/  ISETP.LT.AND P6, PT, R26, UR38, !P6 ;  /* 0x000000261a007c0c */ /* 0x000fe2000f7c1270 */
[----:B------:R-:W2:Y:S01]  /*35100*/  LDCU UR63, c[0x0][0x398] ;  /* 0x00007300ff3f77ac */ /* 0x000ea20008000800 */
[----:B------:R-:W-:Y:S01]  /*35110*/  ISETP.GE.AND P5, PT, R20, UR61, PT ;  /* 0x0000003d14007c0c */ /* 0x000fe2000bfa6270 */
[----:B------:R-:W-:Y:S01]  /*35120*/  VIADD R20, R28, 0x1e ;  /* 0x0000001e1c147836 */ /* 0x000fe20000000000 */
[----:B------:R-:W2:Y:S01]  /*35130*/  LDCU UR32, c[0x0][0x398] ;  /* 0x00007300ff2077ac */ /* 0x000ea20008000800 */
[----:B-1----:R-:W-:Y:S01]  /*35140*/  PRMT R21, R27, 0x7632, R21 ;  /* 0x000076321b157816 */ /* 0x002fe20000000015 */
[----:B------:R-:W-:Y:S01]  /*35150*/  IMAD.WIDE R6, R8, 0x2, R2 ;  /* 0x0000000208067825 */ /* 0x000fe200078e0202 */
[----:B------:R-:W1:Y:S01]  /*35160*/  LDCU UR62, c[0x0][0x39c] ;  /* 0x00007380ff3e77ac */ /* 0x000e620008000800 */
[----:B0-----:R-:W3:Y:S02]  /*35170*/  LDL.LU R27, [R1+0x34] ;  /* 0x00003400011b7983 */ /* 0x001ee40000300800 */
[----:B------:R-:W-:Y:S01]  /*35180*/  IMAD.WIDE R4, R9, 0x2, R24 ;  /* 0x0000000209047825 */ /* 0x000fe200078e0218 */
[----:B------:R-:W0:Y:S01]  /*35190*/  LDCU UR27, c[0x0][0x3b8] ;  /* 0x00007700ff1b77ac */ /* 0x000e220008000800 */
[----:B------:R1:W-:Y:S01]  /*351a0*/  @P2 STG.E.U16 desc[UR10][R6.64], R21 ;  /* 0x0000001506002986 */ /* 0x0003e2000c10150a */
[----:B------:R-:W-:Y:S01]  /*351b0*/  ISETP.LT.AND P2, PT, R29, UR49, !P5 ;  /* 0x000000311d007c0c */ /* 0x000fe2000ef41270 */
[----:B------:R-:W-:Y:S01]  /*351c0*/  VIADD R11, R10, UR37 ;  /* 0x000000250a0b7c36 */ /* 0x000fe20008000000 */
[----:B------:R-:W0:Y:S01]  /*351d0*/  LDCU UR50, c[0x0][0x398] ;  /* 0x00007300ff3277ac */ /* 0x000e220008000800 */
[----:B------:R1:W-:Y:S01]  /*351e0*/  @P4 STG.E.U16 desc[UR10][R4.64], R0 ;  /* 0x0000000004004986 */ /* 0x0003e2000c10150a */
[----:B------:R-:W-:Y:S01]  /*351f0*/  ISETP.GE.AND P4, PT, R20, UR44, PT ;  /* 0x0000002c14007c0c */ /* 0x000fe2000bf86270 */
[----:B------:R-:W-:Y:S01]  /*35200*/  VIADD R20, R28, 0x1f ;  /* 0x0000001f1c147836 */ /* 0x000fe20000000000 */
[----:B------:R-:W-:Y:S01]  /*35210*/  ISETP.LT.AND P5, PT, R26, UR43, !P5 ;  /* 0x0000002b1a007c0c */ /* 0x000fe2000efa1270 */
[----:B------:R-:W0:Y:S01]  /*35220*/  LDCU UR45, c[0x0][0x398] ;  /* 0x00007300ff2d77ac */ /* 0x000e220008000800 */
[----:B-1----:R-:W-:Y:S01]  /*35230*/  PRMT R21, R0, 0x7632, R21 ;  /* 0x0000763200157816 */ /* 0x002fe20000000015 */
[----:B------:R-:W-:Y:S01]  /*35240*/  IMAD.WIDE R6, R9, 0x2, R2 ;  /* 0x0000000209067825 */ /* 0x000fe200078e0202 */
[----:B------:R-:W1:Y:S01]  /*35250*/  LDCU UR61, c[0x0][0x39c] ;  /* 0x00007380ff3d77ac */ /* 0x000e620008000800 */
[----:B------:R-:W3:Y:S02]  /*35260*/  LDL.LU R0, [R1+0x24] ;  /* 0x0000240001007983 */ /* 0x000ee40000300800 */
[----:B------:R-:W-:Y:S01]  /*35270*/  IMAD.WIDE R4, R10, 0x2, R24 ;  /* 0x000000020a047825 */ /* 0x000fe200078e0218 */
[----:B------:R-:W0:Y:S01]  /*35280*/  LDCU UR36, c[0x0][0x3b8] ;  /* 0x00007700ff2477ac */ /* 0x000e220008000800 */
[----:B------:R1:W-:Y:S01]  /*35290*/  @P3 STG.E.U16 desc[UR10][R6.64], R21 ;  /* 0x0000001506003986 */ /* 0x0003e2000c10150a */
[----:B------:R-:W-:Y:S01]  /*352a0*/  ISETP.LT.AND P3, PT, R29, UR75, !P4 ;  /* 0x0000004b1d007c0c */ /* 0x000fe2000e761270 */
[----:B------:R-:W-:Y:S01]  /*352b0*/  VIADD R8, R11, UR18 ;  /* 0x000000120b087c36 */ /* 0x000fe20008000000 */
[----:B------:R-:W0:Y:S01]  /*352c0*/  LDCU UR38, c[0x0][0x398] ;  /* 0x00007300ff2677ac */ /* 0x000e220008000800 */
[----:B------:R1:W-:Y:S01]  /*352d0*/  @P0 STG.E.U16 desc[UR10][R4.64], R15 ;  /* 0x0000000f04000986 */ /* 0x0003e2000c10150a */
[----:B------:R-:W-:-:S02]  /*352e0*/  ISETP.GE.AND P0, PT, R20, UR46, PT ;  /* 0x0000002e14007c0c */ /* 0x000fc4000bf06270 */
        /* <DEDUP_REMOVED lines=13> */
[----:B------:R-:W-:Y:S01]  /*353c0*/  VIADD R20, R28, 0x20 ;  /* 0x000000201c147836 */ /* 0x000fe20000000000 */
[----:B------:R-:W0:Y:S01]  /*353d0*/  LDCU UR75, c[0x0][0x398] ;  /* 0x00007300ff4b77ac */ /* 0x000e220008000800 */
[----:B------:R-:W0:Y:S01]  /*353e0*/  LDCU UR46, c[0x0][0x39c] ;  /* 0x00007380ff2e77ac */ /* 0x000e220008000800 */
[----:B-1----:R-:W-:Y:S01]  /*353f0*/  PRMT R21, R14, 0x7632, R21 ;  /* 0x000076320e157816 */ /* 0x002fe20000000015 */
[----:B------:R-:W-:Y:S01]  /*35400*/  IMAD.WIDE R6, R11, 0x2, R2 ;  /* 0x000000020b067825 */ /* 0x000fe200078e0202 */
[----:B------:R-:W-:Y:S01]  /*35410*/  ISETP.LT.AND P0, PT, R26, UR20, !P0 ;  /* 0x000000141a007c0c */ /* 0x000fe2000c701270 */
[----:B------:R-:W1:Y:S01]  /*35420*/  LDCU UR18, c[0x0][0x3b8] ;  /* 0x00007700ff1277ac */ /* 0x000e620008000800 */
[----:B------:R-:W3:Y:S01]  /*35430*/  LDL.LU R14, [R1+0x28] ;  /* 0x00002800010e7983 */ /* 0x000ee20000300800 */
[----:B------:R-:W-:Y:S01]  /*35440*/  IMAD.WIDE R4, R8, 0x2, R24 ;  /* 0x0000000208047825 */ /* 0x000fe200078e0218 */
[----:B------:R-:W-:Y:S01]  /*35450*/  ISETP.GE.AND P2, PT, R20, UR42, PT ;  /* 0x0000002a14007c0c */ /* 0x000fe2000bf46270 */
[----:B------:R-:W0:Y:S01]  /*35460*/  LDCU UR59, c[0x0][0x398] ;  /* 0x00007300ff3b77ac */ /* 0x000e220008000800 */
[----:B------:R1:W-:Y:S01]  /*35470*/  @P5 STG.E.U16 desc[UR10][R6.64], R21 ;  /* 0x0000001506005986 */ /* 0x0003e2000c10150a */
[----:B------:R-:W-:-:S02]  /*35480*/  VIADD R20, R28, 0x21 ;  /* 0x000000211c147836 */ /* 0x000fc40000000000 */
[----:B------:R-:W-:Y:S01]  /*35490*/  VIADD R10, R9, UR22 ;  /* 0x00000016090a7c36 */ /* 0x000fe20008000000 */
[----:B------:R0:W-:Y:S01]  /*354a0*/  @P3 STG.E.U16 desc[UR10][R4.64], R13 ;  /* 0x0000000d04003986 */ /* 0x0001e2000c10150a */
[----:B------:R-:W2:Y:S01]  /*354b0*/  LDCU UR33, c[0x0][0x398] ;  /* 0x00007300ff2177ac */ /* 0x000ea20008000800 */
[----:B------:R-:W2:Y:S01]  /*354c0*/  LDCU UR42, c[0x0][0x39c] ;  /* 0x00007380ff2a77ac */ /* 0x000ea20008000800 */
[----:B-1----:R-:W-:Y:S01]  /*354d0*/  PRMT R21, R13, 0x7632, R21 ;  /* 0x000076320d157816 */ /* 0x002fe20000000015 */
[----:B------:R-:W-:Y:S01]  /*354e0*/  IMAD.WIDE R6, R8, 0x2, R2 ;  /* 0x0000000208067825 */ /* 0x000fe200078e0202 */
[----:B------:R-:W-:Y:S01]  /*354f0*/  ISETP.LT.AND P5, PT, R29, UR55, !P2 ;  /* 0x000000371d007c0c */ /* 0x000fe2000d7a1270 */
[----:B------:R-:W1:Y:S01]  /*35500*/  LDCU UR58, c[0x0][0x3b8] ;  /* 0x00007700ff3a77ac */ /* 0x000e620008000800 */
[----:B0-----:R-:W3:Y:S01]  /*35510*/  LDL.LU R13, [R1+0x3c] ;  /* 0x00003c00010d7983 */ /* 0x001ee20000300800 */
[----:B------:R-:W-:Y:S01]  /*35520*/  IMAD.WIDE R4, R9, 0x2, R24 ;  /* 0x0000000209047825 */ /* 0x000fe200078e0218 */
[----:B------:R-:W0:Y:S02]  /*35530*/  LDCU UR20, c[0x0][0x398] ;  /* 0x00007300ff1477ac */ /* 0x000e240008000800 */
[----:B------:R4:W-:Y:S01]  /*35540*/  @P4 STG.E.U16 desc[UR10][R6.64], R21 ;  /* 0x0000001506004986 */ /* 0x0009e2000c10150a */
[----:B------:R-:W-:Y:S01]  /*35550*/  ISETP.GE.AND P3, PT, R20, UR74, PT ;  /* 0x0000004a14007c0c */ /* 0x000fe2000bf66270 */
[----:B------:R-:W-:Y:S01]  /*35560*/  VIADD R11, R10, UR28 ;  /* 0x0000001c0a0b7c36 */ /* 0x000fe20008000000 */
[----:B------:R-:W-:Y:S01]  /*35570*/  ISETP.LT.AND P2, PT, R26, UR60, !P2 ;  /* 0x0000003c1a007c0c */ /* 0x000fe2000d741270 */
[----:B------:R-:W0:Y:S01]  /*35580*/  LDCU UR55, c[0x0][0x398] ;  /* 0x00007300ff3777ac */ /* 0x000e220008000800 */
[----:B------:R-:W0:Y:S01]  /*35590*/  LDCU UR22, c[0x0][0x3b8] ;  /* 0x00007700ff1677ac */ /* 0x000e220008000800 */
[----:B----4-:R-:W-:Y:S01]  /*355a0*/  PRMT R21, R12, 0x7632, R21 ;  /* 0x000076320c157816 */ /* 0x010fe20000000015 */
[----:B------:R4:W-:Y:S01]  /*355b0*/  @P6 STG.E.U16 desc[UR10][R4.64], R12 ;  /* 0x0000000c04006986 */ /* 0x0009e2000c10150a */
[----:B------:R-:W-:Y:S01]  /*355c0*/  VIADD R20, R28, 0x22 ;  /* 0x000000221c147836 */ /* 0x000fe20000000000 */
[----:B------:R-:W-:Y:S01]  /*355d0*/  ISETP.LT.AND P4, PT, R29, UR73, !P3 ;  /* 0x000000491d007c0c */ /* 0x000fe2000df81270 */
[----:B------:R-:W-:Y:S01]  /*355e0*/  IMAD.WIDE R6, R9, 0x2, R2 ;  /* 0x0000000209067825 */ /* 0x000fe200078e0202 */
[----:B------:R-:W0:Y:S03]  /*355f0*/  LDCU UR74, c[0x0][0x39c] ;  /* 0x00007380ff4a77ac */ /* 0x000e260008000800 */
[----:B------:R-:W-:Y:S01]  /*35600*/  VIADD R8, R11, UR40 ;  /* 0x000000280b087c36 */ /* 0x000fe20008000000 */
[----:B------:R-:W0:Y:S01]  /*35610*/  LDCU UR60, c[0x0][0x398] ;  /* 0x00007300ff3c77ac */ /* 0x000e220008000800 */
[----:B----4-:R-:W4:Y:S01]  /*35620*/  LDL.LU R12, [R1+0x2c] ;  /* 0x00002c00010c7983 */ /* 0x010f220000300800 */
[----:B------:R-:W-:Y:S01]  /*35630*/  IMAD.WIDE R4, R10, 0x2, R24 ;  /* 0x000000020a047825 */ /* 0x000fe200078e0218 */
[----:B------:R-:W-:Y:S01]  /*35640*/  ISETP.GE.AND P6, PT, R20, UR41, PT ;  /* 0x0000002914007c0c */ /* 0x000fe2000bfc6270 */
[----:B------:R-:W0:Y:S01]  /*35650*/  LDCU UR73, c[0x0][0x398] ;  /* 0x00007300ff4977ac */ /* 0x000e220008000800 */
[----:B------:R-:W-:Y:S01]  /*35660*/  ISETP.LT.AND P3, PT, R26, UR57, !P3 ;  /* 0x000000391a007c0c */ /* 0x000fe2000df61270 */
[----:B------:R-:W-:Y:S01]  /*35670*/  VIADD R20, R28, 0x23 ;  /* 0x000000231c147836 */ /* 0x000fe20000000000 */
[----:B------:R1:W-:Y:S01]  /*35680*/  @P0 STG.E.U16 desc[UR10][R6.64], R21 ;  /* 0x0000001506000986 */ /* 0x0003e2000c10150a */
[----:B------:R-:W-:Y:S01]  /*35690*/  ISETP.LT.AND P0, PT, R29, UR54, !P6 ;  /* 0x000000361d007c0c */ /* 0x000fe2000f701270 */
[----:B------:R-:W-:Y:S01]  /*356a0*/  VIADD R9, R8, UR72 ;  /* 0x0000004808097c36 */ /* 0x000fe20008000000 */
[----:B------:R-:W0:Y:S01]  /*356b0*/  LDCU UR41, c[0x0][0x39c] ;  /* 0x00007380ff2977ac */ /* 0x000e220008000800 */
[----:B--2---:R2:W-:Y:S01]  /*356c0*/  @P5 STG.E.U16 desc[UR10][R4.64], R23 ;  /* 0x0000001704005986 */ /* 0x0045e2000c10150a */
[----:B------:R-:W-:Y:S01]  /*356d0*/  ISETP.GE.AND P5, PT, R20, UR35, PT ;  /* 0x0000002314007c0c */ /* 0x000fe2000bfa6270 */
[----:B------:R-:W-:Y:S01]  /*356e0*/  VIADD R20, R28, 0x24 ;  /* 0x000000241c147836 */ /* 0x000fe20000000000 */
[----:B------:R-:W-:Y:S01]  /*356f0*/  ISETP.LT.AND P6, PT, R26, UR8, !P6 ;  /* 0x000000081a007c0c */ /* 0x000fe2000f7c1270 */
[----:B------:R-:W0:Y:S01]  /*35700*/  LDCU UR28, c[0x0][0x3b8] ;  /* 0x00007700ff1c77ac */ /* 0x000e220008000800 */
[----:B-1----:R-:W-:Y:S01]  /*35710*/  PRMT R21, R23, 0x7632, R21 ;  /* 0x0000763217157816 */ /* 0x002fe20000000015 */
[----:B------:R-:W-:Y:S01]  /*35720*/  IMAD.WIDE R6, R10, 0x2, R2 ;  /* 0x000000020a067825 */ /* 0x000fe200078e0202 */
[----:B------:R-:W1:Y:S01]  /*35730*/  LDCU UR57, c[0x0][0x398] ;  /* 0x00007300ff3977ac */ /* 0x000e620008000800 */
[----:B--2---:R-:W2:Y:S02]  /*35740*/  LDL.LU R23, [R1+0x170] ;  /* 0x0001700001177983 */ /* 0x004ea40000300800 */
[----:B------:R-:W-:Y:S01]  /*35750*/  IMAD.WIDE R4, R11, 0x2, R24 ;  /* 0x000000020b047825 */ /* 0x000fe200078e0218 */
[----:B------:R-:W0:Y:S01]  /*35760*/  LDCU UR54, c[0x0][0x398] ;  /* 0x00007300ff3677ac */ /* 0x000e220008000800 */
[----:B------:R3:W-:Y:S01]  /*35770*/  @P2 STG.E.U16 desc[UR10][R6.64], R21 ;  /* 0x0000001506002986 */ /* 0x0007e2000c10150a */
[----:B------:R-:W-:Y:S01]  /*35780*/  ISETP.LT.AND P2, PT, R29, UR30, !P5 ;  /* 0x0000001e1d007c0c */ /* 0x000fe2000ef41270 */
[----:B------:R-:W-:Y:S01]  /*35790*/  VIADD R10, R9, UR71 ;  /* 0x00000047090a7c36 */ /* 0x000fe20008000000 */
[----:B------:R-:W0:Y:S01]  /*357a0*/  LDCU UR35, c[0x0][0x39c] ;  /* 0x00007380ff2377ac */ /* 0x000e220008000800 */
[----:B---3--:R3:W-:Y:S01]  /*357b0*/  @P4 STG.E.U16 desc[UR10][R4.64], R22 ;  /* 0x0000001604004986 */ /* 0x0087e2000c10150a */
[----:B------:R-:W-:Y:S01]  /*357c0*/  ISETP.GE.AND P4, PT, R20, UR31, PT ;  /* 0x0000001f14007c0c */ /* 0x000fe2000bf86270 */
[----:B------:R-:W-:Y:S01]  /*357d0*/  VIADD R20, R28, 0x25 ;  /* 0x000000251c147836 */ /* 0x000fe20000000000 */
[----:B------:R-:W-:Y:S01]  /*357e0*/  ISETP.LT.AND P5, PT, R26, UR56, !P5 ;  /* 0x000000381a007c0c */ /* 0x000fe2000efa1270 */
[----:B------:R-:W0:Y:S01]  /*357f0*/  LDCU UR40, c[0x0][0x3b8] ;  /* 0x00007700ff2877ac */ /* 0x000e220008000800 */
[----:B------:R-:W-:Y:S01]  /*35800*/  PRMT R21, R22, 0x7632, R21 ;  /* 0x0000763216157816 */ /* 0x000fe20000000015 */
[----:B------:R-:W-:Y:S01]  /*35810*/  IMAD.WIDE R6, R11, 0x2, R2 ;  /* 0x000000020b067825 */ /* 0x000fe200078e0202 */
[----:B------:R-:W0:Y:S01]  /*35820*/  LDCU UR8, c[0x0][0x398] ;  /* 0x00007300ff0877ac */ /* 0x000e220008000800 */
[----:B---3--:R-:W3:Y:S02]  /*35830*/  LDL.LU R22, [R1+0x40] ;  /* 0x0000400001167983 */ /* 0x008ee40000300800 */
        /* <DEDUP_REMOVED lines=48> */
[----:B------:R-:W-:Y:S01]  /*35b40*/  VIADD R20, R28, 0x28 ;  /* 0x000000281c147836 */ /* 0x000fe20000000000 */
[----:B------:R-:W0:Y:S01]  /*35b50*/  LDCU UR4, c[0x0][0x39c] ;  /* 0x00007380ff0477ac */ /* 0x000e220008000800 */
[----:B------:R1:W-:Y:S01]  /*35b60*/  @P6 STG.E.U16 desc[UR10][R4.64], R14 ;  /* 0x0000000e04006986 */ /* 0x0003e2000c10150a */
[----:B------:R-:W-:Y:S01]  /*35b70*/  VIADD R10, R9, UR39 ;  /* 0x00000027090a7c36 */ /* 0x000fe20008000000 */
[----:B------:R-:W0:Y:S01]  /*35b80*/  LDCU UR51, c[0x0][0x3b8] ;  /* 0x00007700ff3377ac */ /* 0x000e220008000800 */
[----:B------:R-:W0:Y:S01]  /*35b90*/  LDCU UR70, c[0x0][0x398] ;  /* 0x00007300ff4677ac */ /* 0x000e220008000800 */
[----:B-1----:R-:W-:Y:S01]  /*35ba0*/  PRMT R21, R14, 0x7632, R21 ;  /* 0x000076320e157816 */ /* 0x002fe20000000015 */
[----:B------:R-:W-:Y:S01]  /*35bb0*/  IMAD.WIDE R6, R11, 0x2, R2 ;  /* 0x000000020b067825 */ /* 0x000fe200078e0202 */
[----:B------:R-:W1:Y:S01]  /*35bc0*/  LDCU UR77, c[0x0][0x398] ;  /* 0x00007300ff4d77ac */ /* 0x000e620008000800 */
[----:B------:R-:W3:Y:S02]  /*35bd0*/  LDL.LU R14, [R1+0x48] ;  /* 0x00004800010e7983 */ /* 0x000ee40000300800 */
[----:B------:R-:W-:Y:S01]  /*35be0*/  IMAD.WIDE R4, R8, 0x2, R24 ;  /* 0x0000000208047825 */ /* 0x000fe200078e0218 */
[----:B------:R-:W-:Y:S01]  /*35bf0*/  ISETP.GE.AND P6, PT, R20, UR66, PT ;  /* 0x0000004214007c0c */ /* 0x000fe2000bfc6270 */
[----:B------:R-:W0:Y:S01]  /*35c00*/  LDCU UR66, c[0x0][0x39c] ;  /* 0x00007380ff4277ac */ /* 0x000e220008000800 */
[----:B------:R1:W-:Y:S01]  /*35c10*/  @P0 STG.E.U16 desc[UR10][R6.64], R21 ;  /* 0x0000001506000986 */ /* 0x0003e2000c10150a */
[----:B------:R-:W-:Y:S01]  /*35c20*/  ISETP.LT.AND P3, PT, R26, UR76, !P3 ;  /* 0x0000004c1a007c0c */ /* 0x000fe2000df61270 */
[----:B------:R-:W0:Y:S02]  /*35c30*/  LDCU UR67, c[0x0][0x3b8] ;  /* 0x00007700ff4377ac */ /* 0x000e240008000800 */
[----:B------:R0:W-:Y:S01]  /*35c40*/  @P5 STG.E.U16 desc[UR10][R4.64], R13 ;  /* 0x0000000d04005986 */ /* 0x0001e2000c10150a */
[----:B------:R-:W2:Y:S01]  /*35c50*/  LDCU UR39, c[0x0][0x3b8] ;  /* 0x00007700ff2777ac */ /* 0x000ea20008000800 */
[----:B-1----:R-:W-:Y:S01]  /*35c60*/  PRMT R21, R13, 0x7632, R21 ;  /* 0x000076320d157816 */ /* 0x002fe20000000015 */
[----:B------:R-:W-:Y:S01]  /*35c70*/  IMAD.WIDE R6, R8, 0x2, R2 ;  /* 0x0000000208067825 */ /* 0x000fe200078e0202 */
[----:B------:R-:W-:Y:S01]  /*35c80*/  ISETP.LT.AND P0, PT, R29, UR65, !P6 ;  /* 0x000000411d007c0c */ /* 0x000fe2000f701270 */
[----:B------:R-:W1:Y:S01]  /*35c90*/  LDCU UR76, c[0x0][0x398] ;  /* 0x00007300ff4c77ac */ /* 0x000e620008000800 */
[----:B0-----:R-:W3:Y:S01]  /*35ca0*/  LDL.LU R13, [R1+0x17c] ;  /* 0x00017c00010d7983 */ /* 0x001ee20000300800 */
[----:B------:R-:W-:-:S03]  /*35cb0*/  IMAD.WIDE R4, R9, 0x2, R24 ;  /* 0x0000000209047825 */ /* 0x000fc600078e0218 */
[----:B------:R4:W-:Y:S01]  /*35cc0*/  @P2 STG.E.U16 desc[UR10][R6.64], R21 ;  /* 0x0000001506002986 */ /* 0x0009e2000c10150a */
[----:B------:R-:W-:Y:S01]  /*35cd0*/  VIADD R20, R28, 0x29 ;  /* 0x000000291c147836 */ /* 0x000fe20000000000 */
[----:B------:R-:W0:Y:S01]  /*35ce0*/  LDCU UR65, c[0x0][0x398] ;  /* 0x00007300ff4177ac */ /* 0x000e220008000800 */
[----:B----4-:R-:W-:Y:S01]  /*35cf0*/  PRMT R21, R12, 0x7632, R21 ;  /* 0x000076320c157816 */ /* 0x010fe20000000015 */
[----:B------:R4:W-:Y:S04]  /*35d00*/  @P4 STG.E.U16 desc[UR10][R4.64], R12 ;  /* 0x0000000c04004986 */ /* 0x0009e8000c10150a */
[----:B----4-:R-:W4:Y:S01]  /*35d10*/  LDL.LU R12, [R1+0x4c] ;  /* 0x00004c00010c7983 */ /* 0x010f220000300800 */
[----:B------:R-:W-:Y:S01]  /*35d20*/  ISETP.GE.AND P5, PT, R20, UR47, PT ;  /* 0x0000002f14007c0c */ /* 0x000fe2000bfa6270 */
[----:B------:R-:W-:Y:S01]  /*35d30*/  VIADD R20, R28, 0x2a ;  /* 0x0000002a1c147836 */ /* 0x000fe20000000000 */
[----:B------:R-:W-:Y:S01]  /*35d40*/  ISETP.LT.AND P6, PT, R26, UR24, !P6 ;  /* 0x000000181a007c0c */ /* 0x000fe2000f7c1270 */
[----:B------:R-:W-:Y:S01]  /*35d50*/  IMAD.WIDE R6, R9, 0x2, R2 ;  /* 0x0000000209067825 */ /* 0x000fe200078e0202 */
[----:B------:R-:W-:Y:S01]  /*35d60*/  ISETP.LT.AND P2, PT, R29, UR64, !P5 ;  /* 0x000000401d007c0c */ /* 0x000fe2000ef41270 */
[----:B------:R-:W0:Y:S01]  /*35d70*/  LDCU UR47, c[0x0][0x39c] ;  /* 0x00007380ff2f77ac */ /* 0x000e220008000800 */
[----:B------:R-:W-:Y:S01]  /*35d80*/  ISETP.GE.AND P4, PT, R20, UR48, PT ;  /* 0x0000003014007c0c */ /* 0x000fe2000bf86270 */
[----:B------:R-:W-:Y:S01]  /*35d90*/  IMAD.WIDE R4, R10, 0x2, R24 ;  /* 0x000000020a047825 */ /* 0x000fe200078e0218 */
[----:B------:R-:W-:Y:S01]  /*35da0*/  ISETP.LT.AND P5, PT, R26, UR63, !P5 ;  /* 0x0000003f1a007c0c */ /* 0x000fe2000efa1270 */
[----:B------:R1:W-:Y:S01]  /*35db0*/  @P3 STG.E.U16 desc[UR10][R6.64], R21 ;  /* 0x0000001506003986 */ /* 0x0003e2000c10150a */
[----:B------:R-:W0:Y:S01]  /*35dc0*/  LDCU UR24, c[0x0][0x398] ;  /* 0x00007300ff1877ac */ /* 0x000e220008000800 */
[----:B------:R-:W-:-:S02]  /*35dd0*/  VIADD R11, R10, UR29 ;  /* 0x0000001d0a0b7c36 */ /* 0x000fc40008000000 */
[----:B------:R-:W-:Y:S01]  /*35de0*/  VIADD R20, R28, 0x2b ;  /* 0x0000002b1c147836 */ /* 0x000fe20000000000 */
[----:B------:R-:W-:Y:S01]  /*35df0*/  ISETP.LT.AND P3, PT, R29, UR32, !P4 ;  /* 0x000000201d007c0c */ /* 0x000fe2000e761270 */
[----:B--2---:R2:W-:Y:S01]  /*35e00*/  @P0 STG.E.U16 desc[UR10][R4.64], R23 ;  /* 0x0000001704000986 */ /* 0x0045e2000c10150a */
[----:B------:R-:W-:Y:S01]  /*35e10*/  VIADD R8, R11, UR27 ;  /* 0x0000001b0b087c36 */ /* 0x000fe20008000000 */
[----:B------:R-:W0:Y:S01]  /*35e20*/  LDCU UR64, c[0x0][0x398] ;  /* 0x00007300ff4077ac */ /* 0x000e220008000800 */
[----:B------:R-:W-:Y:S02]  /*35e30*/  ISETP.GE.AND P0, PT, R20, UR62, PT ;  /* 0x0000003e14007c0c */ /* 0x000fe4000bf06270 */
[----:B-1----:R-:W-:Y:S01]  /*35e40*/  PRMT R21, R23, 0x7632, R21 ;  /* 0x0000763217157816 */ /* 0x002fe20000000015 */
[----:B------:R-:W-:Y:S01]  /*35e50*/  IMAD.WIDE R6, R10, 0x2, R2 ;  /* 0x000000020a067825 */ /* 0x000fe200078e0202 */
[----:B------:R-:W-:Y:S01]  /*35e60*/  ISETP.LT.AND P4, PT, R26, UR50, !P4 ;  /* 0x000000321a007c0c */ /* 0x000fe2000e781270 */
[----:B------:R-:W1:Y:S02]  /*35e70*/  LDCU UR48, c[0x0][0x39c] ;  /* 0x00007380ff3077ac */ /* 0x000e640008000800 */
[----:B--2---:R-:W-:Y:S01]  /*35e80*/  IMAD.WIDE R4, R11, 0x2, R24 ;  /* 0x000000020b047825 */ /* 0x004fe200078e0218 */
[----:B------:R-:W2:Y:S01]  /*35e90*/  LDL.LU R23, [R1+0x60] ;  /* 0x0000600001177983 */ /* 0x000ea20000300800 */
[----:B------:R-:W0:Y:S02]  /*35ea0*/  LDCU UR29, c[0x0][0x3b8] ;  /* 0x00007700ff1d77ac */ /* 0x000e240008000800 */
[----:B------:R-:W-:Y:S01]  /*35eb0*/  VIADD R20, R28, 0x2c ;  /* 0x0000002c1c147836 */ /* 0x000fe20000000000 */
        /* <DEDUP_REMOVED lines=9> */
[----:B-1----:R-:W-:Y:S01]  /*35f50*/  PRMT R21, R22, 0x7632, R21 ;  /* 0x0000763216157816 */ /* 0x002fe20000000015 */
[----:B------:R-:W-:Y:S01]  /*35f60*/  IMAD.WIDE R6, R11, 0x2, R2 ;  /* 0x000000020b067825 */ /* 0x000fe200078e0202 */
[----:B------:R-:W1:Y:S01]  /*35f70*/  LDCU UR62, c[0x0][0x39c] ;  /* 0x00007380ff3e77ac */ /* 0x000e620008000800 */
        /* <DEDUP_REMOVED lines=99> */
[----:B------:R-:W-:Y:S01]  /*365b0*/  ISETP.LT.AND P2, PT, R26, UR56, !P2 ;  /* 0x000000381a007c0c */ /* 0x000fe2000d741270 */
[----:B------:R-:W0:Y:S01]  /*365c0*/  LDCU UR35, c[0x0][0x39c] ;  /* 0x00007380ff2377ac */ /* 0x000e220008000800 */
[----:B------:R-:W0:Y:S01]  /*365d0*/  LDCU UR40, c[0x0][0x3b8] ;  /* 0x00007700ff2877ac */ /* 0x000e220008000800 */
[----:B--2---:R2:W-:Y:S01]  /*365e0*/  @P3 STG.E.U16 desc[UR10][R4.64], R23 ;  /* 0x0000001704003986 */ /* 0x0045e2000c10150a */
[----:B-1----:R-:W-:Y:S01]  /*365f0*/  PRMT R21, R23, 0x7632, R21 ;  /* 0x0000763217157816 */ /* 0x002fe20000000015 */
[----:B------:R-:W-:Y:S01]  /*36600*/  IMAD.WIDE R6, R10, 0x2, R2 ;  /* 0x000000020a067825 */ /* 0x000fe200078e0202 */
[----:B------:R-:W-:Y:S01]  /*36610*/  ISETP.GE.AND P3, PT, R20, UR31, PT ;  /* 0x0000001f14007c0c */ /* 0x000fe2000bf66270 */
[----:B------:R-:W1:Y:S02]  /*36620*/  LDCU UR8, c[0x0][0x398] ;  /* 0x00007300ff0877ac */ /* 0x000e640008000800 */
[----:B------:R-:W-:Y:S01]  /*36630*/  VIADD R20, R28, 0x34 ;  /* 0x000000341c147836 */ /* 0x000fe20000000000 */
[----:B------:R3:W-:Y:S01]  /*36640*/  @P4 STG.E.U16 desc[UR10][R6.64], R21 ;  /* 0x0000001506004986 */ /* 0x0007e2000c10150a */
[----:B------:R-:W0:Y:S01]  /*36650*/  LDCU UR30, c[0x0][0x398] ;  /* 0x00007300ff1e77ac */ /* 0x000e220008000800 */
[----:B--2---:R-:W-:-:S02]  /*36660*/  IMAD.WIDE R4, R11, 0x2, R24 ;  /* 0x000000020b047825 */ /* 0x004fc400078e0218 */
[----:B------:R-:W2:Y:S01]  /*36670*/  LDL.LU R23, [R1+0x80] ;  /* 0x0000800001177983 */ /* 0x000ea20000300800 */
[----:B------:R-:W-:Y:S01]  /*36680*/  ISETP.LT.AND P4, PT, R29, UR52, !P3 ;  /* 0x000000341d007c0c */ /* 0x000fe2000df81270 */
[----:B------:R-:W0:Y:S01]  /*36690*/  LDCU UR31, c[0x0][0x39c] ;  /* 0x00007380ff1f77ac */ /* 0x000e220008000800 */
[----:B------:R-:W0:Y:S01]  /*366a0*/  LDCU UR72, c[0x0][0x3b8] ;  /* 0x00007700ff4877ac */ /* 0x000e220008000800 */
[----:B---3--:R-:W-:Y:S01]  /*366b0*/  PRMT R21, R22, 0x7632, R21 ;  /* 0x0000763216157816 */ /* 0x008fe20000000015 */
[----:B------:R-:W-:Y:S01]  /*366c0*/  IMAD.WIDE R6, R11, 0x2, R2 ;  /* 0x000000020b067825 */ /* 0x000fe200078e0202 */
[----:B------:R3:W-:Y:S01]  /*366d0*/  @P6 STG.E.U16 desc[UR10][R4.64], R22 ;  /* 0x0000001604006986 */ /* 0x0007e2000c10150a */
[----:B------:R-:W-:Y:S01]  /*366e0*/  ISETP.GE.AND P6, PT, R20, UR69, PT ;  /* 0x0000004514007c0c */ /* 0x000fe2000bfc6270 */
[----:B------:R-:W0:Y:S01]  /*366f0*/  LDCU UR56, c[0x0][0x398] ;  /* 0x00007300ff3877ac */ /* 0x000e220008000800 */
[----:B------:R-:W-:Y:S01]  /*36700*/  VIADD R20, R28, 0x35 ;  /* 0x000000351c147836 */ /* 0x000fe20000000000 */
[----:B------:R-:W-:Y:S01]  /*36710*/  ISETP.LT.AND P3, PT, R26, UR26, !P3 ;  /* 0x0000001a1a007c0c */ /* 0x000fe2000df61270 */
[----:B------:R1:W-:Y:S01]  /*36720*/  @P0 STG.E.U16 desc[UR10][R6.64], R21 ;  /* 0x0000001506000986 */ /* 0x0003e2000c10150a */
[----:B------:R-:W-:Y:S01]  /*36730*/  ISETP.LT.AND P0, PT, R29, UR68, !P6 ;  /* 0x000000441d007c0c */ /* 0x000fe2000f701270 */
[----:B------:R-:W-:Y:S01]  /*36740*/  VIADD R10, R9, UR14 ;  /* 0x0000000e090a7c36 */ /* 0x000fe20008000000 */
[----:B------:R-:W0:Y:S01]  /*36750*/  LDCU UR52, c[0x0][0x398] ;  /* 0x00007300ff3477ac */ /* 0x000e220008000800 */
[----:B---3--:R-:W3:Y:S01]  /*36760*/  LDL.LU R22, [R1+0x70] ;  /* 0x0000700001167983 */ /* 0x008ee20000300800 */
[C---:B------:R-:W-:Y:S01]  /*36770*/  IMAD.WIDE R4, R8.reuse, 0x2, R24 ;  /* 0x0000000208047825 */ /* 0x040fe200078e0218 */
[----:B------:R-:W0:Y:S03]  /*36780*/  LDCU UR69, c[0x0][0x39c] ;  /* 0x00007380ff4577ac */ /* 0x000e260008000800 */
[----:B-1----:R-:W-:Y:S01]  /*36790*/  IMAD.WIDE R6, R8, 0x2, R2 ;  /* 0x0000000208067825 */ /* 0x002fe200078e0202 */
[----:B------:R-:W-:Y:S01]  /*367a0*/  PRMT R21, R27, 0x7632, R21 ;  /* 0x000076321b157816 */ /* 0x000fe20000000015 */
[----:B------:R1:W-:Y:S01]  /*367b0*/  @P5 STG.E.U16 desc[UR10][R4.64], R27 ;  /* 0x0000001b04005986 */ /* 0x0003e2000c10150a */
[----:B------:R-:W-:Y:S01]  /*367c0*/  ISETP.GE.AND P5, PT, R20, UR34, PT ;  /* 0x0000002214007c0c */ /* 0x000fe2000bfa6270 */
[----:B------:R-:W-:Y:S01]  /*367d0*/  VIADD R20, R28, 0x36 ;  /* 0x000000361c147836 */ /* 0x000fe20000000000 */
[----:B------:R-:W-:Y:S01]  /*367e0*/  ISETP.LT.AND P6, PT, R26, UR53, !P6 ;  /* 0x000000351a007c0c */ /* 0x000fe2000f7c1270 */
[----:B------:R0:W-:Y:S01]  /*367f0*/  @P2 STG.E.U16 desc[UR10][R6.64], R21 ;  /* 0x0000001506002986 */ /* 0x0001e2000c10150a */
[----:B------:R-:W-:Y:S01]  /*36800*/  ISETP.LT.AND P2, PT, R29, UR6, !P5 ;  /* 0x000000061d007c0c */ /* 0x000fe2000ef41270 */
[----:B------:R-:W-:Y:S01]  /*36810*/  VIADD R11, R10, UR51 ;  /* 0x000000330a0b7c36 */ /* 0x000fe20008000000 */
[----:B------:R-:W2:Y:S01]  /*36820*/  LDCU UR71, c[0x0][0x3b8] ;  /* 0x00007700ff4777ac */ /* 0x000ea20008000800 */
[----:B------:R-:W2:Y:S01]  /*36830*/  LDCU UR26, c[0x0][0x398] ;  /* 0x00007300ff1a77ac */ /* 0x000ea20008000800 */
[C---:B-1----:R-:W-:Y:S01]  /*36840*/  IMAD.WIDE R4, R9.reuse, 0x2, R24 ;  /* 0x0000000209047825 */ /* 0x042fe200078e0218 */
[----:B------:R-:W3:Y:S01]  /*36850*/  LDL.LU R27, [R1+0x84] ;  /* 0x00008400011b7983 */ /* 0x000ee20000300800 */
[----:B------:R-:W1:Y:S02]  /*36860*/  LDCU UR68, c[0x0][0x398] ;  /* 0x00007300ff4477ac */ /* 0x000e640008000800 */
[----:B0-----:R-:W-:Y:S01]  /*36870*/  IMAD.WIDE R6, R9, 0x2, R2 ;  /* 0x0000000209067825 */ /* 0x001fe200078e0202 */
        /* <DEDUP_REMOVED lines=10> */
[C---:B0-----:R-:W-:Y:S01]  /*36920*/  IMAD.WIDE R4, R10.reuse, 0x2, R24 ;  /* 0x000000020a047825 */ /* 0x041fe200078e0218 */
[----:B------:R-:W3:Y:S01]  /*36930*/  LDL.LU R0, [R1+0x74] ;  /* 0x0000740001007983 */ /* 0x000ee20000300800 */
[----:B------:R-:W0:Y:S02]  /*36940*/  LDCU UR53, c[0x0][0x398] ;  /* 0x00007300ff3577ac */ /* 0x000e240008000800 */
[----:B-1----:R-:W-:Y:S01]  /*36950*/  IMAD.WIDE R6, R10, 0x2, R2 ;  /* 0x000000020a067825 */ /* 0x002fe200078e0202 */
[----:B------:R-:W-:Y:S01]  /*36960*/  PRMT R21, R15, 0x7632, R21 ;  /* 0x000076320f157816 */ /* 0x000fe20000000015 */
[----:B------:R1:W-:Y:S01]  /*36970*/  @P0 STG.E.U16 desc[UR10][R4.64], R15 ;  /* 0x0000000f04000986 */ /* 0x0003e2000c10150a */
[----:B------:R-:W-:Y:S01]  /*36980*/  ISETP.GE.AND P0, PT, R20, UR66, PT ;  /* 0x0000004214007c0c */ /* 0x000fe2000bf06270 */
[----:B------:R-:W0:Y:S01]  /*36990*/  LDCU UR6, c[0x0][0x398] ;  /* 0x00007300ff0677ac */ /* 0x000e220008000800 */
[----:B------:R-:W-:Y:S01]  /*369a0*/  ISETP.LT.AND P4, PT, R26, UR76, !P4 ;  /* 0x0000004c1a007c0c */ /* 0x000fe2000e781270 */
[----:B------:R0:W-:Y:S01]  /*369b0*/  @P6 STG.E.U16 desc[UR10][R6.64], R21 ;  /* 0x0000001506006986 */ /* 0x0001e2000c10150a */
[----:B------:R-:W-:Y:S01]  /*369c0*/  ISETP.LT.AND P6, PT, R29, UR65, !P0 ;  /* 0x000000411d007c0c */ /* 0x000fe2000c7c1270 */
[----:B------:R-:W2:Y:S01]  /*369d0*/  LDCU UR4, c[0x0][0x39c] ;  /* 0x00007380ff0477ac */ /* 0x000ea20008000800 */
[----:B------:R-:W2:Y:S01]  /*369e0*/  LDCU UR51, c[0x0][0x3b8] ;  /* 0x00007700ff3377ac */ /* 0x000ea20008000800 */
[----:B-1----:R-:W3:Y:S01]  /*369f0*/  LDL.LU R15, [R1+0x88] ;  /* 0x00008800010f7983 */ /* 0x002ee20000300800 */
[C---:B------:R-:W-:Y:S01]  /*36a00*/  IMAD.WIDE R4, R11.reuse, 0x2, R24 ;  /* 0x000000020b047825 */ /* 0x040fe200078e0218 */
[----:B------:R-:W1:Y:S03]  /*36a10*/  LDCU UR70, c[0x0][0x398] ;  /* 0x00007300ff4677ac */ /* 0x000e660008000800 */
[----:B0-----:R-:W-:Y:S01]  /*36a20*/  IMAD.WIDE R6, R11, 0x2, R2 ;  /* 0x000000020b067825 */ /* 0x001fe200078e0202 */
[----:B------:R-:W0:Y:S01]  /*36a30*/  LDCU UR77, c[0x0][0x398] ;  /* 0x00007300ff4d77ac */ /* 0x000e220008000800 */
[----:B------:R-:W-:Y:S01]  /*36a40*/  PRMT R21, R14, 0x7632, R21 ;  /* 0x000076320e157816 */ /* 0x000fe20000000015 */
[----:B------:R1:W-:Y:S01]  /*36a50*/  @P2 STG.E.U16 desc[UR10][R4.64], R14 ;  /* 0x0000000e04002986 */ /* 0x0003e2000c10150a */
[----:B------:R-:W-:Y:S01]  /*36a60*/  VIADD R9, R8, UR39 ;  /* 0x0000002708097c36 */ /* 0x000fe20008000000 */
[----:B------:R-:W0:Y:S02]  /*36a70*/  LDCU UR67, c[0x0][0x3b8] ;  /* 0x00007700ff4377ac */ /* 0x000e240008000800 */
[----:B------:R0:W-:Y:S01]  /*36a80*/  @P5 STG.E.U16 desc[UR10][R6.64], R21 ;  /* 0x0000001506005986 */ /* 0x0001e2000c10150a */
[----:B------:R-:W-:Y:S01]  /*36a90*/  VIADD R20, R28, 0x38 ;  /* 0x000000381c147836 */ /* 0x000fe20000000000 */
[----:B------:R-:W-:Y:S01]  /*36aa0*/  ISETP.LT.AND P0, PT, R26, UR24, !P0 ;  /* 0x000000181a007c0c */ /* 0x000fe2000c701270 */
        /* <DEDUP_REMOVED lines=9> */
[C---:B------:R-:W-:Y:S01]  /*36b40*/  VIADD R10, R9.reuse, UR29 ;  /* 0x0000001d090a7c36 */ /* 0x040fe20008000000 */
[----:B------:R-:W1:Y:S01]  /*36b50*/  LDCU UR47, c[0x0][0x39c] ;  /* 0x00007380ff2f77ac */ /* 0x000e620008000800 */
[----:B------:R4:W-:Y:S01]  /*36b60*/  @P4 STG.E.U16 desc[UR10][R6.64], R21 ;  /* 0x0000001506004986 */ /* 0x0009e2000c10150a */
[----:B------:R-:W1:Y:S01]  /*36b70*/  LDCU UR39, c[0x0][0x3b8] ;  /* 0x00007700ff2777ac */ /* 0x000e620008000800 */
[----:B------:R-:W1:Y:S01]  /*36b80*/  LDCU UR24, c[0x0][0x398] ;  /* 0x00007300ff1877ac */ /* 0x000e620008000800 */
[----:B0-----:R-:W-:Y:S01]  /*36b90*/  IMAD.WIDE R4, R9, 0x2, R24 ;  /* 0x0000000209047825 */ /* 0x001fe200078e0218 */
[----:B------:R-:W3:Y:S03]  /*36ba0*/  LDL.LU R13, [R1+0x8c] ;  /* 0x00008c00010d7983 */ /* 0x000ee60000300800 */
[----:B------:R-:W-:Y:S01]  /*36bb0*/  VIADD R20, R28, 0x39 ;  /* 0x000000391c147836 */ /* 0x000fe20000000000 */
[----:B------:R-:W-:Y:S01]  /*36bc0*/  ISETP.LT.AND P5, PT, R29, UR64, !P2 ;  /* 0x000000401d007c0c */ /* 0x000fe2000d7a1270 */
[----:B------:R-:W0:Y:S01]  /*36bd0*/  LDCU UR29, c[0x0][0x3b8] ;  /* 0x00007700ff1d77ac */ /* 0x000e220008000800 */
[----:B----4-:R-:W-:Y:S01]  /*36be0*/  PRMT R21, R12, 0x7632, R21 ;  /* 0x000076320c157816 */ /* 0x010fe20000000015 */
[----:B------:R4:W-:Y:S01]  /*36bf0*/  @P6 STG.E.U16 desc[UR10][R4.64], R12 ;  /* 0x0000000c04006986 */ /* 0x0009e2000c10150a */
[----:B------:R-:W-:Y:S01]  /*36c00*/  ISETP.GE.AND P3, PT, R20, UR48, PT ;  /* 0x0000003014007c0c */ /* 0x000fe2000bf66270 */
[----:B------:R-:W-:Y:S01]  /*36c10*/  IMAD.WIDE R6, R9, 0x2, R2 ;  /* 0x0000000209067825 */ /* 0x000fe200078e0202 */
[----:B------:R-:W-:Y:S01]  /*36c20*/  ISETP.LT.AND P2, PT, R26, UR63, !P2 ;  /* 0x0000003f1a007c0c */ /* 0x000fe2000d741270 */
[----:B------:R-:W0:Y:S01]  /*36c30*/  LDCU UR64, c[0x0][0x398] ;  /* 0x00007300ff4077ac */ /* 0x000e220008000800 */
[----:B----4-:R-:W4:Y:S01]  /*36c40*/  LDL.LU R12, [R1+0x7c] ;  /* 0x00007c00010c7983 */ /* 0x010f220000300800 */
[----:B------:R-:W-:Y:S01]  /*36c50*/  VIADD R20, R28, 0x3a ;  /* 0x0000003a1c147836 */ /* 0x000fe20000000000 */
[C---:B------:R-:W-:Y:S01]  /*36c60*/  ISETP.LT.AND P4, PT, R29.reuse, UR32, !P3 ;  /* 0x000000201d007c0c */ /* 0x040fe2000df81270 */
[----:B------:R-:W-:Y:S01]  /*36c70*/  IMAD.WIDE R4, R10, 0x2, R24 ;  /* 0x000000020a047825 */ /* 0x000fe200078e0218 */
[----:B------:R-:W-:Y:S01]  /*36c80*/  ISETP.LT.AND P3, PT, R26, UR50, !P3 ;  /* 0x000000321a007c0c */ /* 0x000fe2000df61270 */
[----:B------:R0:W-:Y:S01]  /*36c90*/  @P0 STG.E.U16 desc[UR10][R6.64], R21 ;  /* 0x0000001506000986 */ /* 0x0001e2000c10150a */
[----:B------:R-:W-:Y:S01]  /*36ca0*/  ISETP.GE.AND P6, PT, R20, UR62, PT ;  /* 0x0000003e14007c0c */ /* 0x000fe2000bfc6270 */
[----:B------:R-:W-:Y:S01]  /*36cb0*/  VIADD R11, R10, UR27 ;  /* 0x0000001b0a0b7c36 */ /* 0x000fe20008000000 */
[----:B------:R-:W1:Y:S01]  /*36cc0*/  LDCU UR48, c[0x0][0x39c] ;  /* 0x00007380ff3077ac */ /* 0x000e620008000800 */
[----:B------:R-:W-:Y:S01]  /*36cd0*/  VIADD R20, R28, 0x3b ;  /* 0x0000003b1c147836 */ /* 0x000fe20000000000 */
[----:B------:R-:W-:Y:S01]  /*36ce0*/  ISETP.LT.AND P0, PT, R29, UR45, !P6 ;  /* 0x0000002d1d007c0c */ /* 0x000fe2000f701270 */
[----:B------:R-:W-:Y:S01]  /*36cf0*/  VIADD R8, R11, UR36 ;  /* 0x000000240b087c36 */ /* 0x000fe20008000000 */
[----:B------:R-:W1:Y:S01]  /*36d00*/  LDCU UR63, c[0x0][0x398] ;  /* 0x00007300ff3f77ac */ /* 0x000e620008000800 */
[----:B--2---:R2:W-:Y:S01]  /*36d10*/  @P5 STG.E.U16 desc[UR10][R4.64], R23 ;  /* 0x0000001704005986 */ /* 0x0045e2000c10150a */
[----:B0-----:R-:W-:Y:S01]  /*36d20*/  PRMT R21, R23, 0x7632, R21 ;  /* 0x0000763217157816 */ /* 0x001fe20000000015 */
[----:B------:R-:W-:Y:S01]  /*36d30*/  IMAD.WIDE R6, R10, 0x2, R2 ;  /* 0x000000020a067825 */ /* 0x000fe200078e0202 */
[----:B------:R-:W-:Y:S01]  /*36d40*/  ISETP.GE.AND P5, PT, R20, UR61, PT ;  /* 0x0000003d14007c0c */ /* 0x000fe2000bfa6270 */
[----:B------:R-:W0:Y:S02]  /*36d50*/  LDCU UR32, c[0x0][0x398] ;  /* 0x00007300ff2077ac */ /* 0x000e240008000800 */
[----:B------:R-:W-:Y:S01]  /*36d60*/  VIADD R20, R28, 0x3c ;  /* 0x0000003c1c147836 */ /* 0x000fe20000000000 */
[----:B------:R-:W-:Y:S01]  /*36d70*/  ISETP.LT.AND P6, PT, R26, UR38, !P6 ;  /* 0x000000261a007c0c */ /* 0x000fe2000f7c1270 */
[----:B------:R1:W-:Y:S01]  /*36d80*/  @P2 STG.E.U16 desc[UR10][R6.64], R21 ;  /* 0x0000001506002986 */ /* 0x0003e2000c10150a */
[----:B------:R-:W0:Y:S01]  /*36d90*/  LDCU UR62, c[0x0][0x39c] ;  /* 0x00007380ff3e77ac */ /* 0x000e220008000800 */
[----:B--2---:R-:W-:-:S02]  /*36da0*/  IMAD.WIDE R4, R11, 0x2, R24 ;  /* 0x000000020b047825 */ /* 0x004fc400078e0218 */
[----:B------:R-:W2:Y:S01]  /*36db0*/  LDL.LU R23, [R1+0xa0] ;  /* 0x0000a00001177983 */ /* 0x000ea20000300800 */
[----:B------:R-:W-:Y:S01]  /*36dc0*/  ISETP.LT.AND P2, PT, R29, UR49, !P5 ;  /* 0x000000311d007c0c */ /* 0x000fe2000ef41270 */
[----:B------:R-:W0:Y:S01]  /*36dd0*/  LDCU UR27, c[0x0][0x3b8] ;  /* 0x00007700ff1b77ac */ /* 0x000e220008000800 */
[----:B------:R-:W-:Y:S01]  /*36de0*/  VIADD R9, R8, UR37 ;  /* 0x0000002508097c36 */ /* 0x000fe20008000000 */
[----:B------:R-:W0:Y:S01]  /*36df0*/  LDCU UR50, c[0x0][0x398] ;  /* 0x00007300ff3277ac */ /* 0x000e220008000800 */
[----:B-1----:R-:W-:Y:S01]  /*36e00*/  IMAD.WIDE R6, R11, 0x2, R2 ;  /* 0x000000020b067825 */ /* 0x002fe200078e0202 */
[----:B---3--:R-:W-:Y:S01]  /*36e10*/  PRMT R21, R22, 0x7632, R21 ;  /* 0x0000763216157816 */ /* 0x008fe20000000015 */
[----:B------:R1:W-:Y:S01]  /*36e20*/  @P4 STG.E.U16 desc[UR10][R4.64], R22 ;  /* 0x0000001604004986 */ /* 0x0003e2000c10150a */
[----:B------:R-:W-:Y:S01]  /*36e30*/  ISETP.GE.AND P4, PT, R20, UR44, PT ;  /* 0x0000002c14007c0c */ /* 0x000fe2000bf86270 */
[----:B------:R-:W-:Y:S01]  /*36e40*/  VIADD R20, R28, 0x3d ;  /* 0x0000003d1c147836 */ /* 0x000fe20000000000 */
[----:B------:R-:W-:Y:S01]  /*36e50*/  ISETP.LT.AND P5, PT, R26, UR43, !P5 ;  /* 0x0000002b1a007c0c */ /* 0x000fe2000efa1270 */
[----:B------:R3:W-:Y:S01]  /*36e60*/  @P3 STG.E.U16 desc[UR10][R6.64], R21 ;  /* 0x0000001506003986 */ /* 0x0007e2000c10150a */
[----:B------:R-:W-:Y:S01]  /*36e70*/  ISETP.LT.AND P3, PT, R29, UR75, !P4 ;  /* 0x0000004b1d007c0c */ /* 0x000fe2000e761270 */
[----:B------:R-:W-:Y:S01]  /*36e80*/  VIADD R10, R9, UR18 ;  /* 0x00000012090a7c36 */ /* 0x000fe20008000000 */
[----:B------:R-:W0:Y:S01]  /*36e90*/  LDCU UR45, c[0x0][0x398] ;  /* 0x00007300ff2d77ac */ /* 0x000e220008000800 */
[----:B------:R-:W0:Y:S01]  /*36ea0*/  LDCU UR61, c[0x0][0x39c] ;  /* 0x00007380ff3d77ac */ /* 0x000e220008000800 */
[----:B-1----:R-:W2:Y:S01]  /*36eb0*/  LDL.LU R22, [R1+0x90] ;  /* 0x0000900001167983 */ /* 0x002ea20000300800 */
[C---:B------:R-:W-:Y:S01]  /*36ec0*/  IMAD.WIDE R4, R8.reuse, 0x2, R24 ;  /* 0x0000000208047825 */ /* 0x040fe200078e0218 */
[----:B------:R-:W1:Y:S03]  /*36ed0*/  LDCU UR36, c[0x0][0x3b8] ;  /* 0x00007700ff2477ac */ /* 0x000e660008000800 */
[----:B---3--:R-:W-:Y:S01]  /*36ee0*/  IMAD.WIDE R6, R8, 0x2, R2 ;  /* 0x0000000208067825 */ /* 0x008fe200078e0202 */
        /* <DEDUP_REMOVED lines=8> */
[----:B------:R-:W1:Y:S01]  /*36f70*/  LDCU UR38, c[0x0][0x398] ;  /* 0x00007300ff2677ac */ /* 0x000e620008000800 */
[----:B------:R-:W1:Y:S01]  /*36f80*/  LDCU UR49, c[0x0][0x398] ;  /* 0x00007300ff3177ac */ /* 0x000e620008000800 */
[C---:B---3--:R-:W-:Y:S01]  /*36f90*/  IMAD.WIDE R4, R9.reuse, 0x2, R24 ;  /* 0x0000000209047825 */ /* 0x048fe200078e0218 */
        /* <DEDUP_REMOVED lines=53> */
[----:B------:R-:W3:Y:S01]  /*372f0*/  LDL.LU R13, [R1+0xac] ;  /* 0x0000ac00010d7983 */ /* 0x000ee20000300800 */
[----:B------:R-:W0:Y:S02]  /*37300*/  LDCU UR28, c[0x0][0x3b8] ;  /* 0x00007700ff1c77ac */ /* 0x000e240008000800 */
[----:B------:R-:W-:Y:S01]  /*37310*/  VIADD R20, R28, 0x41 ;  /* 0x000000411c147836 */ /* 0x000fe20000000000 */
[----:B------:R-:W-:Y:S01]  /*37320*/  ISETP.LT.AND P0, PT, R29, UR54, !P6 ;  /* 0x000000361d007c0c */ /* 0x000fe2000f701270 */
[----:B------:R-:W0:Y:S01]  /*37330*/  LDCU UR41, c[0x0][0x39c] ;  /* 0x00007380ff2977ac */ /* 0x000e220008000800 */
[----:B------:R-:W0:Y:S01]  /*37340*/  LDCU UR57, c[0x0][0x398] ;  /* 0x00007300ff3977ac */ /* 0x000e220008000800 */
        /* <DEDUP_REMOVED lines=46> */
[----:B-1----:R-:W2:Y:S01]  /*37630*/  LDL.LU R22, [R1+0xb0] ;  /* 0x0000b00001167983 */ /* 0x002ea20000300800 */
[C---:B------:R-:W-:Y:S01]  /*37640*/  IMAD.WIDE R4, R8.reuse, 0x2, R24 ;  /* 0x0000000208047825 */ /* 0x040fe200078e0218 */
[----:B------:R-:W1:Y:S03]  /*37650*/  LDCU UR71, c[0x0][0x3b8] ;  /* 0x00007700ff4777ac */ /* 0x000e660008000800 */
[----:B0-----:R-:W-:Y:S01]  /*37660*/  IMAD.WIDE R6, R8, 0x2, R2 ;  /* 0x0000000208067825 */ /* 0x001fe200078e0202 */
[----:B------:R-:W0:Y:S01]  /*37670*/  LDCU UR26, c[0x0][0x398] ;  /* 0x00007300ff1a77ac */ /* 0x000e220008000800 */
        /* <DEDUP_REMOVED lines=146> */
[----:B------:R-:W0:Y:S01]  /*37fa0*/  LDCU UR42, c[0x0][0x39c] ;  /* 0x00007380ff2a77ac */ /* 0x000e220008000800 */
[----:B-1----:R-:W-:Y:S01]  /*37fb0*/  PRMT R21, R15, 0x7632, R21 ;  /* 0x000076320f157816 */ /* 0x002fe20000000015 */
[----:B------:R-:W-:Y:S01]  /*37fc0*/  IMAD.WIDE R6, R10, 0x2, R2 ;  /* 0x000000020a067825 */ /* 0x000fe200078e0202 */
        /* <DEDUP_REMOVED lines=90> */
[----:B------:R-:W-:Y:S01]  /*38570*/  ISETP.LT.AND P4, PT, R26, UR76, !P4 ;  /* 0x0000004c1a007c0c */ /* 0x000fe2000e781270 */
[----:B------:R-:W0:Y:S01]  /*38580*/  LDCU UR53, c[0x0][0x398] ;  /* 0x00007300ff3577ac */ /* 0x000e220008000800 */
[----:B---3--:R-:W-:Y:S01]  /*38590*/  PRMT R21, R27, 0x7632, R21 ;  /* 0x000076321b157816 */ /* 0x008fe20000000015 */
[----:B------:R3:W-:Y:S01]  /*385a0*/  @P0 STG.E.U16 desc[UR10][R4.64], R27 ;  /* 0x0000001b04000986 */ /* 0x0007e2000c10150a */
[----:B------:R-:W-:Y:S01]  /*385b0*/  ISETP.GE.AND P0, PT, R20, UR66, PT ;  /* 0x0000004214007c0c */ /* 0x000fe2000bf06270 */
[----:B------:R-:W-:Y:S01]  /*385c0*/  VIADD R20, R28, 0x56 ;  /* 0x000000561c147836 */ /* 0x000fe20000000000 */
[----:B------:R-:W0:Y:S01]  /*385d0*/  LDCU UR6, c[0x0][0x398] ;  /* 0x00007300ff0677ac */ /* 0x000e220008000800 */
[----:B------:R1:W-:Y:S01]  /*385e0*/  @P6 STG.E.U16 desc[UR10][R6.64], R21 ;  /* 0x0000001506006986 */ /* 0x0003e2000c10150a */
[----:B------:R-:W-:Y:S01]  /*385f0*/  ISETP.LT.AND P6, PT, R29, UR65, !P0 ;  /* 0x000000411d007c0c */ /* 0x000fe2000c7c1270 */
[----:B------:R-:W-:Y:S01]  /*38600*/  VIADD R11, R10, UR39 ;  /* 0x000000270a0b7c36 */ /* 0x000fe20008000000 */
[----:B------:R-:W0:Y:S01]  /*38610*/  LDCU UR4, c[0x0][0x39c] ;  /* 0x00007380ff0477ac */ /* 0x000e220008000800 */
[----:B------:R-:W0:Y:S01]  /*38620*/  LDCU UR51, c[0x0][0x3b8] ;  /* 0x00007700ff3377ac */ /* 0x000e220008000800 */
[C---:B---3--:R-:W-:Y:S01]  /*38630*/  IMAD.WIDE R4, R9.reuse, 0x2, R24 ;  /* 0x0000000209047825 */ /* 0x048fe200078e0218 */
[----:B------:R-:W3:Y:S01]  /*38640*/  LDL.LU R27, [R1+0x104] ;  /* 0x00010400011b7983 */ /* 0x000ee20000300800 */
[----:B------:R-:W0:Y:S02]  /*38650*/  LDCU UR70, c[0x0][0x398] ;  /* 0x00007300ff4677ac */ /* 0x000e240008000800 */
        /* <DEDUP_REMOVED lines=13> */
[----:B------:R-:W1:Y:S01]  /*38730*/  LDCU UR67, c[0x0][0x3b8] ;  /* 0x00007700ff4377ac */ /* 0x000e620008000800 */
[----:B0-----:R-:W-:Y:S01]  /*38740*/  PRMT R21, R15, 0x7632, R21 ;  /* 0x000076320f157816 */ /* 0x001fe20000000015 */
[----:B------:R-:W-:Y:S01]  /*38750*/  IMAD.WIDE R6, R10, 0x2, R2 ;  /* 0x000000020a067825 */ /* 0x000fe200078e0202 */
[----:B------:R0:W-:Y:S01]  /*38760*/  @P3 STG.E.U16 desc[UR10][R4.64], R15 ;  /* 0x0000000f04003986 */ /* 0x0001e2000c10150a */
[----:B------:R-:W-:Y:S01]  /*38770*/  ISETP.GE.AND P3, PT, R20, UR48, PT ;  /* 0x0000003014007c0c */ /* 0x000fe2000bf66270 */
[----:B------:R-:W1:Y:S01]  /*38780*/  LDCU UR76, c[0x0][0x398] ;  /* 0x00007300ff4c77ac */ /* 0x000e620008000800 */
[----:B------:R-:W-:Y:S01]  /*38790*/  ISETP.LT.AND P2, PT, R26, UR63, !P2 ;  /* 0x0000003f1a007c0c */ /* 0x000fe2000d741270 */
[----:B------:R1:W-:Y:S01]  /*387a0*/  @P4 STG.E.U16 desc[UR10][R6.64], R21 ;  /* 0x0000001506004986 */ /* 0x0003e2000c10150a */
[----:B------:R-:W-:Y:S01]  /*387b0*/  ISETP.LT.AND P4, PT, R29, UR32, !P3 ;  /* 0x000000201d007c0c */ /* 0x000fe2000df81270 */
[----:B------:R-:W2:Y:S01]  /*387c0*/  LDCU UR65, c[0x0][0x398] ;  /* 0x00007300ff4177ac */ /* 0x000ea20008000800 */
[----:B------:R-:W2:Y:S01]  /*387d0*/  LDCU UR47, c[0x0][0x39c] ;  /* 0x00007380ff2f77ac */ /* 0x000ea20008000800 */
[----:B0-----:R-:W3:Y:S01]  /*387e0*/  LDL.LU R15, [R1+0x108] ;  /* 0x00010800010f7983 */ /* 0x001ee20000300800 */
[C---:B------:R-:W-:Y:S01]  /*387f0*/  IMAD.WIDE R4, R11.reuse, 0x2, R24 ;  /* 0x000000020b047825 */ /* 0x040fe200078e0218 */
[----:B------:R-:W0:Y:S03]  /*38800*/  LDCU UR39, c[0x0][0x3b8] ;  /* 0x00007700ff2777ac */ /* 0x000e260008000800 */
[----:B-1----:R-:W-:Y:S01]  /*38810*/  IMAD.WIDE R6, R11, 0x2, R2 ;  /* 0x000000020b067825 */ /* 0x002fe200078e0202 */
[----:B------:R-:W1:Y:S01]  /*38820*/  LDCU UR24, c[0x0][0x398] ;  /* 0x00007300ff1877ac */ /* 0x000e620008000800 */
[----:B------:R-:W-:Y:S01]  /*38830*/  PRMT R21, R14, 0x7632, R21 ;  /* 0x000076320e157816 */ /* 0x000fe20000000015 */
[----:B------:R0:W-:Y:S01]  /*38840*/  @P6 STG.E.U16 desc[UR10][R4.64], R14 ;  /* 0x0000000e04006986 */ /* 0x0001e2000c10150a */
[----:B------:R-:W-:Y:S01]  /*38850*/  VIADD R9, R8, UR27 ;  /* 0x0000001b08097c36 */ /* 0x000fe20008000000 */
[----:B------:R-:W1:Y:S02]  /*38860*/  LDCU UR64, c[0x0][0x398] ;  /* 0x00007300ff4077ac */ /* 0x000e640008000800 */
[----:B------:R0:W-:Y:S01]  /*38870*/  @P0 STG.E.U16 desc[UR10][R6.64], R21 ;  /* 0x0000001506000986 */ /* 0x0001e2000c10150a */
[----:B------:R-:W-:Y:S01]  /*38880*/  VIADD R20, R28, 0x58 ;  /* 0x000000581c147836 */ /* 0x000fe20000000000 */
[----:B------:R-:W-:Y:S01]  /*38890*/  ISETP.LT.AND P3, PT, R26, UR50, !P3 ;  /* 0x000000321a007c0c */ /* 0x000fe2000df61270 */
[----:B------:R-:W1:Y:S01]  /*388a0*/  LDCU UR48, c[0x0][0x39c] ;  /* 0x00007380ff3077ac */ /* 0x000e620008000800 */
[----:B------:R-:W1:Y:S01]  /*388b0*/  LDCU UR29, c[0x0][0x3b8] ;  /* 0x00007700ff1d77ac */ /* 0x000e620008000800 */
[C---:B0-----:R-:W-:Y:S01]  /*388c0*/  IMAD.WIDE R4, R8.reuse, 0x2, R24 ;  /* 0x0000000208047825 */ /* 0x041fe200078e0218 */
[----:B------:R-:W3:Y:S01]  /*388d0*/  LDL.LU R14, [R1+0xf8] ;  /* 0x0000f800010e7983 */ /* 0x000ee20000300800 */
[----:B------:R-:W0:Y:S02]  /*388e0*/  LDCU UR63, c[0x0][0x398] ;  /* 0x00007300ff3f77ac */ /* 0x000e240008000800 */
[----:B------:R-:W-:Y:S01]  /*388f0*/  IMAD.WIDE R6, R8, 0x2, R2 ;  /* 0x0000000208067825 */ /* 0x000fe200078e0202 */
[----:B------:R-:W-:Y:S01]  /*38900*/  PRMT R21, R13, 0x7632, R21 ;  /* 0x000076320d157816 */ /* 0x000fe20000000015 */
[----:B------:R1:W-:Y:S01]  /*38910*/  @P5 STG.E.U16 desc[UR10][R4.64], R13 ;  /* 0x0000000d04005986 */ /* 0x0003e2000c10150a */
[----:B------:R-:W-:Y:S01]  /*38920*/  ISETP.GE.AND P6, PT, R20, UR62, PT ;  /* 0x0000003e14007c0c */ /* 0x000fe2000bfc6270 */
[C---:B------:R-:W-:Y:S01]  /*38930*/  VIADD R10, R9.reuse, UR36 ;  /* 0x00000024090a7c36 */ /* 0x040fe20008000000 */
[----:B------:R-:W0:Y:S01]  /*38940*/  LDCU UR32, c[0x0][0x398] ;  /* 0x00007300ff2077ac */ /* 0x000e220008000800 */
[----:B------:R4:W-:Y:S01]  /*38950*/  @P2 STG.E.U16 desc[UR10][R6.64], R21 ;  /* 0x0000001506002986 */ /* 0x0009e2000c10150a */
[----:B------:R-:W0:Y:S01]  /*38960*/  LDCU UR27, c[0x0][0x3b8] ;  /* 0x00007700ff1b77ac */ /* 0x000e220008000800 */
[----:B------:R-:W0:Y:S01]  /*38970*/  LDCU UR50, c[0x0][0x398] ;  /* 0x00007300ff3277ac */ /* 0x000e220008000800 */
[----:B-1----:R-:W-:Y:S01]  /*38980*/  IMAD.WIDE R4, R9, 0x2, R24 ;  /* 0x0000000209047825 */ /* 0x002fe200078e0218 */
[----:B------:R-:W3:Y:S03]  /*38990*/  LDL.LU R13, [R1+0x10c] ;  /* 0x00010c00010d7983 */ /* 0x000ee60000300800 */
[----:B------:R-:W-:Y:S01]  /*389a0*/  VIADD R20, R28, 0x59 ;  /* 0x000000591c147836 */ /* 0x000fe20000000000 */
[----:B------:R-:W-:Y:S01]  /*389b0*/  ISETP.LT.AND P0, PT, R29, UR45, !P6 ;  /* 0x0000002d1d007c0c */ /* 0x000fe2000f701270 */
[----:B------:R-:W1:Y:S01]  /*389c0*/  LDCU UR62, c[0x0][0x39c] ;  /* 0x00007380ff3e77ac */ /* 0x000e620008000800 */
        /* <DEDUP_REMOVED lines=495> */
[----:B------:R-:W0:Y:S01]  /*3a8c0*/  LDCU UR46, c[0x0][0x39c] ;  /* 0x00007380ff2e77ac */ /* 0x000e220008000800 */
        /* <DEDUP_REMOVED lines=220> */
[----:B-1----:R-:W-:-:S02]  /*3b690*/  IMAD.WIDE R4, R9, 0x2, R24 ;  /* 0x0000000209047825 */ /* 0x002fc400078e0218 */
[----:B------:R-:W3:Y:S02]  /*3b6a0*/  LDL.LU R13, [R1+0x20c] ;  /* 0x00020c00010d7983 */ /* 0x000ee40000300800 */
        /* <DEDUP_REMOVED lines=235> */
[----:B------:R-:W1:Y:S01]  /*3c560*/  LDCU UR42, c[0x0][0x39c] ;  /* 0x00007380ff2a77ac */ /* 0x000e620008000800 */
[----:B------:R4:W-:Y:S01]  /*3c570*/  @P4 STG.E.U16 desc[UR10][R6.64], R21 ;  /* 0x0000001506004986 */ /* 0x0009e2000c10150a */
[----:B------:R-:W1:Y:S01]  /*3c580*/  LDCU UR20, c[0x0][0x398] ;  /* 0x00007300ff1477ac */ /* 0x000e620008000800 */
[----:B0-----:R-:W-:-:S02]  /*3c590*/  IMAD.WIDE R4, R9, 0x2, R24 ;  /* 0x0000000209047825 */ /* 0x001fc400078e0218 */
[----:B------:R-:W3:Y:S02]  /*3c5a0*/  LDL.LU R13, [R1+0x24c] ;  /* 0x00024c00010d7983 */ /* 0x000ee40000300800 */
        /* <DEDUP_REMOVED lines=21> */
[----:B------:R-:W0:Y:S01]  /*3c700*/  LDCU UR60, c[0x0][0x398] ;  /* 0x00007300ff3c77ac */ /* 0x000e220008000800 */
        /* <DEDUP_REMOVED lines=31> */
[----:B------:R-:W0:Y:S02]  /*3c900*/  LDCU UR8, c[0x0][0x398] ;  /* 0x00007300ff0877ac */ /* 0x000e240008000800 */
[----:B------:R-:W-:Y:S01]  /*3c910*/  VIADD R11, R10, UR14 ;  /* 0x0000000e0a0b7c36 */ /* 0x000fe20008000000 */
        /* <DEDUP_REMOVED lines=166> */
[----:B------:R-:W-:-:S02]  /*3d380*/  VIADD R9, R8, UR22 ;  /* 0x0000001608097c36 */ /* 0x000fc40008000000 */
[----:B------:R-:W-:Y:S01]  /*3d390*/  VIADD R20, R28, 0xa8 ;  /* 0x000000a81c147836 */ /* 0x000fe20000000000 */
[----:B------:R1:W-:Y:S01]  /*3d3a0*/  @P3 STG.E.U16 desc[UR10][R6.64], R21 ;  /* 0x0000001506003986 */ /* 0x0003e2000c10150a */
[----:B------:R-:W-:Y:S01]  /*3d3b0*/  ISETP.LT.AND P5, PT, R26, UR60, !P5 ;  /* 0x0000003c1a007c0c */ /* 0x000fe2000efa1270 */
[----:B------:R-:W2:Y:S01]  /*3d3c0*/  LDCU UR20, c[0x0][0x398] ;  /* 0x00007300ff1477ac */ /* 0x000ea20008000800 */
[----:B------:R-:W2:Y:S01]  /*3d3d0*/  LDCU UR55, c[0x0][0x398] ;  /* 0x00007300ff3777ac */ /* 0x000ea20008000800 */
[----:B0-----:R-:W-:Y:S01]  /*3d3e0*/  IMAD.WIDE R4, R8, 0x2, R24 ;  /* 0x0000000208047825 */ /* 0x001fe200078e0218 */
[----:B------:R-:W3:Y:S01]  /*3d3f0*/  LDL.LU R14, [R1+0x278] ;  /* 0x00027800010e7983 */ /* 0x000ee20000300800 */
[----:B------:R-:W-:Y:S01]  /*3d400*/  ISETP.GE.AND P4, PT, R20, UR74, PT ;  /* 0x0000004a14007c0c */ /* 0x000fe2000bf86270 */
[----:B------:R-:W0:Y:S01]  /*3d410*/  LDCU UR74, c[0x0][0x39c] ;  /* 0x00007380ff4a77ac */ /* 0x000e220008000800 */
[----:B-1----:R-:W-:Y:S01]  /*3d420*/  IMAD.WIDE R6, R8, 0x2, R2 ;  /* 0x0000000208067825 */ /* 0x002fe200078e0202 */
[----:B------:R-:W-:Y:S01]  /*3d430*/  PRMT R21, R13, 0x7632, R21 ;  /* 0x000076320d157816 */ /* 0x000fe20000000015 */
[----:B------:R1:W-:Y:S02]  /*3d440*/  @P0 STG.E.U16 desc[UR10][R4.64], R13 ;  /* 0x0000000d04000986 */ /* 0x0003e4000c10150a */
[----:B------:R-:W-:Y:S01]  /*3d450*/  VIADD R10, R9, UR28 ;  /* 0x0000001c090a7c36 */ /* 0x000fe20008000000 */
[----:B------:R-:W0:Y:S01]  /*3d460*/  LDCU UR22, c[0x0][0x3b8] ;  /* 0x00007700ff1677ac */ /* 0x000e220008000800 */
[----:B------:R4:W-:Y:S01]  /*3d470*/  @P6 STG.E.U16 desc[UR10][R6.64], R21 ;  /* 0x0000001506006986 */ /* 0x0009e2000c10150a */
[----:B------:R-:W-:Y:S01]  /*3d480*/  VIADD R20, R28, 0xa9 ;  /* 0x000000a91c147836 */ /* 0x000fe20000000000 */
[----:B------:R-:W-:Y:S01]  /*3d490*/  ISETP.LT.AND P3, PT, R29, UR73, !P4 ;  /* 0x000000491d007c0c */ /* 0x000fe2000e761270 */
[----:B------:R-:W0:Y:S01]  /*3d4a0*/  LDCU UR60, c[0x0][0x398] ;  /* 0x00007300ff3c77ac */ /* 0x000e220008000800 */
[----:B------:R-:W0:Y:S01]  /*3d4b0*/  LDCU UR28, c[0x0][0x3b8] ;  /* 0x00007700ff1c77ac */ /* 0x000e220008000800 */
[----:B-1----:R-:W-:Y:S01]  /*3d4c0*/  IMAD.WIDE R4, R9, 0x2, R24 ;  /* 0x0000000209047825 */ /* 0x002fe200078e0218 */
[----:B------:R-:W3:Y:S01]  /*3d4d0*/  LDL.LU R13, [R1+0x28c] ;  /* 0x00028c00010d7983 */ /* 0x000ee20000300800 */
[----:B----4-:R-:W-:-:S03]  /*3d4e0*/  PRMT R21, R12, 0x7632, R21 ;  /* 0x000076320c157816 */ /* 0x010fc60000000015 */
[----:B------:R1:W-:Y:S01]  /*3d4f0*/  @P2 STG.E.U16 desc[UR10][R4.64], R12 ;  /* 0x0000000c04002986 */ /* 0x0003e2000c10150a */
[----:B------:R-:W-:Y:S01]  /*3d500*/  ISETP.GE.AND P0, PT, R20, UR41, PT ;  /* 0x0000002914007c0c */ /* 0x000fe2000bf06270 */
[----:B------:R-:W-:Y:S01]  /*3d510*/  IMAD.WIDE R6, R9, 0x2, R2 ;  /* 0x0000000209067825 */ /* 0x000fe200078e0202 */
[----:B------:R-:W-:Y:S01]  /*3d520*/  ISETP.LT.AND P4, PT, R26, UR57, !P4 ;  /* 0x000000391a007c0c */ /* 0x000fe2000e781270 */
[----:B------:R-:W4:Y:S01]  /*3d530*/  LDCU UR73, c[0x0][0x398] ;  /* 0x00007300ff4977ac */ /* 0x000f220008000800 */
[----:B-1----:R-:W4:Y:S01]  /*3d540*/  LDL.LU R12, [R1+0x27c] ;  /* 0x00027c00010c7983 */ /* 0x002f220000300800 */
        /* <DEDUP_REMOVED lines=13> */
[----:B-1----:R-:W-:Y:S01]  /*3d620*/  PRMT R21, R23, 0x7632, R21 ;  /* 0x0000763217157816 */ /* 0x002fe20000000015 */
[----:B------:R-:W-:Y:S01]  /*3d630*/  IMAD.WIDE R6, R10, 0x2, R2 ;  /* 0x000000020a067825 */ /* 0x000fe200078e0202 */
[----:B------:R-:W-:Y:S01]  /*3d640*/  ISETP.GE.AND P3, PT, R20, UR31, PT ;  /* 0x0000001f14007c0c */ /* 0x000fe2000bf66270 */
[----:B------:R-:W1:Y:S02]  /*3d650*/  LDCU UR54, c[0x0][0x398] ;  /* 0x00007300ff3677ac */ /* 0x000e640008000800 */
[----:B------:R-:W-:Y:S01]  /*3d660*/  VIADD R20, R28, 0xac ;  /* 0x000000ac1c147836 */ /* 0x000fe20000000000 */
[----:B------:R-:W-:Y:S01]  /*3d670*/  ISETP.LT.AND P2, PT, R26, UR56, !P2 ;  /* 0x000000381a007c0c */ /* 0x000fe2000d741270 */
[----:B------:R0:W-:Y:S01]  /*3d680*/  @P4 STG.E.U16 desc[UR10][R6.64], R21 ;  /* 0x0000001506004986 */ /* 0x0001e2000c10150a */
[----:B------:R-:W1:Y:S01]  /*3d690*/  LDCU UR35, c[0x0][0x39c] ;  /* 0x00007380ff2377ac */ /* 0x000e620008000800 */
[----:B--2---:R-:W-:-:S02]  /*3d6a0*/  IMAD.WIDE R4, R11, 0x2, R24 ;  /* 0x000000020b047825 */ /* 0x004fc400078e0218 */
[----:B------:R-:W2:Y:S01]  /*3d6b0*/  LDL.LU R23, [R1+0x2a0] ;  /* 0x0002a00001177983 */ /* 0x000ea20000300800 */
[----:B------:R-:W-:Y:S01]  /*3d6c0*/  ISETP.LT.AND P4, PT, R29, UR52, !P3 ;  /* 0x000000341d007c0c */ /* 0x000fe2000df81270 */
[----:B------:R-:W1:Y:S01]  /*3d6d0*/  LDCU UR40, c[0x0][0x3b8] ;  /* 0x00007700ff2877ac */ /* 0x000e620008000800 */
[----:B------:R-:W-:Y:S01]  /*3d6e0*/  VIADD R9, R8, UR71 ;  /* 0x0000004708097c36 */ /* 0x000fe20008000000 */
[----:B------:R-:W1:Y:S01]  /*3d6f0*/  LDCU UR8, c[0x0][0x398] ;  /* 0x00007300ff0877ac */ /* 0x000e620008000800 */
        /* <DEDUP_REMOVED lines=11> */
[----:B0-----:R-:W2:Y:S01]  /*3d7b0*/  LDL.LU R22, [R1+0x290] ;  /* 0x0002900001167983 */ /* 0x001ea20000300800 */
[C---:B------:R-:W-:Y:S01]  /*3d7c0*/  IMAD.WIDE R4, R8.reuse, 0x2, R24 ;  /* 0x0000000208047825 */ /* 0x040fe200078e0218 */
[----:B------:R-:W0:Y:S03]  /*3d7d0*/  LDCU UR72, c[0x0][0x3b8] ;  /* 0x00007700ff4877ac */ /* 0x000e260008000800 */
[----:B-1----:R-:W-:Y:S01]  /*3d7e0*/  IMAD.WIDE R6, R8, 0x2, R2 ;  /* 0x0000000208067825 */ /* 0x002fe200078e0202 */
[----:B------:R-:W-:Y:S01]  /*3d7f0*/  ISETP.LT.AND P6, PT, R26, UR53, !P6 ;  /* 0x000000351a007c0c */ /* 0x000fe2000f7c1270 */
[----:B------:R-:W1:Y:S02]  /*3d800*/  LDCU UR56, c[0x0][0x398] ;  /* 0x00007300ff3877ac */ /* 0x000e640008000800 */
        /* <DEDUP_REMOVED lines=202> */
[----:B------:R-:W-:Y:S01]  /*3e4b0*/  VIADD R20, R28, 0xbb ;  /* 0x000000bb1c147836 */ /* 0x000fe20000000000 */
[----:B------:R-:W0:Y:S01]  /*3e4c0*/  LDCU UR8, c[0x0][0x398] ;  /* 0x00007300ff0877ac */ /* 0x000e220008000800 */
[----:B------:R-:W-:Y:S01]  /*3e4d0*/  VIADD R11, R10, UR72 ;  /* 0x000000480a0b7c36 */ /* 0x000fe20008000000 */
[----:B------:R-:W-:-:S02]  /*3e4e0*/  ISETP.LT.AND P3, PT, R29, UR52, !P4 ;  /* 0x000000341d007c0c */ /* 0x000fc4000e761270 */
        /* <DEDUP_REMOVED lines=10> */
[----:B------:R-:W-:Y:S01]  /*3e590*/  ISETP.LT.AND P6, PT, R29, UR68, !P0 ;  /* 0x000000441d007c0c */ /* 0x000fe2000c7c1270 */
[----:B------:R-:W-:Y:S01]  /*3e5a0*/  VIADD R9, R8, UR14 ;  /* 0x0000000e08097c36 */ /* 0x000fe20008000000 */
[----:B------:R-:W1:Y:S01]  /*3e5b0*/  LDCU UR56, c[0x0][0x398] ;  /* 0x00007300ff3877ac */ /* 0x000e620008000800 */
[C---:B--2---:R-:W-:Y:S01]  /*3e5c0*/  IMAD.WIDE R4, R11.reuse, 0x2, R24 ;  /* 0x000000020b047825 */ /* 0x044fe200078e0218 */
[----:B------:R-:W2:Y:S01]  /*3e5d0*/  LDL.LU R23, [R1+0x2e0] ;  /* 0x0002e00001177983 */ /* 0x000ea20000300800 */
[----:B------:R-:W-:Y:S01]  /*3e5e0*/  ISETP.LT.AND P0, PT, R26, UR53, !P0 ;  /* 0x000000351a007c0c */ /* 0x000fe2000c701270 */
[----:B------:R-:W1:Y:S01]  /*3e5f0*/  LDCU UR31, c[0x0][0x39c] ;  /* 0x00007380ff1f77ac */ /* 0x000e620008000800 */
[----:B0-----:R-:W-:Y:S01]  /*3e600*/  IMAD.WIDE R6, R11, 0x2, R2 ;  /* 0x000000020b067825 */ /* 0x001fe200078e0202 */
[----:B------:R-:W0:Y:S01]  /*3e610*/  LDCU UR72, c[0x0][0x3b8] ;  /* 0x00007700ff4877ac */ /* 0x000e220008000800 */
[----:B------:R-:W-:Y:S01]  /*3e620*/  PRMT R21, R22, 0x7632, R21 ;  /* 0x0000763216157816 */ /* 0x000fe20000000015 */
        /* <DEDUP_REMOVED lines=9> */
[C---:B-1----:R-:W-:Y:S01]  /*3e6c0*/  IMAD.WIDE R4, R8.reuse, 0x2, R24 ;  /* 0x0000000208047825 */ /* 0x042fe200078e0218 */
[----:B------:R-:W2:Y:S01]  /*3e6d0*/  LDL.LU R22, [R1+0x2d0] ;  /* 0x0002d00001167983 */ /* 0x000ea20000300800 */
[----:B------:R-:W1:Y:S02]  /*3e6e0*/  LDCU UR71, c[0x0][0x3b8] ;  /* 0x00007700ff4777ac */ /* 0x000e640008000800 */
[----:B------:R-:W-:Y:S01]  /*3e6f0*/  IMAD.WIDE R6, R8, 0x2, R2 ;  /* 0x0000000208067825 */ /* 0x000fe200078e0202 */
        /* <DEDUP_REMOVED lines=61> */
[----:B------:R-:W-:Y:S01]  /*3ead0*/  VIADD R20, R28, 0xc1 ;  /* 0x000000c11c147836 */ /* 0x000fe20000000000 */
[----:B------:R-:W0:Y:S01]  /*3eae0*/  LDCU UR29, c[0x0][0x3b8] ;  /* 0x00007700ff1d77ac */ /* 0x000e220008000800 */
[----:B------:R4:W-:Y:S01]  /*3eaf0*/  @P6 STG.E.U16 desc[UR10][R6.64], R21 ;  /* 0x0000001506006986 */ /* 0x0009e2000c10150a */
[C---:B------:R-:W-:Y:S01]  /*3eb00*/  VIADD R10, R9.reuse, UR27 ;  /* 0x0000001b090a7c36 */ /* 0x040fe20008000000 */
[----:B------:R-:W0:Y:S01]  /*3eb10*/  LDCU UR48, c[0x0][0x39c] ;  /* 0x00007380ff3077ac */ /* 0x000e220008000800 */
[----:B-1----:R-:W-:Y:S01]  /*3eb20*/  IMAD.WIDE R4, R9, 0x2, R24 ;  /* 0x0000000209047825 */ /* 0x002fe200078e0218 */
[----:B------:R-:W3:Y:S01]  /*3eb30*/  LDL.LU R13, [R1+0x2ec] ;  /* 0x0002ec00010d7983 */ /* 0x000ee20000300800 */
        /* <DEDUP_REMOVED lines=29> */
[----:B------:R1:W-:Y:S01]  /*3ed10*/  @P4 STG.E.U16 desc[UR10][R6.64], R21 ;  /* 0x0000001506004986 */ /* 0x0003e2000c10150a */
[----:B------:R-:W-:Y:S01]  /*3ed20*/  ISETP.LT.AND P4, PT, R29, UR75, !P3 ;  /* 0x0000004b1d007c0c */ /* 0x000fe2000df81270 */
[----:B------:R-:W-:Y:S01]  /*3ed30*/  VIADD R9, R8, UR18 ;  /* 0x0000001208097c36 */ /* 0x000fe20008000000 */
[----:B------:R-:W0:Y:S01]  /*3ed40*/  LDCU UR38, c[0x0][0x398] ;  /* 0x00007300ff2677ac */ /* 0x000e220008000800 */
[C---:B--2---:R-:W-:Y:S01]  /*3ed50*/  IMAD.WIDE R4, R11.reuse, 0x2, R24 ;  /* 0x000000020b047825 */ /* 0x044fe200078e0218 */
[----:B------:R-:W-:Y:S01]  /*3ed60*/  ISETP.LT.AND P3, PT, R26, UR59, !P3 ;  /* 0x0000003b1a007c0c */ /* 0x000fe2000df61270 */
[----:B------:R-:W2:Y:S01]  /*3ed70*/  LDCU UR61, c[0x0][0x39c] ;  /* 0x00007380ff3d77ac */ /* 0x000ea20008000800 */
[----:B------:R-:W0:Y:S01]  /*3ed80*/  LDCU UR49, c[0x0][0x398] ;  /* 0x00007300ff3177ac */ /* 0x000e220008000800 */
[----:B-1----:R-:W-:Y:S01]  /*3ed90*/  IMAD.WIDE R6, R11, 0x2, R2 ;  /* 0x000000020b067825 */ /* 0x002fe200078e0202 */
        /* <DEDUP_REMOVED lines=11> */
[----:B------:R-:W1:Y:S03]  /*3ee50*/  LDCU UR43, c[0x0][0x398] ;  /* 0x00007300ff2b77ac */ /* 0x000e660008000800 */
[----:B--2---:R-:W-:Y:S01]  /*3ee60*/  IMAD.WIDE R6, R8, 0x2, R2 ;  /* 0x0000000208067825 */ /* 0x004fe200078e0202 */
[----:B------:R-:W-:Y:S01]  /*3ee70*/  ISETP.LT.AND P6, PT, R26, UR20, !P6 ;  /* 0x000000141a007c0c */ /* 0x000fe2000f7c1270 */
[----:B------:R-:W2:Y:S02]  /*3ee80*/  LDCU UR75, c[0x0][0x398] ;  /* 0x00007300ff4b77ac */ /* 0x000ea40008000800 */
        /* <DEDUP_REMOVED lines=14> */
[----:B------:R-:W3:Y:S03]  /*3ef70*/  LDCU UR22, c[0x0][0x3b8] ;  /* 0x00007700ff1677ac */ /* 0x000ee60008000800 */
        /* <DEDUP_REMOVED lines=10> */
[C---:B-1----:R-:W-:Y:S01]  /*3f020*/  IMAD.WIDE R4, R10.reuse, 0x2, R24 ;  /* 0x000000020a047825 */ /* 0x042fe200078e0218 */
[----:B------:R-:W2:Y:S01]  /*3f030*/  LDL.LU R0, [R1+0x310] ;  /* 0x0003100001007983 */ /* 0x000ea20000300800 */
        /* <DEDUP_REMOVED lines=9> */
[----:B------:R-:W1:Y:S01]  /*3f0d0*/  LDCU UR60, c[0x0][0x398] ;  /* 0x00007300ff3c77ac */ /* 0x000e620008000800 */
[----:B------:R-:W1:Y:S01]  /*3f0e0*/  LDCU UR73, c[0x0][0x398] ;  /* 0x00007300ff4977ac */ /* 0x000e620008000800 */
[C---:B0-----:R-:W-:Y:S01]  /*3f0f0*/  IMAD.WIDE R4, R11.reuse, 0x2, R24 ;  /* 0x000000020b047825 */ /* 0x041fe200078e0218 */
[----:B------:R-:W0:Y:S03]  /*3f100*/  LDCU UR28, c[0x0][0x3b8] ;  /* 0x00007700ff1c77ac */ /* 0x000e260008000800 */
[----:B------:R-:W-:Y:S01]  /*3f110*/  IMAD.WIDE R6, R11, 0x2, R2 ;  /* 0x000000020b067825 */ /* 0x000fe200078e0202 */
[----:B------:R-:W0:Y:S01]  /*3f120*/  LDCU UR57, c[0x0][0x398] ;  /* 0x00007300ff3977ac */ /* 0x000e220008000800 */
[----:B------:R-:W-:Y:S01]  /*3f130*/  PRMT R21, R14, 0x7632, R21 ;  /* 0x000076320e157816 */ /* 0x000fe20000000015 */
[----:B------:R1:W-:Y:S01]  /*3f140*/  @P2 STG.E.U16 desc[UR10][R4.64], R14 ;  /* 0x0000000e04002986 */ /* 0x0003e2000c10150a */
[----:B------:R-:W-:-:S02]  /*3f150*/  VIADD R9, R8, UR40 ;  /* 0x0000002808097c36 */ /* 0x000fc40008000000 */
[----:B------:R-:W-:Y:S01]  /*3f160*/  VIADD R20, R28, 0xc8 ;  /* 0x000000c81c147836 */ /* 0x000fe20000000000 */
[----:B------:R0:W-:Y:S01]  /*3f170*/  @P5 STG.E.U16 desc[UR10][R6.64], R21 ;  /* 0x0000001506005986 */ /* 0x0001e2000c10150a */
[----:B------:R-:W-:Y:S01]  /*3f180*/  ISETP.LT.AND P0, PT, R26, UR8, !P0 ;  /* 0x000000081a007c0c */ /* 0x000fe2000c701270 */
[----:B------:R-:W2:Y:S01]  /*3f190*/  LDCU UR54, c[0x0][0x398] ;  /* 0x00007300ff3677ac */ /* 0x000ea20008000800 */
[----:B-1----:R-:W-:Y:S01]  /*3f1a0*/  IMAD.WIDE R4, R8, 0x2, R24 ;  /* 0x0000000208047825 */ /* 0x002fe200078e0218 */
[----:B------:R-:W-:Y:S01]  /*3f1b0*/  ISETP.GE.AND P2, PT, R20, UR35, PT ;  /* 0x0000002314007c0c */ /* 0x000fe2000bf46270 */
[----:B------:R-:W1:Y:S02]  /*3f1c0*/  LDCU UR40, c[0x0][0x3b8] ;  /* 0x00007700ff2877ac */ /* 0x000e640008000800 */
[----:B0-----:R-:W-:Y:S01]  /*3f1d0*/  IMAD.WIDE R6, R8, 0x2, R2 ;  /* 0x0000000208067825 */ /* 0x001fe200078e0202 */
[----:B------:R-:W0:Y:S01]  /*3f1e0*/  LDCU UR8, c[0x0][0x398] ;  /* 0x00007300ff0877ac */ /* 0x000e220008000800 */
[----:B------:R-:W-:Y:S01]  /*3f1f0*/  PRMT R21, R13, 0x7632, R21 ;  /* 0x000076320d157816 */ /* 0x000fe20000000015 */
[----:B------:R3:W-:Y:S01]  /*3f200*/  @P3 STG.E.U16 desc[UR10][R4.64], R13 ;  /* 0x0000000d04003986 */ /* 0x0007e2000c10150a */
[----:B------:R-:W-:Y:S01]  /*3f210*/  VIADD R20, R28, 0xc9 ;  /* 0x000000c91c147836 */ /* 0x000fe20000000000 */
[----:B------:R-:W0:Y:S02]  /*3f220*/  LDCU UR35, c[0x0][0x39c] ;  /* 0x00007380ff2377ac */ /* 0x000e240008000800 */
[----:B------:R4:W-:Y:S01]  /*3f230*/  @P4 STG.E.U16 desc[UR10][R6.64], R21 ;  /* 0x0000001506004986 */ /* 0x0009e2000c10150a */
[----:B---3--:R-:W-:Y:S01]  /*3f240*/  IMAD.WIDE R4, R9, 0x2, R24 ;  /* 0x0000000209047825 */ /* 0x008fe200078e0218 */
[----:B----4-:R-:W-:-:S04]  /*3f250*/  PRMT R21, R12, 0x7632, R21 ;  /* 0x000076320c157816 */ /* 0x010fc80000000015 */
[----:B------:R3:W-:Y:S04]  /*3f260*/  @P6 STG.E.U16 desc[UR10][R4.64], R12 ;  /* 0x0000000c04006986 */ /* 0x0007e8000c10150a */
[----:B---3--:R-:W3:Y:S04]  /*3f270*/  LDL.LU R12, [R1+0x300] ;  /* 0x00030000010c7983 */ /* 0x008ee80000300800 */
[----:B------:R-:W4:Y:S04]  /*3f280*/  LDL.LU R13, [R1+0x314] ;  /* 0x00031400010d7983 */ /* 0x000f280000300800 */
[----:B------:R-:W4:Y:S04]  /*3f290*/  LDL.LU R14, [R1+0x304] ;  /* 0x00030400010e7983 */ /* 0x000f280000300800 */
[----:B------:R-:W4:Y:S04]  /*3f2a0*/  LDL.LU R23, [R1+0x318] ;  /* 0x0003180001177983 */ /* 0x000f280000300800 */
[----:B------:R-:W4:Y:S04]  /*3f2b0*/  LDL.LU R22, [R1+0x308] ;  /* 0x0003080001167983 */ /* 0x000f280000300800 */
[----:B------:R-:W4:Y:S01]  /*3f2c0*/  LDL.LU R27, [R1+0x31c] ;  /* 0x00031c00011b7983 */ /* 0x000f220000300800 */
[----:B------:R-:W-:Y:S01]  /*3f2d0*/  ISETP.LT.AND P5, PT, R29, UR30, !P2 ;  /* 0x0000001e1d007c0c */ /* 0x000fe2000d7a1270 */
[C---:B------:R-:W-:Y:S01]  /*3f2e0*/  IMAD.WIDE R6, R9.reuse, 0x2, R2 ;  /* 0x0000000209067825 */ /* 0x040fe200078e0202 */
[----:B------:R-:W-:Y:S01]  /*3f2f0*/  ISETP.LT.AND P2, PT, R26, UR56, !P2 ;  /* 0x000000381a007c0c */ /* 0x000fe2000d741270 */
[----:B------:R-:W4:Y:S01]  /*3f300*/  LDL.LU R15, [R1+0x30c] ;  /* 0x00030c00010f7983 */ /* 0x000f220000300800 */
[----:B------:R-:W-:Y:S01]  /*3f310*/  ISETP.GE.AND P3, PT, R20, UR31, PT ;  /* 0x0000001f14007c0c */ /* 0x000fe2000bf66270 */
[----:B------:R-:W-:Y:S01]  /*3f320*/  VIADD R20, R28, 0xca ;  /* 0x000000ca1c147836 */ /* 0x000fe20000000000 */
[----:B------:R-:W0:Y:S01]  /*3f330*/  LDCU UR30, c[0x0][0x398] ;  /* 0x00007300ff1e77ac */ /* 0x000e220008000800 */
[----:B------:R-:W-:Y:S01]  /*3f340*/  VIADD R10, R9, UR72 ;  /* 0x00000048090a7c36 */ /* 0x000fe20008000000 */
[----:B------:R-:W-:Y:S01]  /*3f350*/  ISETP.LT.AND P4, PT, R29, UR52, !P3 ;  /* 0x000000341d007c0c */ /* 0x000fe2000df81270 */
[----:B------:R1:W-:Y:S01]  /*3f360*/  @P0 STG.E.U16 desc[UR10][R6.64], R21 ;  /* 0x0000001506000986 */ /* 0x0003e2000c10150a */
[----:B------:R-:W-:Y:S01]  /*3f370*/  ISETP.LT.AND P3, PT, R26, UR26, !P3 ;  /* 0x0000001a1a007c0c */ /* 0x000fe2000df61270 */
[----:B------:R-:W-:Y:S01]  /*3f380*/  IMAD.WIDE R4, R10, 0x2, R24 ;  /* 0x000000020a047825 */ /* 0x000fe200078e0218 */
[----:B------:R-:W-:Y:S01]  /*3f390*/  ISETP.GE.AND P6, PT, R20, UR69, PT ;  /* 0x0000004514007c0c */ /* 0x000fe2000bfc6270 */
[----:B------:R-:W0:Y:S02]  /*3f3a0*/  LDCU UR69, c[0x0][0x39c] ;  /* 0x00007380ff4577ac */ /* 0x000e240008000800 */
[----:B------:R-:W-:-:S02]  /*3f3b0*/  VIADD R20, R28, 0xcb ;  /* 0x000000cb1c147836 */ /* 0x000fc40000000000 */
[C---:B------:R-:W-:Y:S01]  /*3f3c0*/  VIADD R11, R10.reuse, UR71 ;  /* 0x000000470a0b7c36 */ /* 0x040fe20008000000 */
[----:B------:R-:W-:Y:S01]  /*3f3d0*/  ISETP.LT.AND P0, PT, R29, UR68, !P6 ;  /* 0x000000441d007c0c */ /* 0x000fe2000f701270 */
[----:B------:R-:W0:Y:S01]  /*3f3e0*/  LDCU UR31, c[0x0][0x39c] ;  /* 0x00007380ff1f77ac */ /* 0x000e220008000800 */
[----:B-1----:R-:W-:Y:S01]  /*3f3f0*/  IMAD.WIDE R6, R10, 0x2, R2 ;  /* 0x000000020a067825 */ /* 0x002fe200078e0202 */
[----:B------:R-:W-:Y:S01]  /*3f400*/  ISETP.LT.AND P6, PT, R26, UR53, !P6 ;  /* 0x000000351a007c0c */ /* 0x000fe2000f7c1270 */
[----:B------:R-:W1:Y:S02]  /*3f410*/  LDCU UR72, c[0x0][0x3b8] ;  /* 0x00007700ff4877ac */ /* 0x000e640008000800 */
[----:B------:R-:W-:Y:S01]  /*3f420*/  VIADD R8, R11, UR14 ;  /* 0x0000000e0b087c36 */ /* 0x000fe20008000000 */
[----:B------:R-:W0:Y:S03]  /*3f430*/  LDCU UR56, c[0x0][0x398] ;  /* 0x00007300ff3877ac */ /* 0x000e260008000800 */
[----:B------:R-:W-:Y:S01]  /*3f440*/  VIADD R9, R8, UR51 ;  /* 0x0000003308097c36 */ /* 0x000fe20008000000 */
[----:B------:R-:W0:Y:S03]  /*3f450*/  LDCU UR71, c[0x0][0x3b8] ;  /* 0x00007700ff4777ac */ /* 0x000e260008000800 */
[----:B------:R-:W-:Y:S01]  /*3f460*/  VIADD R10, R9, UR67 ;  /* 0x00000043090a7c36 */ /* 0x000fe20008000000 */
[----:B------:R-:W0:Y:S01]  /*3f470*/  LDCU UR52, c[0x0][0x398] ;  /* 0x00007300ff3477ac */ /* 0x000e220008000800 */
[----:B------:R-:W0:Y:S01]  /*3f480*/  LDCU UR26, c[0x0][0x398] ;  /* 0x00007300ff1a77ac */ /* 0x000e220008000800 */
[----:B------:R-:W0:Y:S01]  /*3f490*/  LDCU UR68, c[0x0][0x398] ;  /* 0x00007300ff4477ac */ /* 0x000e220008000800 */
[----:B------:R-:W0:Y:S01]  /*3f4a0*/  LDCU UR14, c[0x0][0x3b8] ;  /* 0x00007700ff0e77ac */ /* 0x000e220008000800 */
[----:B------:R-:W0:Y:S01]  /*3f4b0*/  LDCU UR53, c[0x0][0x398] ;  /* 0x00007300ff3577ac */ /* 0x000e220008000800 */
[----:B------:R-:W0:Y:S01]  /*3f4c0*/  LDCU UR51, c[0x0][0x3b8] ;  /* 0x00007700ff3377ac */ /* 0x000e220008000800 */
[----:B------:R-:W0:Y:S01]  /*3f4d0*/  LDCU UR67, c[0x0][0x3b8] ;  /* 0x00007700ff4377ac */ /* 0x000e220008000800 */
[----:B--2---:R-:W-:Y:S01]  /*3f4e0*/  PRMT R21, R0, 0x7632, R21 ;  /* 0x0000763200157816 */ /* 0x004fe20000000015 */
[----:B------:R2:W-:Y:S01]  /*3f4f0*/  @P5 STG.E.U16 desc[UR10][R4.64], R0 ;  /* 0x0000000004005986 */ /* 0x0005e2000c10150a */
[----:B------:R-:W-:Y:S01]  /*3f500*/  ISETP.GE.AND P5, PT, R20, UR34, PT ;  /* 0x0000002214007c0c */ /* 0x000fe2000bfa6270 */
[----:B------:R-:W-:Y:S01]  /*3f510*/  VIADD R20, R28, 0xcc ;  /* 0x000000cc1c147836 */ /* 0x000fe20000000000 */
[----:B------:R-:W0:Y:S01]  /*3f520*/  LDCU UR34, c[0x0][0x39c] ;  /* 0x00007380ff2277ac */ /* 0x000e220008000800 */
[----:B------:R1:W-:Y:S01]  /*3f530*/  @P2 STG.E.U16 desc[UR10][R6.64], R21 ;  /* 0x0000001506002986 */ /* 0x0003e2000c10150a */
[----:B------:R-:W-:-:S02]  /*3f540*/  ISETP.LT.AND P2, PT, R29, UR6, !P5 ;  /* 0x000000061d007c0c */ /* 0x000fc4000ef41270 */
[----:B------:R-:W-:Y:S01]  /*3f550*/  ISETP.LT.AND P5, PT, R26, UR70, !P5 ;  /* 0x000000461a007c0c */ /* 0x000fe2000efa1270 */
[----:B------:R-:W0:Y:S01]  /*3f560*/  LDCU UR6, c[0x0][0x398] ;  /* 0x00007300ff0677ac */ /* 0x000e220008000800 */
[C---:B--2---:R-:W-:Y:S01]  /*3f570*/  IMAD.WIDE R4, R11.reuse, 0x2, R24 ;  /* 0x000000020b047825 */ /* 0x044fe200078e0218 */
[----:B------:R-:W2:Y:S01]  /*3f580*/  LDL.LU R0, [R1+0x12cc] ;  /* 0x0012cc0001007983 */ /* 0x000ea20000300800 */
[----:B------:R-:W0:Y:S02]  /*3f590*/  LDCU UR70, c[0x0][0x398] ;  /* 0x00007300ff4677ac */ /* 0x000e240008000800 */
[----:B-1----:R-:W-:-:S04]  /*3f5a0*/  IMAD.WIDE R6, R11, 0x2, R2 ;  /* 0x000000020b067825 */ /* 0x002fc800078e0202 */
[----:B------:R-:W-:Y:S01]  /*3f5b0*/  VIADD R11, R10, UR39 ;  /* 0x000000270a0b7c36 */ /* 0x000fe20008000000 */
[----:B------:R-:W1:Y:S01]  /*3f5c0*/  LDCU UR39, c[0x0][0x3b8] ;  /* 0x00007700ff2777ac */ /* 0x000e620008000800 */
[----:B---3--:R-:W-:Y:S01]  /*3f5d0*/  PRMT R21, R12, 0x7632, R21 ;  /* 0x000076320c157816 */ /* 0x008fe20000000015 */
[----:B------:R3:W-:Y:S01]  /*3f5e0*/  @P4 STG.E.U16 desc[UR10][R4.64], R12 ;  /* 0x0000000c04004986 */ /* 0x0007e2000c10150a */
[----:B------:R-:W-:Y:S01]  /*3f5f0*/  ISETP.GE.AND P4, PT, R20, UR4, PT ;  /* 0x0000000414007c0c */ /* 0x000fe2000bf86270 */
[----:B------:R-:W-:Y:S01]  /*3f600*/  VIADD R20, R28, 0xcd ;  /* 0x000000cd1c147836 */ /* 0x000fe20000000000 */
[----:B------:R-:W0:Y:S01]  /*3f610*/  LDCU UR4, c[0x0][0x39c] ;  /* 0x00007380ff0477ac */ /* 0x000e220008000800 */
[----:B------:R4:W-:Y:S01]  /*3f620*/  @P3 STG.E.U16 desc[UR10][R6.64], R21 ;  /* 0x0000001506003986 */ /* 0x0009e2000c10150a */
[----:B------:R-:W-:Y:S02]  /*3f630*/  ISETP.LT.AND P3, PT, R29, UR77, !P4 ;  /* 0x0000004d1d007c0c */ /* 0x000fe4000e761270 */
[----:B------:R-:W-:Y:S01]  /*3f640*/  ISETP.LT.AND P4, PT, R26, UR76, !P4 ;  /* 0x0000004c1a007c0c */ /* 0x000fe2000e781270 */
[----:B------:R-:W0:Y:S01]  /*3f650*/  LDCU UR77, c[0x0][0x398] ;  /* 0x00007300ff4d77ac */ /* 0x000e220008000800 */
[C---:B---3--:R-:W-:Y:S01]  /*3f660*/  IMAD.WIDE R4, R8.reuse, 0x2, R24 ;  /* 0x0000000208047825 */ /* 0x048fe200078e0218 */
[----:B------:R-:W3:Y:S01]  /*3f670*/  LDL.LU R12, [R1+0x12c8] ;  /* 0x0012c800010c7983 */ /* 0x000ee20000300800 */
[----:B------:R-:W0:Y:S01]  /*3f680*/  LDCU UR76, c[0x0][0x398] ;  /* 0x00007300ff4c77ac */ /* 0x000e220008000800 */
[----:B----4-:R-:W-:Y:S01]  /*3f690*/  PRMT R21, R13, 0x7632, R21 ;  /* 0x000076320d157816 */ /* 0x010fe20000000015 */
[----:B------:R-:W-:Y:S01]  /*3f6a0*/  IMAD.WIDE R6, R8, 0x2, R2 ;  /* 0x0000000208067825 */ /* 0x000fe200078e0202 */
[----:B------:R4:W-:Y:S01]  /*3f6b0*/  @P0 STG.E.U16 desc[UR10][R4.64], R13 ;  /* 0x0000000d04000986 */ /* 0x0009e2000c10150a */
[----:B------:R-:W-:Y:S01]  /*3f6c0*/  ISETP.GE.AND P0, PT, R20, UR66, PT ;  /* 0x0000004214007c0c */ /* 0x000fe2000bf06270 */
[----:B------:R-:W0:Y:S01]  /*3f6d0*/  LDCU UR66, c[0x0][0x39c] ;  /* 0x00007380ff4277ac */ /* 0x000e220008000800 */
[----:B------:R-:W-:Y:S01]  /*3f6e0*/  VIADD R20, R28, 0xce ;  /* 0x000000ce1c147836 */ /* 0x000fe20000000000 */
[----:B------:R1:W-:Y:S01]  /*3f6f0*/  @P6 STG.E.U16 desc[UR10][R6.64], R21 ;  /* 0x0000001506006986 */ /* 0x0003e2000c10150a */
[----:B------:R-:W-:Y:S01]  /*3f700*/  ISETP.LT.AND P6, PT, R29, UR65, !P0 ;  /* 0x000000411d007c0c */ /* 0x000fe2000c7c1270 */
[----:B------:R-:W-:Y:S01]  /*3f710*/  VIADD R8, R11, UR29 ;  /* 0x0000001d0b087c36 */ /* 0x000fe20008000000 */
[----:B------:R-:W-:Y:S01]  /*3f720*/  ISETP.LT.AND P0, PT, R26, UR24, !P0 ;  /* 0x000000181a007c0c */ /* 0x000fe2000c701270 */
[----:B------:R-:W0:Y:S01]  /*3f730*/  LDCU UR65, c[0x0][0x398] ;  /* 0x00007300ff4177ac */ /* 0x000e220008000800 */
[C---:B----4-:R-:W-:Y:S01]  /*3f740*/  IMAD.WIDE R4, R9.reuse, 0x2, R24 ;  /* 0x0000000209047825 */ /* 0x050fe200078e0218 */
[----:B------:R-:W4:Y:S01]  /*3f750*/  LDL.LU R13, [R1+0x12c4] ;  /* 0x0012c400010d7983 */ /* 0x000f220000300800 */
[----:B------:R-:W0:Y:S01]  /*3f760*/  LDCU UR24, c[0x0][0x398] ;  /* 0x00007300ff1877ac */ /* 0x000e220008000800 */
[----:B-1----:R-:W-:Y:S01]  /*3f770*/  PRMT R21, R14, 0x7632, R21 ;  /* 0x000076320e157816 */ /* 0x002fe20000000015 */
[----:B------:R-:W-:Y:S01]  /*3f780*/  IMAD.WIDE R6, R9, 0x2, R2 ;  /* 0x0000000209067825 */ /* 0x000fe200078e0202 */
[----:B------:R1:W-:Y:S01]  /*3f790*/  @P2 STG.E.U16 desc[UR10][R4.64], R14 ;  /* 0x0000000e04002986 */ /* 0x0003e2000c10150a */
[----:B------:R-:W-:Y:S01]  /*3f7a0*/  ISETP.GE.AND P2, PT, R20, UR47, PT ;  /* 0x0000002f14007c0c */ /* 0x000fe2000bf46270 */
[----:B------:R-:W0:Y:S02]  /*3f7b0*/  LDCU UR47, c[0x0][0x39c] ;  /* 0x00007380ff2f77ac */ /* 0x000e240008000800 */
[----:B------:R0:W-:Y:S01]  /*3f7c0*/  @P5 STG.E.U16 desc[UR10][R6.64], R21 ;  /* 0x0000001506005986 */ /* 0x0001e2000c10150a */
[----:B------:R-:W-:Y:S01]  /*3f7d0*/  ISETP.LT.AND P5, PT, R29, UR64, !P2 ;  /* 0x000000401d007c0c */ /* 0x000fe2000d7a1270 */
[----:B------:R-:W2:Y:S01]  /*3f7e0*/  LDCU UR29, c[0x0][0x3b8] ;  /* 0x00007700ff1d77ac */ /* 0x000ea20008000800 */
[----:B------:R-:W-:Y:S01]  /*3f7f0*/  ISETP.LT.AND P2, PT, R26, UR63, !P2 ;  /* 0x0000003f1a007c0c */ /* 0x000fe2000d741270 */
[C---:B-1----:R-:W-:Y:S01]  /*3f800*/  IMAD.WIDE R4, R10.reuse, 0x2, R24 ;  /* 0x000000020a047825 */ /* 0x042fe200078e0218 */
[----:B------:R-:W2:Y:S01]  /*3f810*/  LDL.LU R14, [R1+0x12c0] ;  /* 0x0012c000010e7983 */ /* 0x000ea20000300800 */
[----:B------:R-:W1:Y:S01]  /*3f820*/  LDCU UR64, c[0x0][0x398] ;  /* 0x00007300ff4077ac */ /* 0x000e620008000800 */
[----:B0-----:R-:W-:Y:S01]  /*3f830*/  PRMT R21, R23, 0x7632, R21 ;  /* 0x0000763217157816 */ /* 0x001fe20000000015 */
[----:B------:R-:W-:Y:S01]  /*3f840*/  IMAD.WIDE R6, R10, 0x2, R2 ;  /* 0x000000020a067825 */ /* 0x000fe200078e0202 */
[----:B------:R0:W-:Y:S01]  /*3f850*/  @P3 STG.E.U16 desc[UR10][R4.64], R23 ;  /* 0x0000001704003986 */ /* 0x0001e2000c10150a */
[----:B------:R-:W1:Y:S03]  /*3f860*/  LDCU UR63, c[0x0][0x398] ;  /* 0x00007300ff3f77ac */ /* 0x000e660008000800 */
[----:B------:R1:W-:Y:S01]  /*3f870*/  @P4 STG.E.U16 desc[UR10][R6.64], R21 ;  /* 0x0000001506004986 */ /* 0x0003e2000c10150a */
[----:B0-----:R-:W-:Y:S01]  /*3f880*/  IMAD.WIDE R4, R11, 0x2, R24 ;  /* 0x000000020b047825 */ /* 0x001fe200078e0218 */
[----:B-1----:R-:W-:-:S03]  /*3f890*/  PRMT R21, R22, 0x7632, R21 ;  /* 0x0000763216157816 */ /* 0x002fc60000000015 */
[----:B------:R-:W-:Y:S01]  /*3f8a0*/  IMAD.WIDE R6, R11, 0x2, R2 ;  /* 0x000000020b067825 */ /* 0x000fe200078e0202 */
[----:B------:R0:W-:Y:S01]  /*3f8b0*/  @P6 STG.E.U16 desc[UR10][R4.64], R22 ;  /* 0x0000001604006986 */ /* 0x0001e2000c10150a */
[----:B------:R-:W-:-:S03]  /*3f8c0*/  PRMT R11, R27, 0x7632, R11 ;  /* 0x000076321b0b7816 */ /* 0x000fc6000000000b */
[----:B------:R1:W-:Y:S01]  /*3f8d0*/  @P0 STG.E.U16 desc[UR10][R6.64], R21 ;  /* 0x0000001506000986 */ /* 0x0003e2000c10150a */
[----:B0-----:R-:W-:-:S04]  /*3f8e0*/  IMAD.WIDE R4, R8, 0x2, R24 ;  /* 0x0000000208047825 */ /* 0x001fc800078e0218 */
[----:B-1----:R-:W-:Y:S01]  /*3f8f0*/  IMAD.WIDE R6, R8, 0x2, R2 ;  /* 0x0000000208067825 */ /* 0x002fe200078e0202 */
[----:B------:R-:W-:Y:S04]  /*3f900*/  @P5 STG.E.U16 desc[UR10][R4.64], R27 ;  /* 0x0000001b04005986 */ /* 0x000fe8000c10150a */
[----:B------:R0:W-:Y:S04]  /*3f910*/  @P2 STG.E.U16 desc[UR10][R6.64], R11 ;  /* 0x0000000b06002986 */ /* 0x0001e8000c10150a */
[----:B0-----:R-:W2:Y:S01]  /*3f920*/  LDL.LU R11, [R1+0x320] ;  /* 0x00032000010b7983 */ /* 0x001ea20000300800 */
[----:B------:R-:W-:-:S02]  /*3f930*/  VIADD R20, R28, 0xcf ;  /* 0x000000cf1c147836 */ /* 0x000fc40000000000 */
[----:B------:R-:W-:Y:S01]  /*3f940*/  VIADD R9, R8, UR27 ;  /* 0x0000001b08097c36 */ /* 0x000fe20008000000 */
[----:B------:R-:W-:Y:S01]  /*3f950*/  PRMT R6, R15, 0x7632, R6 ;  /* 0x000076320f067816 */ /* 0x000fe20000000006 */
[----:B------:R-:W3:Y:S01]  /*3f960*/  LDL.LU R21, [R1+0x334] ;  /* 0x0003340001157983 */ /* 0x000ee20000300800 */
[----:B------:R-:W-:Y:S01]  /*3f970*/  ISETP.GE.AND P3, PT, R20, UR48, PT ;  /* 0x0000003014007c0c */ /* 0x000fe2000bf66270 */
[----:B------:R-:W-:Y:S01]  /*3f980*/  VIADD R20, R28, 0xd0 ;  /* 0x000000d01c147836 */ /* 0x000fe20000000000 */
[----:B------:R-:W0:Y:S01]  /*3f990*/  LDCU UR48, c[0x0][0x39c] ;  /* 0x00007380ff3077ac */ /* 0x000e220008000800 */
[----:B------:R-:W-:Y:S01]  /*3f9a0*/  IMAD.WIDE R4, R9, 0x2, R24 ;  /* 0x0000000209047825 */ /* 0x000fe200078e0218 */
[----:B------:R-:W-:Y:S01]  /*3f9b0*/  ISETP.LT.AND P4, PT, R29, UR32, !P3 ;  /* 0x000000201d007c0c */ /* 0x000fe2000df81270 */
[----:B------:R-:W3:Y:S01]  /*3f9c0*/  LDL.LU R23, [R1+0x328] ;  /* 0x0003280001177983 */ /* 0x000ee20000300800 */
[----:B------:R-:W-:Y:S01]  /*3f9d0*/  ISETP.GE.AND P6, PT, R20, UR62, PT ;  /* 0x0000003e14007c0c */ /* 0x000fe2000bfc6270 */
[----:B------:R-:W-:Y:S01]  /*3f9e0*/  VIADD R10, R9, UR36 ;  /* 0x00000024090a7c36 */ /* 0x000fe20008000000 */
[C---:B------:R-:W-:Y:S01]  /*3f9f0*/  ISETP.LT.AND P3, PT, R26.reuse, UR50, !P3 ;  /* 0x000000321a007c0c */ /* 0x040fe2000df61270 */
[----:B------:R-:W3:Y:S01]  /*3fa00*/  LDL.LU R22, [R1+0x338] ;  /* 0x0003380001167983 */ /* 0x000ee20000300800 */
[----:B------:R-:W-:Y:S01]  /*3fa10*/  ISETP.LT.AND P0, PT, R29, UR45, !P6 ;  /* 0x0000002d1d007c0c */ /* 0x000fe2000f701270 */
[----:B------:R-:W-:Y:S01]  /*3fa20*/  IMAD.WIDE R8, R9, 0x2, R2 ;  /* 0x0000000209087825 */ /* 0x000fe200078e0202 */
[----:B------:R-:W-:Y:S01]  /*3fa30*/  ISETP.LT.AND P6, PT, R26, UR38, !P6 ;  /* 0x000000261a007c0c */ /* 0x000fe2000f7c1270 */
[----:B------:R-:W3:Y:S01]  /*3fa40*/  LDL.LU R27, [R1+0x32c] ;  /* 0x00032c00011b7983 */ /* 0x000ee20000300800 */
[----:B------:R-:W1:Y:S03]  /*3fa50*/  LDCU UR32, c[0x0][0x398] ;  /* 0x00007300ff2077ac */ /* 0x000e660008000800 */
[----:B------:R0:W-:Y:S01]  /*3fa60*/  @P4 STG.E.U16 desc[UR10][R4.64], R15 ;  /* 0x0000000f04004986 */ /* 0x0001e2000c10150a */
[C---:B------:R-:W-:Y:S01]  /*3fa70*/  VIADD R20, R28.reuse, 0xd1 ;  /* 0x000000d11c147836 */ /* 0x040fe20000000000 */
[----:B------:R-:W1:Y:S02]  /*3fa80*/  LDCU UR27, c[0x0][0x3b8] ;  /* 0x00007700ff1b77ac */ /* 0x000e640008000800 */
[----:B------:R1:W-:Y:S01]  /*3fa90*/  @P3 STG.E.U16 desc[UR10][R8.64], R6 ;  /* 0x0000000608003986 */ /* 0x0003e2000c10150a */
[----:B------:R-:W-:Y:S01]  /*3faa0*/  VIADD R7, R28, 0xd2 ;  /* 0x000000d21c077836 */ /* 0x000fe20000000000 */
[----:B------:R-:W1:Y:S01]  /*3fab0*/  LDCU UR50, c[0x0][0x398] ;  /* 0x00007300ff3277ac */ /* 0x000e620008000800 */
[----:B------:R-:W1:Y:S01]  /*3fac0*/  LDCU UR62, c[0x0][0x39c] ;  /* 0x00007380ff3e77ac */ /* 0x000e620008000800 */
[----:B0-----:R-:W-:Y:S01]  /*3fad0*/  IMAD.WIDE R4, R10, 0x2, R24 ;  /* 0x000000020a047825 */ /* 0x001fe200078e0218 */
[----:B------:R-:W3:Y:S01]  /*3fae0*/  LDL.LU R15, [R1+0x33c] ;  /* 0x00033c00010f7983 */ /* 0x000ee20000300800 */
[----:B------:R-:W0:Y:S01]  /*3faf0*/  LDCU UR45, c[0x0][0x398] ;  /* 0x00007300ff2d77ac */ /* 0x000e220008000800 */
[----:B------:R-:W0:Y:S01]  /*3fb00*/  LDCU UR38, c[0x0][0x398] ;  /* 0x00007300ff2677ac */ /* 0x000e220008000800 */
[----:B------:R-:W0:Y:S01]  /*3fb10*/  LDCU UR36, c[0x0][0x3b8] ;  /* 0x00007700ff2477ac */ /* 0x000e220008000800 */
[----:B--2---:R2:W-:Y:S01]  /*3fb20*/  @P0 STG.E.U16 desc[UR10][R4.64], R11 ;  /* 0x0000000b04000986 */ /* 0x0045e2000c10150a */
[----:B-1----:R-:W-:Y:S01]  /*3fb30*/  PRMT R6, R11, 0x7632, R6 ;  /* 0x000076320b067816 */ /* 0x002fe20000000006 */
[----:B--2---:R-:W-:-:S02]  /*3fb40*/  VIADD R11, R28, 0xd3 ;  /* 0x000000d31c0b7836 */ /* 0x004fc40000000000 */
[----:B------:R-:W-:-:S03]  /*3fb50*/  IMAD.WIDE R4, R10, 0x2, R2 ;  /* 0x000000020a047825 */ /* 0x000fc600078e0202 */
[----:B------:R-:W-:Y:S01]  /*3fb60*/  ISETP.GE.AND P0, PT, R11, UR46, PT ;  /* 0x0000002e0b007c0c */ /* 0x000fe2000bf06270 */
[----:B------:R-:W1:Y:S01]  /*3fb70*/  LDCU UR46, c[0x0][0x398] ;  /* 0x00007300ff2e77ac */ /* 0x000e620008000800 */
[----:B------:R-:W2:Y:S04]  /*3fb80*/  LDL.LU R11, [R1+0x324] ;  /* 0x00032400010b7983 */ /* 0x000ea80000300800 */
[----:B------:R0:W-:Y:S04]  /*3fb90*/  @P6 STG.E.U16 desc[UR10][R4.64], R6 ;  /* 0x0000000604006986 */ /* 0x0001e8000c10150a */
[----:B0-----:R-:W2:Y:S01]  /*3fba0*/  LDL.LU R5, [R1+0x330] ;  /* 0x0003300001057983 */ /* 0x001ea20000300800 */
[----:B------:R-:W-:Y:S01]  /*3fbb0*/  ISETP.GE.AND P5, PT, R20, UR61, PT ;  /* 0x0000003d14007c0c */ /* 0x000fe2000bfa6270 */
[----:B------:R-:W0:Y:S03]  /*3fbc0*/  LDCU UR61, c[0x0][0x3b8] ;  /* 0x00007700ff3d77ac */ /* 0x000e260008000800 */
[----:B------:R-:W-:Y:S01]  /*3fbd0*/  ISETP.LT.AND P2, PT, R29, UR49, !P5 ;  /* 0x000000311d007c0c */ /* 0x000fe2000ef41270 */
[----:B------:R-:W0:Y:S01]  /*3fbe0*/  LDCU UR49, c[0x0][0x39c] ;  /* 0x00007380ff3177ac */ /* 0x000e220008000800 */
[----:B------:R-:W-:Y:S01]  /*3fbf0*/  ISETP.GE.AND P4, PT, R7, UR44, PT ;  /* 0x0000002c07007c0c */ /* 0x000fe2000bf86270 */
[----:B------:R-:W-:Y:S01]  /*3fc00*/  VIADD R7, R10, UR37 ;  /* 0x000000250a077c36 */ /* 0x000fe20008000000 */
[----:B------:R-:W-:Y:S01]  /*3fc10*/  ISETP.LT.AND P5, PT, R26, UR43, !P5 ;  /* 0x0000002b1a007c0c */ /* 0x000fe2000efa1270 */
[----:B------:R-:W0:Y:S02]  /*3fc20*/  LDCU UR44, c[0x0][0x398] ;  /* 0x00007300ff2c77ac */ /* 0x000e240008000800 */
[----:B------:R-:W-:Y:S01]  /*3fc30*/  IMAD.WIDE R8, R7, 0x2, R24 ;  /* 0x0000000207087825 */ /* 0x000fe200078e0218 */
[----:B------:R-:W-:Y:S01]  /*3fc40*/  ISETP.LT.AND P3, PT, R29, UR75, !P4 ;  /* 0x0000004b1d007c0c */ /* 0x000fe2000e761270 */
[----:B------:R-:W0:Y:S02]  /*3fc50*/  LDCU UR75, c[0x0][0x39c] ;  /* 0x00007380ff4b77ac */ /* 0x000e240008000800 */
[----:B------:R-:W-:Y:S01]  /*3fc60*/  VIADD R10, R28, 0xd4 ;  /* 0x000000d41c0a7836 */ /* 0x000fe20000000000 */
[----:B------:R-:W-:Y:S01]  /*3fc70*/  ISETP.LT.AND P4, PT, R26, UR59, !P4 ;  /* 0x0000003b1a007c0c */ /* 0x000fe2000e781270 */
[----:B------:R-:W0:Y:S03]  /*3fc80*/  LDCU UR59, c[0x0][0x39c] ;  /* 0x00007380ff3b77ac */ /* 0x000e260008000800 */
[----:B------:R-:W-:Y:S01]  /*3fc90*/  ISETP.GE.AND P6, PT, R10, UR42, PT ;  /* 0x0000002a0a007c0c */ /* 0x000fe2000bfc6270 */
[----:B------:R-:W-:Y:S01]  /*3fca0*/  VIADD R10, R28, 0xd5 ;  /* 0x000000d51c0a7836 */ /* 0x000fe20000000000 */
[----:B------:R-:W0:Y:S01]  /*3fcb0*/  LDCU UR43, c[0x0][0x398] ;  /* 0x00007300ff2b77ac */ /* 0x000e220008000800 */
[----:B------:R-:W0:Y:S01]  /*3fcc0*/  LDCU UR37, c[0x0][0x3b8] ;  /* 0x00007700ff2577ac */ /* 0x000e220008000800 */
[----:B------:R-:W0:Y:S01]  /*3fcd0*/  LDCU UR42, c[0x0][0x398] ;  /* 0x00007300ff2a77ac */ /* 0x000e220008000800 */
[----:B--2---:R2:W-:Y:S01]  /*3fce0*/  @P2 STG.E.U16 desc[UR10][R8.64], R5 ;  /* 0x0000000508002986 */ /* 0x0045e2000c10150a */
[----:B------:R-:W-:Y:S01]  /*3fcf0*/  ISETP.GE.AND P2, PT, R10, UR74, PT ;  /* 0x0000004a0a007c0c */ /* 0x000fe2000bf46270 */
[----:B--2---:R-:W-:Y:S01]  /*3fd00*/  VIADD R8, R7, UR18 ;  /* 0x0000001207087c36 */ /* 0x004fe20008000000 */
[----:B------:R-:W-:Y:S01]  /*3fd10*/  PRMT R9, R5, 0x7632, R9 ;  /* 0x0000763205097816 */ /* 0x000fe20000000009 */
[----:B------:R-:W-:Y:S01]  /*3fd20*/  IMAD.WIDE R4, R7, 0x2, R2 ;  /* 0x0000000207047825 */ /* 0x000fe200078e0202 */
[----:B------:R-:W2:Y:S03]  /*3fd30*/  LDCU UR18, c[0x0][0x3b8] ;  /* 0x00007700ff1277ac */ /* 0x000ea60008000800 */
[----:B------:R-:W-:Y:S01]  /*3fd40*/  IMAD.WIDE R6, R8, 0x2, R24 ;  /* 0x0000000208067825 */ /* 0x000fe200078e0218 */
[----:B------:R0:W-:Y:S01]  /*3fd50*/  @P5 STG.E.U16 desc[UR10][R4.64], R9 ;  /* 0x0000000904005986 */ /* 0x0001e2000c10150a */
[----:B------:R-:W-:Y:S01]  /*3fd60*/  ISETP.LT.AND P5, PT, R29, UR33, !P0 ;  /* 0x000000211d007c0c */ /* 0x000fe2000c7a1270 */
[----:B------:R-:W1:Y:S01]  /*3fd70*/  LDCU UR33, c[0x0][0x398] ;  /* 0x00007300ff2177ac */ /* 0x000e620008000800 */
[----:B------:R-:W-:Y:S01]  /*3fd80*/  ISETP.LT.AND P0, PT, R26, UR20, !P0 ;  /* 0x000000141a007c0c */ /* 0x000fe2000c701270 */
[----:B------:R2:W-:Y:S01]  /*3fd90*/  @P3 STG.E.U16 desc[UR10][R6.64], R11 ;  /* 0x0000000b06003986 */ /* 0x0005e2000c10150a */
[C---:B------:R-:W-:Y:S01]  /*3fda0*/  VIADD R10, R8.reuse, UR58 ;  /* 0x0000003a080a7c36 */ /* 0x040fe20008000000 */
[----:B------:R-:W1:Y:S01]  /*3fdb0*/  LDCU UR20, c[0x0][0x3b8] ;  /* 0x00007700ff1477ac */ /* 0x000e620008000800 */
[----:B------:R-:W1:Y:S01]  /*3fdc0*/  LDCU UR58, c[0x0][0x398] ;  /* 0x00007300ff3a77ac */ /* 0x000e620008000800 */
[----:B0-----:R-:W-:-:S04]  /*3fdd0*/  IMAD.WIDE R4, R8, 0x2, R2 ;  /* 0x0000000208047825 */ /* 0x001fc800078e0202 */
[----:B--2---:R-:W-:Y:S01]  /*3fde0*/  VIADD R6, R28, 0xd6 ;  /* 0x000000d61c067836 */ /* 0x004fe20000000000 */
[----:B------:R-:W-:Y:S02]  /*3fdf0*/  PRMT R7, R11, 0x7632, R7 ;  /* 0x000076320b077816 */ /* 0x000fe40000000007 */
[----:B---3--:R-:W-:Y:S02]  /*3fe00*/  PRMT R8, R21, 0x7632, R8 ;  /* 0x0000763215087816 */ /* 0x008fe40000000008 */
[----:B------:R-:W-:Y:S01]  /*3fe10*/  ISETP.GE.AND P3, PT, R6, UR41, PT ;  /* 0x0000002906007c0c */ /* 0x000fe2000bf66270 */
[----:B------:R0:W-:Y:S01]  /*3fe20*/  @P4 STG.E.U16 desc[UR10][R4.64], R7 ;  /* 0x0000000704004986 */ /* 0x0001e2000c10150a */
[C---:B------:R-:W-:Y:S01]  /*3fe30*/  ISETP.LT.AND P4, PT, R29.reuse, UR55, !P6 ;  /* 0x000000371d007c0c */ /* 0x040fe2000f781270 */
[----:B------:R-:W-:Y:S01]  /*3fe40*/  VIADD R9, R10, UR22 ;  /* 0x000000160a097c36 */ /* 0x000fe20008000000 */
[----:B------:R-:W-:Y:S01]  /*3fe50*/  ISETP.LT.AND P6, PT, R26, UR60, !P6 ;  /* 0x0000003c1a007c0c */ /* 0x000fe2000f7c1270 */
[----:B------:R-:W-:Y:S01]  /*3fe60*/  VIADD R11, R28, 0xd7 ;  /* 0x000000d71c0b7836 */ /* 0x000fe20000000000 */
[----:B------:R-:W2:Y:S01]  /*3fe70*/  LDCU UR22, c[0x0][0x39c] ;  /* 0x00007380ff1677ac */ /* 0x000ea20008000800 */
[----:B------:R-:W3:Y:S01]  /*3fe80*/  LDCU UR41, c[0x0][0x398] ;  /* 0x00007300ff2977ac */ /* 0x000ee20008000800 */
[C---:B0-----:R-:W-:Y:S01]  /*3fe90*/  IMAD.WIDE R6, R10.reuse, 0x2, R24 ;  /* 0x000000020a067825 */ /* 0x041fe200078e0218 */
[----:B------:R-:W0:Y:S03]  /*3fea0*/  LDCU UR55, c[0x0][0x398] ;  /* 0x00007300ff3777ac */ /* 0x000e260008000800 */
[----:B------:R-:W-:Y:S01]  /*3feb0*/  IMAD.WIDE R4, R10, 0x2, R2 ;  /* 0x000000020a047825 */ /* 0x000fe200078e0202 */
[----:B------:R1:W-:Y:S01]  /*3fec0*/  @P5 STG.E.U16 desc[UR10][R6.64], R21 ;  /* 0x0000001506005986 */ /* 0x0003e2000c10150a */
[----:B------:R-:W0:Y:S03]  /*3fed0*/  LDCU UR60, c[0x0][0x3b8] ;  /* 0x00007700ff3c77ac */ /* 0x000e260008000800 */
[----:B------:R2:W-:Y:S01]  /*3fee0*/  @P0 STG.E.U16 desc[UR10][R4.64], R8 ;  /* 0x0000000804000986 */ /* 0x0005e2000c10150a */
[----:B------:R-:W-:-:S02]  /*3fef0*/  ISETP.LT.AND P0, PT, R29, UR73, !P2 ;  /* 0x000000491d007c0c */ /* 0x000fc4000d701270 */
[----:B------:R-:W-:Y:S01]  /*3ff00*/  PRMT R10, R23, 0x7632, R10 ;  /* 0x00007632170a7816 */ /* 0x000fe2000000000a */
[----:B-1----:R-:W-:-:S04]  /*3ff10*/  IMAD.WIDE R6, R9, 0x2, R24 ;  /* 0x0000000209067825 */ /* 0x002fc800078e0218 */
[C---:B--2---:R-:W-:Y:S01]  /*3ff20*/  VIADD R8, R9.reuse, UR28 ;  /* 0x0000001c09087c36 */ /* 0x044fe20008000000 */
[----:B------:R1:W-:Y:S01]  /*3ff30*/  @P4 STG.E.U16 desc[UR10][R6.64], R23 ;  /* 0x0000001706004986 */ /* 0x0003e2000c10150a */
[----:B------:R-:W-:Y:S01]  /*3ff40*/  IMAD.WIDE R4, R9, 0x2, R2 ;  /* 0x0000000209047825 */ /* 0x000fe200078e0202 */
[----:B------:R-:W-:Y:S01]  /*3ff50*/  ISETP.LT.AND P2, PT, R26, UR57, !P2 ;  /* 0x000000391a007c0c */ /* 0x000fe2000d741270 */
[----:B------:R-:W2:Y:S03]  /*3ff60*/  LDCU UR28, c[0x0][0x3b8] ;  /* 0x00007700ff1c77ac */ /* 0x000ea60008000800 */
[----:B------:R0:W-:Y:S01]  /*3ff70*/  @P6 STG.E.U16 desc[UR10][R4.64], R10 ;  /* 0x0000000a04006986 */ /* 0x0001e2000c10150a */
[----:B------:R-:W-:Y:S01]  /*3ff80*/  ISETP.LT.AND P6, PT, R29, UR54, !P3 ;  /* 0x000000361d007c0c */ /* 0x000fe2000dfc1270 */
[C---:B-1----:R-:W-:Y:S01]  /*3ff90*/  IMAD.WIDE R6, R8.reuse, 0x2, R24 ;  /* 0x0000000208067825 */ /* 0x042fe200078e0218 */
[----:B------:R-:W-:Y:S01]  /*3ffa0*/  ISETP.GE.AND P5, PT, R11, UR35, PT ;  /* 0x000000230b007c0c */ /* 0x000fe2000bfa6270 */
[----:B------:R-:W1:Y:S03]  /*3ffb0*/  LDCU UR35, c[0x0][0x398] ;  /* 0x00007300ff2377ac */ /* 0x000e660008000800 */
[----:B------:R2:W-:Y:S01]  /*3ffc0*/  @P0 STG.E.U16 desc[UR10][R6.64], R22 ;  /* 0x0000001606000986 */ /* 0x0005e2000c10150a */
[----:B------:R-:W-:Y:S01]  /*3ffd0*/  VIADD R9, R8, UR40 ;  /* 0x0000002808097c36 */ /* 0x000fe20008000000 */
[----:B0-----:R-:W-:Y:S01]  /*3ffe0*/  PRMT R10, R22, 0x7632, R10 ;  /* 0x00007632160a7816 */ /* 0x001fe2000000000a */
[----:B------:R-:W-:Y:S01]  /*3fff0*/  IMAD.WIDE R4, R8, 0x2, R2 ;  /* 0x0000000208047825 */ /* 0x000fe200078e0202 */
[----:B------:R-:W-:Y:S01]  /*40000*/  ISETP.LT.AND P3, PT, R26, UR8, !P3 ;  /* 0x000000081a007c0c */ /* 0x000fe2000df61270 */
[----:B------:R-:W0:Y:S01]  /*40010*/  LDCU UR8, c[0x0][0x39c] ;  /* 0x00007380ff0877ac */ /* 0x000e220008000800 */
[----:B------:R-:W0:Y:S01]  /*40020*/  LDCU UR54, c[0x0][0x398] ;  /* 0x00007300ff3677ac */ /* 0x000e220008000800 */
[----:B--2---:R-:W-:Y:S01]  /*40030*/  VIADD R6, R28, 0xd9 ;  /* 0x000000d91c067836 */ /* 0x004fe20000000000 */
[----:B------:R-:W2:Y:S04]  /*40040*/  LDCU UR40, c[0x0][0x398] ;  /* 0x00007300ff2877ac */ /* 0x000ea80008000800 */
[----:B------:R-:W-:Y:S01]  /*40050*/  ISETP.GE.AND P0, PT, R6, UR69, PT ;  /* 0x0000004506007c0c */ /* 0x000fe2000bf06270 */
[----:B------:R-:W-:Y:S01]  /*40060*/  IMAD.WIDE R6, R9, 0x2, R24 ;  /* 0x0000000209067825 */ /* 0x000fe200078e0218 */
[----:B------:R0:W-:Y:S01]  /*40070*/  @P2 STG.E.U16 desc[UR10][R4.64], R10 ;  /* 0x0000000a04002986 */ /* 0x0001e2000c10150a */
[----:B------:R-:W1:Y:S02]  /*40080*/  LDCU UR57, c[0x0][0x3b8] ;  /* 0x00007700ff3977ac */ /* 0x000e640008000800 */
[----:B------:R-:W-:Y:S01]  /*40090*/  VIADD R11, R28, 0xd8 ;  /* 0x000000d81c0b7836 */ /* 0x000fe20000000000 */
[----:B------:R2:W-:Y:S01]  /*400a0*/  @P6 STG.E.U16 desc[UR10][R6.64], R27 ;  /* 0x0000001b06006986 */ /* 0x0005e2000c10150a */
[----:B------:R-:W-:Y:S01]  /*400b0*/  ISETP.LT.AND P6, PT, R29, UR30, !P5 ;  /* 0x0000001e1d007c0c */ /* 0x000fe2000efc1270 */
[----:B------:R-:W1:Y:S02]  /*400c0*/  LDCU UR30, c[0x0][0x398] ;  /* 0x00007300ff1e77ac */ /* 0x000e640008000800 */
[----:B------:R-:W-:Y:S01]  /*400d0*/  ISETP.GE.AND P4, PT, R11, UR31, PT ;  /* 0x0000001f0b007c0c */ /* 0x000fe2000bf86270 */
[----:B------:R-:W-:Y:S01]  /*400e0*/  VIADD R11, R9, UR72 ;  /* 0x00000048090b7c36 */ /* 0x000fe20008000000 */
[----:B------:R-:W-:Y:S01]  /*400f0*/  ISETP.LT.AND P5, PT, R26, UR56, !P5 ;  /* 0x000000381a007c0c */ /* 0x000fe2000efa1270 */
[----:B------:R-:W1:Y:S01]  /*40100*/  LDCU UR31, c[0x0][0x39c] ;  /* 0x00007380ff1f77ac */ /* 0x000e620008000800 */
[----:B------:R-:W-:Y:S01]  /*40110*/  PRMT R8, R27, 0x7632, R8 ;  /* 0x000076321b087816 */ /* 0x000fe20000000008 */
[----:B0-----:R-:W-:Y:S01]  /*40120*/  IMAD.WIDE R4, R9, 0x2, R2 ;  /* 0x0000000209047825 */ /* 0x001fe200078e0202 */
[----:B------:R-:W-:Y:S01]  /*40130*/  PRMT R10, R15, 0x7632, R10 ;  /* 0x000076320f0a7816 */ /* 0x000fe2000000000a */
[----:B------:R-:W0:Y:S02]  /*40140*/  LDCU UR56, c[0x0][0x3b8] ;  /* 0x00007700ff3877ac */ /* 0x000e240008000800 */
[----:B--2---:R-:W-:Y:S01]  /*40150*/  VIADD R6, R28, 0xda ;  /* 0x000000da1c067836 */ /* 0x004fe20000000000 */
[----:B------:R2:W-:Y:S04]  /*40160*/  @P3 STG.E.U16 desc[UR10][R4.64], R8 ;  /* 0x0000000804003986 */ /* 0x0005e8000c10150a */
[----:B------:R-:W-:Y:S01]  /*40170*/  ISETP.GE.AND P2, PT, R6, UR34, PT ;  /* 0x0000002206007c0c */ /* 0x000fe2000bf46270 */
[----:B------:R-:W-:-:S04]  /*40180*/  IMAD.WIDE R6, R11, 0x2, R24 ;  /* 0x000000020b067825 */ /* 0x000fc800078e0218 */
[C---:B------:R-:W-:Y:S01]  /*40190*/  VIADD R9, R11.reuse, UR71 ;  /* 0x000000470b097c36 */ /* 0x040fe20008000000 */
[----:B------:R0:W-:Y:S01]  /*401a0*/  @P6 STG.E.U16 desc[UR10][R6.64], R15 ;  /* 0x0000000f06006986 */ /* 0x0001e2000c10150a */
[----:B--2---:R-:W-:Y:S01]  /*401b0*/  IMAD.WIDE R4, R11, 0x2, R2 ;  /* 0x000000020b047825 */ /* 0x004fe200078e0202 */
[----:B------:R-:W-:Y:S02]  /*401c0*/  ISETP.LT.AND P3, PT, R29, UR52, !P4 ;  /* 0x000000341d007c0c */ /* 0x000fe4000e761270 */
[----:B------:R-:W2:Y:S01]  /*401d0*/  LDL.LU R11, [R1+0x350] ;  /* 0x00035000010b7983 */ /* 0x000ea20000300800 */
[----:B------:R-:W1:Y:S03]  /*401e0*/  LDCU UR34, c[0x0][0x398] ;  /* 0x00007300ff2277ac */ /* 0x000e660008000800 */
[----:B------:R1:W-:Y:S01]  /*401f0*/  @P5 STG.E.U16 desc[UR10][R4.64], R10 ;  /* 0x0000000a04005986 */ /* 0x0003e2000c10150a */
[----:B------:R-:W-:Y:S01]  /*40200*/  VIADD R8, R28, 0xdb ;  /* 0x000000db1c087836 */ /* 0x000fe20000000000 */
[----:B------:R-:W1:Y:S02]  /*40210*/  LDCU UR52, c[0x0][0x3b8] ;  /* 0x00007700ff3477ac */ /* 0x000e640008000800 */
[----:B0-----:R-:W2:Y:S04]  /*40220*/  LDL.LU R15, [R1+0x354] ;  /* 0x00035400010f7983 */ /* 0x001ea80000300800 */
[----:B------:R-:W2:Y:S04]  /*40230*/  LDL.LU R21, [R1+0x348] ;  /* 0x0003480001157983 */ /* 0x000ea80000300800 */
[----:B------:R-:W2:Y:S04]  /*40240*/  LDL.LU R23, [R1+0x358] ;  /* 0x0003580001177983 */ /* 0x000ea80000300800 */
[----:B------:R-:W2:Y:S04]  /*40250*/  LDL.LU R22, [R1+0x34c] ;  /* 0x00034c0001167983 */ /* 0x000ea80000300800 */
[----:B------:R-:W2:Y:S04]  /*40260*/  LDL.LU R27, [R1+0x35c] ;  /* 0x00035c00011b7983 */ /* 0x000ea80000300800 */
[----:B-1----:R-:W2:Y:S01]  /*40270*/  LDL.LU R5, [R1+0x340] ;  /* 0x0003400001057983 */ /* 0x002ea20000300800 */
[----:B------:R-:W-:Y:S01]  /*40280*/  IMAD.WIDE R6, R9, 0x2, R24 ;  /* 0x0000000209067825 */ /* 0x000fe200078e0218 */
[----:B------:R-:W-:Y:S01]  /*40290*/  ISETP.LT.AND P4, PT, R26, UR26, !P4 ;  /* 0x0000001a1a007c0c */ /* 0x000fe2000e781270 */
[----:B------:R-:W0:Y:S01]  /*402a0*/  LDCU UR26, c[0x0][0x398] ;  /* 0x00007300ff1a77ac */ /* 0x000e220008000800 */
[----:B------:R-:W-:-:S02]  /*402b0*/  ISETP.LT.AND P5, PT, R29, UR68, !P0 ;  /* 0x000000441d007c0c */ /* 0x000fc4000c7a1270 */
[----:B------:R-:W-:Y:S01]  /*402c0*/  ISETP.GE.AND P6, PT, R8, UR4, PT ;  /* 0x0000000408007c0c */ /* 0x000fe2000bfc6270 */
[----:B------:R-:W-:Y:S01]  /*402d0*/  VIADD R8, R9, UR14 ;  /* 0x0000000e09087c36 */ /* 0x000fe20008000000 */
[----:B--2---:R1:W-:Y:S01]  /*402e0*/  @P3 STG.E.U16 desc[UR10][R6.64], R5 ;  /* 0x0000000506003986 */ /* 0x0043e2000c10150a */
[----:B------:R-:W-:Y:S01]  /*402f0*/  PRMT R10, R5, 0x7632, R10 ;  /* 0x00007632050a7816 */ /* 0x000fe2000000000a */
[----:B------:R-:W2:Y:S01]  /*40300*/  LDCU UR4, c[0x0][0x39c] ;  /* 0x00007380ff0477ac */ /* 0x000ea20008000800 */
[----:B------:R-:W-:Y:S01]  /*40310*/  ISETP.LT.AND P0, PT, R26, UR53, !P0 ;  /* 0x000000351a007c0c */ /* 0x000fe2000c701270 */
[----:B------:R-:W0:Y:S01]  /*40320*/  LDCU UR14, c[0x0][0x398] ;  /* 0x00007300ff0e77ac */ /* 0x000e220008000800 */
[----:B------:R-:W0:Y:S01]  /*40330*/  LDCU UR53, c[0x0][0x3b8] ;  /* 0x00007700ff3577ac */ /* 0x000e220008000800 */
[----:B-1----:R-:W-:Y:S02]  /*40340*/  VIADD R6, R28, 0xdc ;  /* 0x000000dc1c067836 */ /* 0x002fe40000000000 */
[----:B------:R-:W-:-:S03]  /*40350*/  IMAD.WIDE R4, R9, 0x2, R2 ;  /* 0x0000000209047825 */ /* 0x000fc600078e0202 */
[----:B------:R-:W-:Y:S01]  /*40360*/  ISETP.GE.AND P3, PT, R6, UR66, PT ;  /* 0x0000004206007c0c */ /* 0x000fe2000bf66270 */
[----:B------:R-:W-:Y:S01]  /*40370*/  IMAD.WIDE R6, R8, 0x2, R24 ;  /* 0x0000000208067825 */ /* 0x000fe200078e0218 */
[----:B------:R1:W-:Y:S04]  /*40380*/  @P4 STG.E.U16 desc[UR10][R4.64], R10 ;  /* 0x0000000a04004986 */ /* 0x0003e8000c10150a */
[----:B------:R0:W-:Y:S01]  /*40390*/  @P5 STG.E.U16 desc[UR10][R6.64], R11 ;  /* 0x0000000b06005986 */ /* 0x0001e2000c10150a */
[----:B-1----:R-:W-:Y:S01]  /*403a0*/  PRMT R10, R11, 0x7632, R10 ;  /* 0x000076320b0a7816 */ /* 0x002fe2000000000a */
[----:B0-----:R-:W-:-:S05]  /*403b0*/  VIADD R11, R28, 0xdd ;  /* 0x000000dd1c0b7836 */ /* 0x001fca0000000000 */
[----:B------:R-:W-:Y:S01]  /*403c0*/  ISETP.GE.AND P5, PT, R11, UR47, PT ;  /* 0x0000002f0b007c0c */ /* 0x000fe2000bfa6270 */
[C---:B------:R-:W-:Y:S01]  /*403d0*/  VIADD R9, R8.reuse, UR51 ;  /* 0x0000003308097c36 */ /* 0x040fe20008000000 */
[----:B------:R-:W2:Y:S01]  /*403e0*/  LDL.LU R11, [R1+0x344] ;  /* 0x00034400010b7983 */ /* 0x000ea20000300800 */
[----:B------:R-:W-:Y:S01]  /*403f0*/  ISETP.LT.AND P4, PT, R29, UR6, !P2 ;  /* 0x000000061d007c0c */ /* 0x000fe2000d781270 */
[----:B------:R-:W-:Y:S01]  /*40400*/  IMAD.WIDE R4, R8, 0x2, R2 ;  /* 0x0000000208047825 */ /* 0x000fe200078e0202 */
[----:B------:R-:W-:Y:S01]  /*40410*/  ISETP.LT.AND P2, PT, R26, UR70, !P2 ;  /* 0x000000461a007c0c */ /* 0x000fe2000d741270 */
[----:B------:R-:W0:Y:S02]  /*40420*/  LDCU UR6, c[0x0][0x39c] ;  /* 0x00007380ff0677ac */ /* 0x000e240008000800 */
[----:B------:R-:W-:Y:S01]  /*40430*/  IMAD.WIDE R6, R9, 0x2, R24 ;  /* 0x0000000209067825 */ /* 0x000fe200078e0218 */
[----:B------:R1:W-:Y:S01]  /*40440*/  @P0 STG.E.U16 desc[UR10][R4.64], R10 ;  /* 0x0000000a04000986 */ /* 0x0003e2000c10150a */
[----:B------:R-:W-:Y:S01]  /*40450*/  PRMT R8, R15, 0x7632, R8 ;  /* 0x000076320f087816 */ /* 0x000fe20000000008 */
[----:B------:R-:W0:Y:S01]  /*40460*/  LDCU UR51, c[0x0][0x398] ;  /* 0x00007300ff3377ac */ /* 0x000e220008000800 */
[----:B------:R-:W0:Y:S01]  /*40470*/  LDCU UR47, c[0x0][0x398] ;  /* 0x00007300ff2f77ac */ /* 0x000e220008000800 */
[----:B-1----:R-:W-:-:S04]  /*40480*/  IMAD.WIDE R4, R9, 0x2, R2 ;  /* 0x0000000209047825 */ /* 0x002fc800078e0202 */
[----:B------:R-:W-:-:S04]  /*40490*/  VIADD R10, R9, UR67 ;  /* 0x00000043090a7c36 */ /* 0x000fc80008000000 */
[----:B------:R-:W-:Y:S01]  /*404a0*/  VIADD R9, R10, UR39 ;  /* 0x000000270a097c36 */ /* 0x000fe20008000000 */
[----:B------:R-:W1:Y:S01]  /*404b0*/  LDCU UR39, c[0x0][0x398] ;  /* 0x00007300ff2777ac */ /* 0x000e620008000800 */
[----:B--2---:R2:W-:Y:S01]  /*404c0*/  @P4 STG.E.U16 desc[UR10][R6.64], R11 ;  /* 0x0000000b06004986 */ /* 0x0045e2000c10150a */
[----:B------:R-:W-:Y:S02]  /*404d0*/  ISETP.LT.AND P4, PT, R29, UR77, !P6 ;  /* 0x0000004d1d007c0c */ /* 0x000fe4000f781270 */
[----:B------:R-:W-:Y:S02]  /*404e0*/  ISETP.LT.AND P6, PT, R26, UR76, !P6 ;  /* 0x0000004c1a007c0c */ /* 0x000fe4000f7c1270 */
[----:B--2---:R-:W-:Y:S01]  /*404f0*/  PRMT R6, R11, 0x7632, R6 ;  /* 0x000076320b067816 */ /* 0x004fe20000000006 */
[----:B------:R-:W-:-:S04]  /*40500*/  VIADD R7, R28, 0xde ;  /* 0x000000de1c077836 */ /* 0x000fc80000000000 */
[----:B------:R2:W-:Y:S01]  /*40510*/  @P2 STG.E.U16 desc[UR10][R4.64], R6 ;  /* 0x0000000604002986 */ /* 0x0005e2000c10150a */
[----:B------:R-:W-:Y:S01]  /*40520*/  ISETP.GE.AND P0, PT, R7, UR48, PT ;  /* 0x0000003007007c0c */ /* 0x000fe2000bf06270 */
[----:B------:R-:W-:Y:S01]  /*40530*/  VIADD R11, R28, 0xdf ;  /* 0x000000df1c0b7836 */ /* 0x000fe20000000000 */
[----:B------:R-:W-:Y:S01]  /*40540*/  ISETP.LT.AND P2, PT, R29, UR65, !P3 ;  /* 0x000000411d007c0c */ /* 0x000fe2000df41270 */
[----:B------:R-:W0:Y:S01]  /*40550*/  LDCU UR48, c[0x0][0x39c] ;  /* 0x00007380ff3077ac */ /* 0x000e220008000800 */
[----:B------:R-:W-:Y:S01]  /*40560*/  ISETP.LT.AND P3, PT, R26, UR24, !P3 ;  /* 0x000000181a007c0c */ /* 0x000fe2000df61270 */
[----:B------:R-:W0:Y:S01]  /*40570*/  LDCU UR24, c[0x0][0x39c] ;  /* 0x00007380ff1877ac */ /* 0x000e220008000800 */
[----:B--2---:R-:W-:-:S04]  /*40580*/  IMAD.WIDE R6, R10, 0x2, R24 ;  /* 0x000000020a067825 */ /* 0x004fc800078e0218 */
[----:B------:R-:W-:Y:S01]  /*40590*/  IMAD.WIDE R4, R10, 0x2, R2 ;  /* 0x000000020a047825 */ /* 0x000fe200078e0202 */
[----:B------:R2:W-:Y:S04]  /*405a0*/  @P4 STG.E.U16 desc[UR10][R6.64], R15 ;  /* 0x0000000f06004986 */ /* 0x0005e8000c10150a */
[----:B------:R0:W-:Y:S01]  /*405b0*/  @P6 STG.E.U16 desc[UR10][R4.64], R8 ;  /* 0x0000000804006986 */ /* 0x0001e2000c10150a */
[----:B------:R-:W-:Y:S02]  /*405c0*/  ISETP.LT.AND P6, PT, R29, UR64, !P5 ;  /* 0x000000401d007c0c */ /* 0x000fe4000efc1270 */
[----:B------:R-:W-:Y:S01]  /*405d0*/  PRMT R10, R21, 0x7632, R10 ;  /* 0x00007632150a7816 */ /* 0x000fe2000000000a */
[C---:B--2---:R-:W-:Y:S01]  /*405e0*/  IMAD.WIDE R6, R9.reuse, 0x2, R24 ;  /* 0x0000000209067825 */ /* 0x044fe200078e0218 */
[----:B------:R-:W2:Y:S03]  /*405f0*/  LDL.LU R15, [R1+0x12bc] ;  /* 0x0012bc00010f7983 */ /* 0x000ea60000300800 */
[C---:B0-----:R-:W-:Y:S01]  /*40600*/  VIADD R8, R9.reuse, UR29 ;  /* 0x0000001d09087c36 */ /* 0x041fe20008000000 */
[----:B------:R0:W-:Y:S01]  /*40610*/  @P2 STG.E.U16 desc[UR10][R6.64], R21 ;  /* 0x0000001506002986 */ /* 0x0001e2000c10150a */
[----:B------:R-:W-:Y:S01]  /*40620*/  IMAD.WIDE R4, R9, 0x2, R2 ;  /* 0x0000000209047825 */ /* 0x000fe200078e0202 */
[----:B------:R-:W-:Y:S01]  /*40630*/  ISETP.LT.AND P5, PT, R26, UR63, !P5 ;  /* 0x0000003f1a007c0c */ /* 0x000fe2000efa1270 */
[----:B------:R-:W1:Y:S03]  /*40640*/  LDCU UR29, c[0x0][0x398] ;  /* 0x00007300ff1d77ac */ /* 0x000e660008000800 */
[----:B------:R3:W-:Y:S01]  /*40650*/  @P3 STG.E.U16 desc[UR10][R4.64], R10 ;  /* 0x0000000a04003986 */ /* 0x0007e2000c10150a */
[----:B0-----:R-:W-:-:S05]  /*40660*/  IMAD.WIDE R6, R8, 0x2, R24 ;  /* 0x0000000208067825 */ /* 0x001fca00078e0218 */
[----:B------:R0:W-:Y:S01]  /*40670*/  @P6 STG.E.U16 desc[UR10][R6.64], R23 ;  /* 0x0000001706006986 */ /* 0x0001e2000c10150a */
[----:B------:R-:W-:Y:S01]  /*40680*/  ISETP.LT.AND P6, PT, R29, UR32, !P0 ;  /* 0x000000201d007c0c */ /* 0x000fe2000c7c1270 */
[C---:B------:R-:W-:Y:S01]  /*40690*/  VIADD R9, R8.reuse, UR27 ;  /* 0x0000001b08097c36 */ /* 0x040fe20008000000 */
[----:B---3--:R-:W-:Y:S01]  /*406a0*/  PRMT R10, R23, 0x7632, R10 ;  /* 0x00007632170a7816 */ /* 0x008fe2000000000a */
[----:B------:R-:W-:Y:S01]  /*406b0*/  IMAD.WIDE R4, R8, 0x2, R2 ;  /* 0x0000000208047825 */ /* 0x000fe200078e0202 */
[----:B------:R-:W-:Y:S01]  /*406c0*/  ISETP.LT.AND P0, PT, R26, UR50, !P0 ;  /* 0x000000321a007c0c */ /* 0x000fe2000c701270 */
[----:B------:R-:W3:Y:S02]  /*406d0*/  LDCU UR27, c[0x0][0x39c] ;  /* 0x00007380ff1b77ac */ /* 0x000ee40008000800 */
[----:B0-----:R-:W-:Y:S01]  /*406e0*/  VIADD R6, R28, 0xe1 ;  /* 0x000000e11c067836 */ /* 0x001fe20000000000 */
[----:B------:R-:W-:Y:S01]  /*406f0*/  ISETP.GE.AND P4, PT, R11, UR62, PT ;  /* 0x0000003e0b007c0c */ /* 0x000fe2000bf86270 */
[----:B------:R0:W-:Y:S01]  /*40700*/  @P5 STG.E.U16 desc[UR10][R4.64], R10 ;  /* 0x0000000a04005986 */ /* 0x0001e2000c10150a */
[----:B------:R-:W-:Y:S01]  /*40710*/  PRMT R8, R22, 0x7632, R8 ;  /* 0x0000763216087816 */ /* 0x000fe20000000008 */
[----:B------:R-:W1:Y:S01]  /*40720*/  LDCU UR50, c[0x0][0x398] ;  /* 0x00007300ff3277ac */ /* 0x000e620008000800 */
[----:B------:R-:W-:Y:S01]  /*40730*/  ISETP.GE.AND P3, PT, R6, UR75, PT ;  /* 0x0000004b06007c0c */ /* 0x000fe2000bf66270 */
[----:B------:R-:W-:Y:S01]  /*40740*/  IMAD.WIDE R6, R9, 0x2, R24 ;  /* 0x0000000209067825 */ /* 0x000fe200078e0218 */
[----:B------:R-:W1:Y:S03]  /*40750*/  LDCU UR62, c[0x0][0x398] ;  /* 0x00007300ff3e77ac */ /* 0x000e660008000800 */
[----:B------:R-:W-:Y:S01]  /*40760*/  VIADD R11, R28, 0xe0 ;  /* 0x000000e01c0b7836 */ /* 0x000fe20000000000 */
[----:B------:R3:W-:Y:S01]  /*40770*/  @P6 STG.E.U16 desc[UR10][R6.64], R22 ;  /* 0x0000001606006986 */ /* 0x0007e2000c10150a */
[----:B------:R-:W-:Y:S01]  /*40780*/  ISETP.LT.AND P6, PT, R29, UR45, !P4 ;  /* 0x0000002d1d007c0c */ /* 0x000fe2000e7c1270 */
[----:B------:R-:W1:Y:S01]  /*40790*/  LDCU UR32, c[0x0][0x3b8] ;  /* 0x00007700ff2077ac */ /* 0x000e620008000800 */
[----:B------:R-:W-:Y:S01]  /*407a0*/  ISETP.LT.AND P4, PT, R26, UR38, !P4 ;  /* 0x000000261a007c0c */ /* 0x000fe2000e781270 */
[----:B0-----:R-:W-:Y:S01]  /*407b0*/  IMAD.WIDE R4, R9, 0x2, R2 ;  /* 0x0000000209047825 */ /* 0x001fe200078e0202 */
[----:B------:R-:W-:Y:S01]  /*407c0*/  ISETP.GE.AND P2, PT, R11, UR49, PT ;  /* 0x000000310b007c0c */ /* 0x000fe2000bf46270 */
[----:B------:R-:W0:Y:S02]  /*407d0*/  LDCU UR49, c[0x0][0x398] ;  /* 0x00007300ff3177ac */ /* 0x000e240008000800 */
[----:B------:R-:W-:-:S02]  /*407e0*/  VIADD R11, R9, UR36 ;  /* 0x00000024090b7c36 */ /* 0x000fc40008000000 */
[----:B---3--:R-:W-:Y:S01]  /*407f0*/  VIADD R6, R28, 0xe2 ;  /* 0x000000e21c067836 */ /* 0x008fe20000000000 */
[----:B------:R3:W-:Y:S01]  /*40800*/  @P0 STG.E.U16 desc[UR10][R4.64], R8 ;  /* 0x0000000804000986 */ /* 0x0007e2000c10150a */
[----:B------:R-:W-:Y:S01]  /*40810*/  VIADD R9, R11, UR61 ;  /* 0x0000003d0b097c36 */ /* 0x000fe20008000000 */
[----:B------:R-:W-:Y:S01]  /*40820*/  PRMT R10, R27, 0x7632, R10 ;  /* 0x000076321b0a7816 */ /* 0x000fe2000000000a */
[----:B------:R-:W0:Y:S01]  /*40830*/  LDCU UR36, c[0x0][0x39c] ;  /* 0x00007380ff2477ac */ /* 0x000e220008000800 */
[----:B------:R-:W-:Y:S01]  /*40840*/  ISETP.GE.AND P5, PT, R6, UR59, PT ;  /* 0x0000003b06007c0c */ /* 0x000fe2000bfa6270 */
[C---:B------:R-:W-:Y:S01]  /*40850*/  IMAD.WIDE R6, R11.reuse, 0x2, R24 ;  /* 0x000000020b067825 */ /* 0x040fe200078e0218 */
[----:B------:R-:W0:Y:S01]  /*40860*/  LDCU UR38, c[0x0][0x398] ;  /* 0x00007300ff2677ac */ /* 0x000e220008000800 */
[----:B------:R-:W0:Y:S02]  /*40870*/  LDCU UR45, c[0x0][0x3b8] ;  /* 0x00007700ff2d77ac */ /* 0x000e240008000800 */
[----:B---3--:R-:W-:-:S02]  /*40880*/  IMAD.WIDE R4, R11, 0x2, R2 ;  /* 0x000000020b047825 */ /* 0x008fc400078e0202 */
[----:B------:R-:W3:Y:S04]  /*40890*/  LDL.LU R11, [R1+0x2f0] ;  /* 0x0002f000010b7983 */ /* 0x000ee80000300800 */
[----:B------:R-:W2:Y:S04]  /*408a0*/  LDL.LU R21, [R1+0x368] ;  /* 0x0003680001157983 */ /* 0x000ea80000300800 */
[----:B------:R-:W2:Y:S04]  /*408b0*/  LDL.LU R23, [R1+0x2f8] ;  /* 0x0002f80001177983 */ /* 0x000ea80000300800 */
[----:B------:R0:W-:Y:S04]  /*408c0*/  @P6 STG.E.U16 desc[UR10][R6.64], R27 ;  /* 0x0000001b06006986 */ /* 0x0001e8000c10150a */
[----:B------:R-:W2:Y:S04]  /*408d0*/  LDL.LU R22, [R1+0x36c] ;  /* 0x00036c0001167983 */ /* 0x000ea80000300800 */
[----:B------:R1:W-:Y:S04]  /*408e0*/  @P4 STG.E.U16 desc[UR10][R4.64], R10 ;  /* 0x0000000a04004986 */ /* 0x0003e8000c10150a */
[----:B0-----:R-:W2:Y:S04]  /*408f0*/  LDL.LU R27, [R1+0x2fc] ;  /* 0x0002fc00011b7983 */ /* 0x001ea80000300800 */
[----:B-1----:R-:W2:Y:S01]  /*40900*/  LDL.LU R5, [R1+0x360] ;  /* 0x0003600001057983 */ /* 0x002ea20000300800 */
[----:B------:R-:W-:Y:S01]  /*40910*/  ISETP.LT.AND P0, PT, R29, UR43, !P2 ;  /* 0x0000002b1d007c0c */ /* 0x000fe2000d701270 */
[----:B------:R-:W-:Y:S01]  /*40920*/  IMAD.WIDE R6, R9, 0x2, R24 ;  /* 0x0000000209067825 */ /* 0x000fe200078e0218 */
[----:B------:R-:W-:Y:S01]  /*40930*/  ISETP.LT.AND P2, PT, R26, UR44, !P2 ;  /* 0x0000002c1a007c0c */ /* 0x000fe2000d741270 */
[----:B------:R-:W0:Y:S02]  /*40940*/  LDCU UR43, c[0x0][0x3b8] ;  /* 0x00007700ff2b77ac */ /* 0x000e240008000800 */
[----:B------:R-:W-:Y:S01]  /*40950*/  VIADD R8, R28, 0xe3 ;  /* 0x000000e31c087836 */ /* 0x000fe20000000000 */
[----:B------:R-:W-:Y:S01]  /*40960*/  ISETP.LT.AND P4, PT, R29, UR46, !P3 ;  /* 0x0000002e1d007c0c */ /* 0x000fe2000df81270 */
[----:B------:R-:W1:Y:S03]  /*40970*/  LDCU UR44, c[0x0][0x398] ;  /* 0x00007300ff2c77ac */ /* 0x000e660008000800 */
[----:B------:R-:W-:Y:S01]  /*40980*/  ISETP.GE.AND P6, PT, R8, UR22, PT ;  /* 0x0000001608007c0c */ /* 0x000fe2000bfc6270 */
[----:B------:R-:W-:Y:S01]  /*40990*/  VIADD R8, R9, UR37 ;  /* 0x0000002509087c36 */ /* 0x000fe20008000000 */
[----:B------:R-:W-:Y:S01]  /*409a0*/  ISETP.LT.AND P3, PT, R26, UR42, !P3 ;  /* 0x0000002a1a007c0c */ /* 0x000fe2000df61270 */
[----:B------:R-:W0:Y:S01]  /*409b0*/  LDCU UR37, c[0x0][0x39c] ;  /* 0x00007380ff2577ac */ /* 0x000e220008000800 */
[----:B------:R-:W0:Y:S01]  /*409c0*/  LDCU UR22, c[0x0][0x398] ;  /* 0x00007300ff1677ac */ /* 0x000e220008000800 */
[----:B------:R-:W0:Y:S01]  /*409d0*/  LDCU UR42, c[0x0][0x398] ;  /* 0x00007300ff2a77ac */ /* 0x000e220008000800 */
[----:B------:R-:W0:Y:S01]  /*409e0*/  LDCU UR46, c[0x0][0x398] ;  /* 0x00007300ff2e77ac */ /* 0x000e220008000800 */
[----:B--2---:R2:W-:Y:S01]  /*409f0*/  @P0 STG.E.U16 desc[UR10][R6.64], R5 ;  /* 0x0000000506000986 */ /* 0x0045e2000c10150a */
[----:B------:R-:W-:Y:S01]  /*40a00*/  PRMT R10, R5, 0x7632, R10 ;  /* 0x00007632050a7816 */ /* 0x000fe2000000000a */
[----:B--2---:R-:W-:-:S02]  /*40a10*/  VIADD R6, R28, 0xe4 ;  /* 0x000000e41c067836 */ /* 0x004fc40000000000 */
[----:B------:R-:W-:-:S03]  /*40a20*/  IMAD.WIDE R4, R9, 0x2, R2 ;  /* 0x0000000209047825 */ /* 0x000fc600078e0202 */
[----:B------:R-:W-:Y:S01]  /*40a30*/  ISETP.GE.AND P0, PT, R6, UR31, PT ;  /* 0x0000001f06007c0c */ /* 0x000fe2000bf06270 */
[C---:B------:R-:W-:Y:S01]  /*40a40*/  IMAD.WIDE R6, R8.reuse, 0x2, R24 ;  /* 0x0000000208067825 */ /* 0x040fe200078e0218 */
[----:B------:R2:W-:Y:S01]  /*40a50*/  @P2 STG.E.U16 desc[UR10][R4.64], R10 ;  /* 0x0000000a04002986 */ /* 0x0005e2000c10150a */
[----:B------:R-:W0:Y:S03]  /*40a60*/  LDCU UR31, c[0x0][0x398] ;  /* 0x00007300ff1f77ac */ /* 0x000e260008000800 */
[----:B---3--:R3:W-:Y:S01]  /*40a70*/  @P4 STG.E.U16 desc[UR10][R6.64], R11 ;  /* 0x0000000b06004986 */ /* 0x0087e2000c10150a */
[----:B--2---:R-:W-:Y:S01]  /*40a80*/  PRMT R10, R11, 0x7632, R10 ;  /* 0x000076320b0a7816 */ /* 0x004fe2000000000a */
[----:B------:R-:W-:-:S04]  /*40a90*/  IMAD.WIDE R4, R8, 0x2, R2 ;  /* 0x0000000208047825 */ /* 0x000fc800078e0202 */
[----:B---3--:R-:W-:Y:S01]  /*40aa0*/  VIADD R11, R28, 0xe5 ;  /* 0x000000e51c0b7836 */ /* 0x008fe20000000000 */
[----:B------:R2:W-:Y:S04]  /*40ab0*/  @P3 STG.E.U16 desc[UR10][R4.64], R10 ;  /* 0x0000000a04003986 */ /* 0x0005e8000c10150a */
[----:B------:R-:W-:Y:S01]  /*40ac0*/  ISETP.GE.AND P4, PT, R11, UR8, PT ;  /* 0x000000080b007c0c */ /* 0x000fe2000bf86270 */
[----:B------:R-:W-:Y:S01]  /*40ad0*/  VIADD R9, R8, UR18 ;  /* 0x0000001208097c36 */ /* 0x000fe20008000000 */
[----:B------:R-:W3:Y:S01]  /*40ae0*/  LDL.LU R11, [R1+0x2f4] ;  /* 0x0002f400010b7983 */ /* 0x000ee20000300800 */
[----:B------:R-:W-:Y:S01]  /*40af0*/  ISETP.LT.AND P2, PT, R29, UR33, !P5 ;  /* 0x000000211d007c0c */ /* 0x000fe2000ef41270 */
[----:B------:R-:W0:Y:S02]  /*40b00*/  LDCU UR33, c[0x0][0x398] ;  /* 0x00007300ff2177ac */ /* 0x000e240008000800 */
[----:B--2---:R-:W2:Y:S01]  /*40b10*/  LDL.LU R5, [R1+0x364] ;  /* 0x0003640001057983 */ /* 0x004ea20000300800 */
[----:B------:R-:W-:Y:S01]  /*40b20*/  IMAD.WIDE R6, R9, 0x2, R24 ;  /* 0x0000000209067825 */ /* 0x000fe200078e0218 */
[----:B------:R-:W-:Y:S01]  /*40b30*/  ISETP.LT.AND P5, PT, R26, UR41, !P5 ;  /* 0x000000291a007c0c */ /* 0x000fe2000efa1270 */
[----:B------:R-:W0:Y:S01]  /*40b40*/  LDCU UR41, c[0x0][0x39c] ;  /* 0x00007380ff2977ac */ /* 0x000e220008000800 */
[----:B------:R-:W-:-:S02]  /*40b50*/  ISETP.LT.AND P3, PT, R29, UR35, !P6 ;  /* 0x000000231d007c0c */ /* 0x000fc4000f761270 */
[----:B------:R-:W-:Y:S01]  /*40b60*/  ISETP.LT.AND P6, PT, R26, UR55, !P6 ;  /* 0x000000371a007c0c */ /* 0x000fe2000f7c1270 */
[C---:B------:R-:W-:Y:S01]  /*40b70*/  VIADD R10, R28.reuse, 0xe7 ;  /* 0x000000e71c0a7836 */ /* 0x040fe20000000000 */
[----:B------:R-:W0:Y:S01]  /*40b80*/  LDCU UR35, c[0x0][0x39c] ;  /* 0x00007380ff2377ac */ /* 0x000e220008000800 */
[----:B------:R-:W0:Y:S01]  /*40b90*/  LDCU UR8, c[0x0][0x398] ;  /* 0x00007300ff0877ac */ /* 0x000e220008000800 */
[----:B------:R-:W0:Y:S01]  /*40ba0*/  LDCU UR18, c[0x0][0x3b8] ;  /* 0x00007700ff1277ac */ /* 0x000e220008000800 */
[----:B--2---:R2:W-:Y:S01]  /*40bb0*/  @P2 STG.E.U16 desc[UR10][R6.64], R5 ;  /* 0x0000000506002986 */ /* 0x0045e2000c10150a */
[----:B---3--:R-:W-:Y:S01]  /*40bc0*/  PRMT R8, R11, 0x7632, R8 ;  /* 0x000076320b087816 */ /* 0x008fe20000000008 */
[----:B--2---:R-:W-:Y:S01]  /*40bd0*/  VIADD R6, R28, 0xe6 ;  /* 0x000000e61c067836 */ /* 0x004fe20000000000 */
[----:B------:R-:W-:Y:S01]  /*40be0*/  PRMT R7, R5, 0x7632, R7 ;  /* 0x0000763205077816 */ /* 0x000fe20000000007 */
[----:B------:R-:W-:-:S03]  /*40bf0*/  IMAD.WIDE R4, R9, 0x2, R2 ;  /* 0x0000000209047825 */ /* 0x000fc600078e0202 */
[----:B------:R-:W-:Y:S01]  /*40c00*/  ISETP.GE.AND P2, PT, R6, UR4, PT ;  /* 0x0000000406007c0c */ /* 0x000fe2000bf46270 */
[----:B------:R-:W-:Y:S01]  /*40c10*/  VIADD R6, R9, UR20 ;  /* 0x0000001409067c36 */ /* 0x000fe20008000000 */
[----:B------:R2:W-:Y:S01]  /*40c20*/  @P5 STG.E.U16 desc[UR10][R4.64], R7 ;  /* 0x0000000704005986 */ /* 0x0005e2000c10150a */
[C---:B------:R-:W-:Y:S01]  /*40c30*/  ISETP.LT.AND P5, PT, R29.reuse, UR54, !P0 ;  /* 0x000000361d007c0c */ /* 0x040fe2000c7a1270 */
[----:B------:R-:W3:Y:S01]  /*40c40*/  LDCU UR4, c[0x0][0x398] ;  /* 0x00007300ff0477ac */ /* 0x000ee20008000800 */
[----:B------:R-:W-:Y:S01]  /*40c50*/  VIADD R9, R6, UR28 ;  /* 0x0000001c06097c36 */ /* 0x000fe20008000000 */
[----:B------:R-:W-:Y:S01]  /*40c60*/  ISETP.LT.AND P0, PT, R26, UR40, !P0 ;  /* 0x000000281a007c0c */ /* 0x000fe2000c701270 */
[----:B------:R-:W0:Y:S01]  /*40c70*/  LDCU UR20, c[0x0][0x3b8] ;  /* 0x00007700ff1477ac */ /* 0x000e220008000800 */
[----:B------:R-:W0:Y:S01]  /*40c80*/  LDCU UR28, c[0x0][0x398] ;  /* 0x00007300ff1c77ac */ /* 0x000e220008000800 */
[C---:B--2---:R-:W-:Y:S01]  /*40c90*/  IMAD.WIDE R4, R6.reuse, 0x2, R24 ;  /* 0x0000000206047825 */ /* 0x044fe200078e0218 */
[----:B------:R-:W2:Y:S03]  /*40ca0*/  LDCU UR40, c[0x0][0x39c] ;  /* 0x00007380ff2877ac */ /* 0x000ea60008000800 */
[----:B------:R-:W-:Y:S01]  /*40cb0*/  IMAD.WIDE R6, R6, 0x2, R2 ;  /* 0x0000000206067825 */ /* 0x000fe200078e0202 */
[----:B------:R0:W-:Y:S04]  /*40cc0*/  @P3 STG.E.U16 desc[UR10][R4.64], R11 ;  /* 0x0000000b04003986 */ /* 0x0001e8000c10150a */
[----:B------:R1:W-:Y:S01]  /*40cd0*/  @P6 STG.E.U16 desc[UR10][R6.64], R8 ;  /* 0x0000000806006986 */ /* 0x0003e2000c10150a */
[----:B------:R-:W-:Y:S01]  /*40ce0*/  ISETP.LT.AND P6, PT, R29, UR30, !P4 ;  /* 0x0000001e1d007c0c */ /* 0x000fe2000e7c1270 */
[----:B------:R-:W2:Y:S01]  /*40cf0*/  LDCU UR30, c[0x0][0x3b8] ;  /* 0x00007700ff1e77ac */ /* 0x000ea20008000800 */
[----:B------:R-:W-:Y:S01]  /*40d00*/  ISETP.GE.AND P3, PT, R10, UR6, PT ;  /* 0x000000060a007c0c */ /* 0x000fe2000bf66270 */
[----:B0-----:R-:W-:Y:S01]  /*40d10*/  IMAD.WIDE R4, R9, 0x2, R24 ;  /* 0x0000000209047825 */ /* 0x001fe200078e0218 */
[----:B------:R-:W-:Y:S01]  /*40d20*/  PRMT R10, R21, 0x7632, R10 ;  /* 0x00007632150a7816 */ /* 0x000fe2000000000a */
[----:B------:R-:W0:Y:S02]  /*40d30*/  LDCU UR6, c[0x0][0x398] ;  /* 0x00007300ff0677ac */ /* 0x000e240008000800 */
[----:B-1----:R-:W-:Y:S01]  /*40d40*/  VIADD R8, R9, UR57 ;  /* 0x0000003909087c36 */ /* 0x002fe20008000000 */
[----:B------:R1:W-:Y:S01]  /*40d50*/  @P5 STG.E.U16 desc[UR10][R4.64], R21 ;  /* 0x0000001504005986 */ /* 0x0003e2000c10150a */
[----:B------:R-:W-:Y:S01]  /*40d60*/  ISETP.LT.AND P4, PT, R26, UR34, !P4 ;  /* 0x000000221a007c0c */ /* 0x000fe2000e781270 */
[----:B------:R-:W-:Y:S01]  /*40d70*/  VIADD R11, R28, 0xe8 ;  /* 0x000000e81c0b7836 */ /* 0x000fe20000000000 */
[----:B------:R-:W0:Y:S01]  /*40d80*/  LDCU UR34, c[0x0][0x39c] ;  /* 0x00007380ff2277ac */ /* 0x000e220008000800 */
[----:B------:R-:W-:-:S04]  /*40d90*/  IMAD.WIDE R6, R8, 0x2, R24 ;  /* 0x0000000208067825 */ /* 0x000fc800078e0218 */
[--C-:B-1----:R-:W-:Y:S01]  /*40da0*/  IMAD.WIDE R4, R9, 0x2, R2.reuse ;  /* 0x0000000209047825 */ /* 0x102fe200078e0202 */
[----:B------:R-:W2:Y:S04]  /*40db0*/  LDL.LU R21, [R1+0x384] ;  /* 0x0003840001157983 */ /* 0x000ea80000300800 */
[----:B------:R1:W-:Y:S01]  /*40dc0*/  @P0 STG.E.U16 desc[UR10][R4.64], R10 ;  /* 0x0000000a04000986 */ /* 0x0003e2000c10150a */
[----:B------:R-:W-:Y:S02]  /*40dd0*/  ISETP.LT.AND P0, PT, R29, UR26, !P2 ;  /* 0x0000001a1d007c0c */ /* 0x000fe4000d701270 */
[----:B------:R-:W-:Y:S01]  /*40de0*/  ISETP.GE.AND P5, PT, R11, UR48, PT ;  /* 0x000000300b007c0c */ /* 0x000fe2000bfa6270 */
[----:B------:R0:W-:Y:S01]  /*40df0*/  @P6 STG.E.U16 desc[UR10][R6.64], R23 ;  /* 0x0000001706006986 */ /* 0x0001e2000c10150a */
[----:B------:R-:W-:Y:S01]  /*40e00*/  ISETP.LT.AND P2, PT, R26, UR14, !P2 ;  /* 0x0000000e1a007c0c */ /* 0x000fe2000d741270 */
[----:B------:R-:W-:Y:S01]  /*40e10*/  VIADD R9, R28, 0xea ;  /* 0x000000ea1c097836 */ /* 0x000fe20000000000 */
[----:B------:R-:W2:Y:S01]  /*40e20*/  LDCU UR14, c[0x0][0x3b8] ;  /* 0x00007700ff0e77ac */ /* 0x000ea20008000800 */
[----:B------:R-:W2:Y:S01]  /*40e30*/  LDCU UR26, c[0x0][0x3b8] ;  /* 0x00007700ff1a77ac */ /* 0x000ea20008000800 */
[----:B-1----:R-:W-:Y:S01]  /*40e40*/  IMAD.WIDE R4, R8, 0x2, R2 ;  /* 0x0000000208047825 */ /* 0x002fe200078e0202 */
[----:B0-----:R-:W-:-:S03]  /*40e50*/  PRMT R6, R23, 0x7632, R6 ;  /* 0x0000763217067816 */ /* 0x001fc60000000006 */
[----:B------:R-:W-:Y:S02]  /*40e60*/  VIADD R8, R8, UR52 ;  /* 0x0000003408087c36 */ /* 0x000fe40008000000 */
[----:B------:R-:W-:Y:S01]  /*40e70*/  VIADD R7, R28, 0xe9 ;  /* 0x000000e91c077836 */ /* 0x000fe20000000000 */
[----:B------:R0:W-:Y:S01]  /*40e80*/  @P4 STG.E.U16 desc[UR10][R4.64], R6 ;  /* 0x0000000604004986 */ /* 0x0001e2000c10150a */
[----:B------:R-:W-:-:S03]  /*40e90*/  ISETP.LT.AND P4, PT, R29, UR51, !P3 ;  /* 0x000000331d007c0c */ /* 0x000fc6000df81270 */
[----:B------:R-:W-:Y:S01]  /*40ea0*/  ISETP.GE.AND P6, PT, R7, UR24, PT ;  /* 0x0000001807007c0c */ /* 0x000fe2000bfc6270 */
[----:B------:R-:W1:Y:S01]  /*40eb0*/  LDCU UR24, c[0x0][0x3b8] ;  /* 0x00007700ff1877ac */ /* 0x000e620008000800 */
[----:B------:R-:W-:Y:S01]  /*40ec0*/  PRMT R10, R22, 0x7632, R10 ;  /* 0x00007632160a7816 */ /* 0x000fe2000000000a */
[----:B0-----:R-:W-:-:S04]  /*40ed0*/  IMAD.WIDE R4, R8, 0x2, R24 ;  /* 0x0000000208047825 */ /* 0x001fc800078e0218 */
[C---:B------:R-:W-:Y:S01]  /*40ee0*/  IMAD.WIDE R6, R8.reuse, 0x2, R2 ;  /* 0x0000000208067825 */ /* 0x040fe200078e0202 */
[----:B------:R0:W-:Y:S04]  /*40ef0*/  @P0 STG.E.U16 desc[UR10][R4.64], R22 ;  /* 0x0000001604000986 */ /* 0x0001e8000c10150a */
[----:B------:R1:W-:Y:S01]  /*40f00*/  @P2 STG.E.U16 desc[UR10][R6.64], R10 ;  /* 0x0000000a06002986 */ /* 0x0003e2000c10150a */
[----:B0-----:R-:W-:-:S04]  /*40f10*/  VIADD R4, R8, UR56 ;  /* 0x0000003808047c36 */ /* 0x001fc80008000000 */
[----:B-1----:R-:W-:Y:S01]  /*40f20*/  IMAD.WIDE R6, R4, 0x2, R24 ;  /* 0x0000000204067825 */ /* 0x002fe200078e0218 */
[----:B------:R-:W-:-:S04]  /*40f30*/  PRMT R5, R27, 0x7632, R5 ;  /* 0x000076321b057816 */ /* 0x000fc80000000005 */
[----:B------:R0:W-:Y:S01]  /*40f40*/  @P4 STG.E.U16 desc[UR10][R6.64], R27 ;  /* 0x0000001b06004986 */ /* 0x0001e2000c10150a */
[----:B------:R-:W-:-:S03]  /*40f50*/  VIADD R8, R4, UR53 ;  /* 0x0000003504087c36 */ /* 0x000fc60008000000 */
[----:B0-----:R-:W2:Y:S01]  /*40f60*/  LDL.LU R27, [R1+0x374] ;  /* 0x00037400011b7983 */ /* 0x001ea20000300800 */
[----:B------:R-:W-:-:S03]  /*40f70*/  IMAD.WIDE R6, R4, 0x2, R2 ;  /* 0x0000000204067825 */ /* 0x000fc600078e0202 */
[----:B------:R-:W2:Y:S04]  /*40f80*/  LDL.LU R23, [R1+0x388] ;  /* 0x0003880001177983 */ /* 0x000ea80000300800 */
[----:B------:R-:W2:Y:S04]  /*40f90*/  LDL.LU R22, [R1+0x378] ;  /* 0x0003780001167983 */ /* 0x000ea80000300800 */
[----:B------:R-:W2:Y:S01]  /*40fa0*/  LDL.LU R4, [R1+0x380] ;  /* 0x0003800001047983 */ /* 0x000ea20000300800 */
[----:B------:R-:W-:Y:S02]  /*40fb0*/  ISETP.LT.AND P3, PT, R26, UR47, !P3 ;  /* 0x0000002f1a007c0c */ /* 0x000fe4000df61270 */
[----:B------:R-:W-:Y:S01]  /*40fc0*/  ISETP.LT.AND P2, PT, R29, UR58, !P5 ;  /* 0x0000003a1d007c0c */ /* 0x000fe2000ef41270 */
[----:B------:R-:W-:Y:S01]  /*40fd0*/  IMAD.WIDE R10, R8, 0x2, R24 ;  /* 0x00000002080a7825 */ /* 0x000fe200078e0218 */
[----:B------:R-:W-:Y:S01]  /*40fe0*/  ISETP.GE.AND P0, PT, R9, UR27, PT ;  /* 0x0000001b09007c0c */ /* 0x000fe2000bf06270 */
[----:B------:R-:W0:Y:S08]  /*40ff0*/  LDCU UR47, c[0x0][0x398] ;  /* 0x00007300ff2f77ac */ /* 0x000e300008000800 */
[----:B------:R1:W-:Y:S01]  /*41000*/  @P3 STG.E.U16 desc[UR10][R6.64], R5 ;  /* 0x0000000506003986 */ /* 0x0003e2000c10150a */
[----:B------:R-:W-:Y:S01]  /*41010*/  ISETP.LT.AND P5, PT, R26, UR39, !P5 ;  /* 0x000000271a007c0c */ /* 0x000fe2000efa1270 */
[----:B------:R-:W-:Y:S01]  /*41020*/  VIADD R9, R28, 0xeb ;  /* 0x000000eb1c097836 */ /* 0x000fe20000000000 */
[----:B------:R-:W-:Y:S01]  /*41030*/  ISETP.LT.AND P3, PT, R29, UR29, !P6 ;  /* 0x0000001d1d007c0c */ /* 0x000fe2000f761270 */
[----:B------:R-:W0:Y:S01]  /*41040*/  LDCU UR29, c[0x0][0x39c] ;  /* 0x00007380ff1d77ac */ /* 0x000e220008000800 */
[----:B------:R-:W0:Y:S01]  /*41050*/  LDCU UR27, c[0x0][0x3b8] ;  /* 0x00007700ff1b77ac */ /* 0x000e220008000800 */
[----:B--2---:R2:W-:Y:S01]  /*41060*/  @P2 STG.E.U16 desc[UR10][R10.64], R4 ;  /* 0x000000040a002986 */ /* 0x0045e2000c10150a */
[----:B-1----:R-:W-:Y:S01]  /*41070*/  VIADD R6, R8, UR60 ;  /* 0x0000003c08067c36 */ /* 0x002fe20008000000 */
[----:B------:R-:W-:Y:S01]  /*41080*/  PRMT R7, R4, 0x7632, R7 ;  /* 0x0000763204077816 */ /* 0x000fe20000000007 */
[----:B------:R-:W1:Y:S01]  /*41090*/  LDCU UR39, c[0x0][0x398] ;  /* 0x00007300ff2777ac */ /* 0x000e620008000800 */
[----:B--2---:R-:W2:Y:S01]  /*410a0*/  LDL.LU R11, [R1+0x370] ;  /* 0x00037000010b7983 */ /* 0x004ea20000300800 */
[----:B------:R-:W-:Y:S01]  /*410b0*/  ISETP.GE.AND P4, PT, R9, UR36, PT ;  /* 0x0000002409007c0c */ /* 0x000fe2000bf86270 */
[----:B------:R-:W-:Y:S01]  /*410c0*/  IMAD.WIDE R8, R8, 0x2, R2 ;  /* 0x0000000208087825 */ /* 0x000fe200078e0202 */
[----:B------:R-:W-:Y:S01]  /*410d0*/  ISETP.LT.AND P6, PT, R26, UR49, !P6 ;  /* 0x000000311a007c0c */ /* 0x000fe2000f7c1270 */
[----:B------:R-:W0:Y:S02]  /*410e0*/  LDCU UR36, c[0x0][0x39c] ;  /* 0x00007380ff2477ac */ /* 0x000e240008000800 */
[----:B------:R-:W-:Y:S01]  /*410f0*/  IMAD.WIDE R4, R6, 0x2, R24 ;  /* 0x0000000206047825 */ /* 0x000fe200078e0218 */
[----:B------:R1:W-:Y:S01]  /*41100*/  @P5 STG.E.U16 desc[UR10][R8.64], R7 ;  /* 0x0000000708005986 */ /* 0x0003e2000c10150a */
[----:B------:R-:W-:-:S02]  /*41110*/  ISETP.LT.AND P5, PT, R29, UR50, !P0 ;  /* 0x000000321d007c0c */ /* 0x000fc4000c7a1270 */
[----:B------:R-:W-:Y:S01]  /*41120*/  VIADD R10, R28, 0xec ;  /* 0x000000ec1c0a7836 */ /* 0x000fe20000000000 */
[----:B------:R-:W-:-:S04]  /*41130*/  ISETP.LT.AND P0, PT, R26, UR62, !P0 ;  /* 0x0000003e1a007c0c */ /* 0x000fc8000c701270 */
[----:B------:R-:W-:Y:S01]  /*41140*/  ISETP.GE.AND P2, PT, R10, UR37, PT ;  /* 0x000000250a007c0c */ /* 0x000fe2000bf46270 */
[C---:B------:R-:W-:Y:S01]  /*41150*/  VIADD R10, R28.reuse, 0xed ;  /* 0x000000ed1c0a7836 */ /* 0x040fe20000000000 */
[----:B------:R-:W0:Y:S01]  /*41160*/  LDCU UR37, c[0x0][0x398] ;  /* 0x00007300ff2577ac */ /* 0x000e220008000800 */
[----:B-1----:R-:W-:Y:S01]  /*41170*/  VIADD R8, R28, 0xee ;  /* 0x000000ee1c087836 */ /* 0x002fe20000000000 */
[----:B--2---:R1:W-:Y:S01]  /*41180*/  @P3 STG.E.U16 desc[UR10][R4.64], R11 ;  /* 0x0000000b04003986 */ /* 0x0043e2000c10150a */
[----:B------:R-:W-:Y:S02]  /*41190*/  PRMT R20, R11, 0x7632, R20 ;  /* 0x000076320b147816 */ /* 0x000fe40000000014 */
[----:B------:R-:W-:Y:S01]  /*411a0*/  ISETP.GE.AND P3, PT, R10, UR41, PT ;  /* 0x000000290a007c0c */ /* 0x000fe2000bf66270 */
[----:B-1----:R-:W-:-:S04]  /*411b0*/  IMAD.WIDE R4, R6, 0x2, R2 ;  /* 0x0000000206047825 */ /* 0x002fc800078e0202 */
[----:B------:R-:W-:Y:S01]  /*411c0*/  VIADD R11, R6, UR32 ;  /* 0x00000020060b7c36 */ /* 0x000fe20008000000 */
[----:B------:R1:W-:Y:S01]  /*411d0*/  @P6 STG.E.U16 desc[UR10][R4.64], R20 ;  /* 0x0000001404006986 */ /* 0x0003e2000c10150a */
[----:B------:R-:W-:Y:S01]  /*411e0*/  ISETP.LT.AND P6, PT, R29, UR38, !P4 ;  /* 0x000000261d007c0c */ /* 0x000fe2000e7c1270 */
[----:B------:R-:W2:Y:S01]  /*411f0*/  LDCU UR32, c[0x0][0x398] ;  /* 0x00007300ff2077ac */ /* 0x000ea20008000800 */
[----:B------:R-:W-:Y:S01]  /*41200*/  IMAD.WIDE R6, R11, 0x2, R24 ;  /* 0x000000020b067825 */ /* 0x000fe200078e0218 */
[----:B------:R-:W-:Y:S02]  /*41210*/  ISETP.LT.AND P4, PT, R26, UR22, !P4 ;  /* 0x000000161a007c0c */ /* 0x000fe4000e781270 */
[----:B------:R-:W-:Y:S01]  /*41220*/  PRMT R10, R21, 0x7632, R10 ;  /* 0x00007632150a7816 */ /* 0x000fe2000000000a */
[C---:B------:R-:W-:Y:S01]  /*41230*/  VIADD R9, R11.reuse, UR45 ;  /* 0x0000002d0b097c36 */ /* 0x040fe20008000000 */
[----:B------:R0:W-:Y:S01]  /*41240*/  @P5 STG.E.U16 desc[UR10][R6.64], R21 ;  /* 0x0000001506005986 */ /* 0x0001e2000c10150a */
[----:B-1----:R-:W-:Y:S01]  /*41250*/  IMAD.WIDE R4, R11, 0x2, R2 ;  /* 0x000000020b047825 */ /* 0x002fe200078e0202 */
[----:B------:R-:W-:Y:S01]  /*41260*/  ISETP.GE.AND P5, PT, R8, UR35, PT ;  /* 0x0000002308007c0c */ /* 0x000fe2000bfa6270 */
[----:B------:R-:W1:Y:S03]  /*41270*/  LDCU UR22, c[0x0][0x39c] ;  /* 0x00007380ff1677ac */ /* 0x000e660008000800 */
[----:B------:R2:W-:Y:S01]  /*41280*/  @P0 STG.E.U16 desc[UR10][R4.64], R10 ;  /* 0x0000000a04000986 */ /* 0x0005e2000c10150a */
[----:B------:R-:W-:Y:S01]  /*41290*/  VIADD R20, R28, 0xf0 ;  /* 0x000000f01c147836 */ /* 0x000fe20000000000 */
[----:B------:R-:W1:Y:S01]  /*412a0*/  LDCU UR38, c[0x0][0x398] ;  /* 0x00007300ff2677ac */ /* 0x000e620008000800 */
[C---:B0-----:R-:W-:Y:S01]  /*412b0*/  IMAD.WIDE R6, R9.reuse, 0x2, R24 ;  /* 0x0000000209067825 */ /* 0x041fe200078e0218 */
[----:B------:R-:W0:Y:S03]  /*412c0*/  LDCU UR35, c[0x0][0x398] ;  /* 0x00007300ff2377ac */ /* 0x000e260008000800 */
[----:B------:R-:W-:-:S02]  /*412d0*/  VIADD R21, R9, UR43 ;  /* 0x0000002b09157c36 */ /* 0x000fc40008000000 */
[----:B------:R-:W-:Y:S01]  /*412e0*/  IMAD.WIDE R8, R9, 0x2, R2 ;  /* 0x0000000209087825 */ /* 0x000fe200078e0202 */
[----:B--2---:R-:W-:Y:S01]  /*412f0*/  PRMT R5, R27, 0x7632, R5 ;  /* 0x000076321b057816 */ /* 0x004fe20000000005 */
[----:B------:R2:W-:Y:S01]  /*41300*/  @P6 STG.E.U16 desc[UR10][R6.64], R27 ;  /* 0x0000001b06006986 */ /* 0x0005e2000c10150a */
[C---:B------:R-:W-:Y:S01]  /*41310*/  ISETP.LT.AND P6, PT, R29.reuse, UR31, !P2 ;  /* 0x0000001f1d007c0c */ /* 0x040fe2000d7c1270 */
[----:B------:R-:W-:Y:S01]  /*41320*/  VIADD R11, R28, 0xef ;  /* 0x000000ef1c0b7836 */ /* 0x000fe20000000000 */
[C---:B------:R-:W-:Y:S01]  /*41330*/  ISETP.LT.AND P2, PT, R26.reuse, UR33, !P2 ;  /* 0x000000211a007c0c */ /* 0x040fe2000d741270 */
[----:B------:R0:W-:Y:S01]  /*41340*/  @P4 STG.E.U16 desc[UR10][R8.64], R5 ;  /* 0x0000000508004986 */ /* 0x0001e2000c10150a */
[----:B------:R-:W-:Y:S01]  /*41350*/  ISETP.LT.AND P4, PT, R29, UR8, !P3 ;  /* 0x000000081d007c0c */ /* 0x000fe2000df81270 */
[----:B------:R-:W1:Y:S01]  /*41360*/  LDCU UR31, c[0x0][0x398] ;  /* 0x00007300ff1f77ac */ /* 0x000e620008000800 */
[----:B------:R-:W-:Y:S01]  /*41370*/  ISETP.GE.AND P0, PT, R11, UR34, PT ;  /* 0x000000220b007c0c */ /* 0x000fe2000bf06270 */
[C---:B------:R-:W-:Y:S01]  /*41380*/  IMAD.WIDE R10, R21.reuse, 0x2, R24 ;  /* 0x00000002150a7825 */ /* 0x040fe200078e0218 */
[----:B---3--:R-:W-:Y:S01]  /*41390*/  ISETP.LT.AND P3, PT, R26, UR4, !P3 ;  /* 0x000000041a007c0c */ /* 0x008fe2000df61270 */
[----:B------:R-:W3:Y:S02]  /*413a0*/  LDCU UR34, c[0x0][0x398] ;  /* 0x00007300ff2277ac */ /* 0x000ee40008000800 */
[----:B--2---:R-:W-:Y:S01]  /*413b0*/  VIADD R27, R21, UR18 ;  /* 0x00000012151b7c36 */ /* 0x004fe20008000000 */
[----:B------:R-:W2:Y:S01]  /*413c0*/  LDCU UR33, c[0x0][0x398] ;  /* 0x00007300ff2177ac */ /* 0x000ea20008000800 */
[----:B0-----:R-:W-:Y:S01]  /*413d0*/  PRMT R9, R23, 0x7632, R9 ;  /* 0x0000763217097816 */ /* 0x001fe20000000009 */
[----:B------:R-:W-:Y:S01]  /*413e0*/  IMAD.WIDE R4, R21, 0x2, R2 ;  /* 0x0000000215047825 */ /* 0x000fe200078e0202 */
[----:B------:R0:W-:Y:S01]  /*413f0*/  @P6 STG.E.U16 desc[UR10][R10.64], R23 ;  /* 0x000000170a006986 */ /* 0x0001e2000c10150a */
[----:B------:R-:W1:Y:S02]  /*41400*/  LDCU UR18, c[0x0][0x39c] ;  /* 0x00007380ff1277ac */ /* 0x000e640008000800 */
[C---:B------:R-:W-:Y:S01]  /*41410*/  IMAD.WIDE R6, R27.reuse, 0x2, R24 ;  /* 0x000000021b067825 */ /* 0x040fe200078e0218 */
[----:B------:R-:W-:Y:S01]  /*41420*/  @P2 STG.E.U16 desc[UR10][R4.64], R9 ;  /* 0x0000000904002986 */ /* 0x000fe2000c10150a */
[----:B------:R-:W1:Y:S03]  /*41430*/  LDCU UR8, c[0x0][0x3b8] ;  /* 0x00007700ff0877ac */ /* 0x000e660008000800 */
[----:B------:R2:W-:Y:S01]  /*41440*/  @P4 STG.E.U16 desc[UR10][R6.64], R22 ;  /* 0x0000001606004986 */ /* 0x0005e2000c10150a */
[----:B------:R-:W-:Y:S01]  /*41450*/  VIADD R8, R28, 0xf1 ;  /* 0x000000f11c087836 */ /* 0x000fe20000000000 */
[----:B------:R-:W1:Y:S01]  /*41460*/  LDCU UR4, c[0x0][0x3b8] ;  /* 0x00007700ff0477ac */ /* 0x000e620008000800 */
[----:B0-----:R-:W-:Y:S01]  /*41470*/  PRMT R11, R22, 0x7632, R11 ;  /* 0x00007632160b7816 */ /* 0x001fe2000000000b */
[----:B------:R-:W0:Y:S01]  /*41480*/  LDS.128 R4, [R0] ;  /* 0x0000000000047984 */ /* 0x000e220000000c00 */
[----:B--2---:R-:W-:-:S05]  /*41490*/  IMAD.WIDE R22, R27, 0x2, R2 ;  /* 0x000000021b167825 */ /* 0x004fca00078e0202 */
[----:B------:R2:W-:Y:S04]  /*414a0*/  @P3 STG.E.U16 desc[UR10][R22.64], R11 ;  /* 0x0000000b16003986 */ /* 0x0005e8000c10150a */
[----:B--2---:R-:W2:Y:S01]  /*414b0*/  LDL.LU R23, [R1+0x38c] ;  /* 0x00038c0001177983 */ /* 0x004ea20000300800 */
[----:B------:R-:W-:Y:S01]  /*414c0*/  ISETP.LT.AND P4, PT, R29, UR6, !P5 ;  /* 0x000000061d007c0c */ /* 0x000fe2000ef81270 */
[----:B------:R-:W-:Y:S01]  /*414d0*/  VIADD R27, R27, UR20 ;  /* 0x000000141b1b7c36 */ /* 0x000fe20008000000 */
[----:B------:R-:W-:Y:S01]  /*414e0*/  ISETP.GE.AND P2, PT, R8, UR29, PT ;  /* 0x0000001d08007c0c */ /* 0x000fe2000bf46270 */
[----:B------:R-:W0:Y:S02]  /*414f0*/  LDCU UR20, c[0x0][0x398] ;  /* 0x00007300ff1477ac */ /* 0x000e240008000800 */
[----:B------:R-:W-:Y:S01]  /*41500*/  IMAD.WIDE R8, R27, 0x2, R24 ;  /* 0x000000021b087825 */ /* 0x000fe200078e0218 */
[----:B------:R-:W-:Y:S01]  /*41510*/  ISETP.LT.AND P5, PT, R26, UR28, !P5 ;  /* 0x0000001c1a007c0c */ /* 0x000fe2000efa1270 */
[----:B------:R-:W0:Y:S01]  /*41520*/  LDCU UR28, c[0x0][0x398] ;  /* 0x00007300ff1c77ac */ /* 0x000e220008000800 */
[----:B------:R-:W-:Y:S01]  /*41530*/  ISETP.LT.AND P3, PT, R29, UR42, !P0 ;  /* 0x0000002a1d007c0c */ /* 0x000fe2000c761270 */
[----:B------:R-:W-:Y:S01]  /*41540*/  IMAD.WIDE R10, R27, 0x2, R2 ;  /* 0x000000021b0a7825 */ /* 0x000fe200078e0202 */
[----:B------:R-:W-:Y:S01]  /*41550*/  ISETP.GE.AND P6, PT, R20, UR40, PT ;  /* 0x0000002814007c0c */ /* 0x000fe2000bfc6270 */
[----:B------:R-:W0:Y:S01]  /*41560*/  LDCU UR29, c[0x0][0x398] ;  /* 0x00007300ff1d77ac */ /* 0x000e220008000800 */
[----:B------:R-:W0:Y:S01]  /*41570*/  LDCU UR6, c[0x0][0x3b8] ;  /* 0x00007700ff0677ac */ /* 0x000e220008000800 */
[----:B--2---:R2:W-:Y:S04]  /*41580*/  @P4 STG.E.U16 desc[UR10][R8.64], R23 ;  /* 0x0000001708004986 */ /* 0x0045e8000c10150a */
[----:B--2---:R-:W2:Y:S01]  /*41590*/  LDL.LU R8, [R1+0x37c] ;  /* 0x00037c0001087983 */ /* 0x004ea20000300800 */
[----:B------:R-:W-:Y:S01]  /*415a0*/  VIADD R20, R28, 0xf2 ;  /* 0x000000f21c147836 */ /* 0x000fe20000000000 */
[----:B------:R-:W-:Y:S01]  /*415b0*/  PRMT R21, R23, 0x7632, R21 ;  /* 0x0000763217157816 */ /* 0x000fe20000000015 */
[----:B------:R-:W-:-:S02]  /*415c0*/  IMAD.MOV.U32 R9, RZ, RZ, R26 ;  /* 0x000000ffff097224 */ /* 0x000fc400078e001a */
[----:B------:R-:W-:Y:S01]  /*415d0*/  VIADD R27, R27, UR30 ;  /* 0x0000001e1b1b7c36 */ /* 0x000fe20008000000 */
[----:B------:R-:W-:Y:S01]  /*415e0*/  ISETP.GE.AND P4, PT, R20, UR36, PT ;  /* 0x0000002414007c0c */ /* 0x000fe2000bf86270 */
[----:B------:R0:W-:Y:S01]  /*415f0*/  @P5 STG.E.U16 desc[UR10][R10.64], R21 ;  /* 0x000000150a005986 */ /* 0x0001e2000c10150a */
[----:B------:R-:W-:Y:S01]  /*41600*/  ISETP.LT.AND P0, PT, R9, UR44, !P0 ;  /* 0x0000002c09007c0c */ /* 0x000fe2000c701270 */
[----:B------:R-:W-:Y:S01]  /*41610*/  VIADD R26, R28, 0xf3 ;  /* 0x000000f31c1a7836 */ /* 0x000fe20000000000 */
[----:B------:R-:W-:Y:S01]  /*41620*/  ISETP.LT.AND P5, PT, R29, UR46, !P6 ;  /* 0x0000002e1d007c0c */ /* 0x000fe2000f7a1270 */
[C---:B------:R-:W-:Y:S01]  /*41630*/  VIADD R23, R27.reuse, UR14 ;  /* 0x0000000e1b177c36 */ /* 0x040fe20008000000 */
[----:B------:R-:W1:Y:S01]  /*41640*/  LDCU UR30, c[0x0][0x398] ;  /* 0x00007300ff1e77ac */ /* 0x000e620008000800 */
[----:B------:R-:W1:Y:S01]  /*41650*/  LDCU UR14, c[0x0][0x3b8] ;  /* 0x00007700ff0e77ac */ /* 0x000e620008000800 */
[----:B0-----:R-:W-:-:S04]  /*41660*/  IMAD.WIDE R20, R27, 0x2, R24 ;  /* 0x000000021b147825 */ /* 0x001fc800078e0218 */
[----:B------:R-:W-:Y:S01]  /*41670*/  IMAD.WIDE R10, R23, 0x2, R24 ;  /* 0x00000002170a7825 */ /* 0x000fe200078e0218 */
[----:B--2---:R0:W-:Y:S01]  /*41680*/  @P3 STG.E.U16 desc[UR10][R20.64], R8 ;  /* 0x0000000814003986 */ /* 0x0041e2000c10150a */
[----:B------:R-:W-:Y:S02]  /*41690*/  PRMT R22, R8, 0x7632, R22 ;  /* 0x0000763208167816 */ /* 0x000fe40000000016 */
[----:B0-----:R-:W-:Y:S02]  /*416a0*/  IMAD.MOV.U32 R21, RZ, RZ, R9 ;  /* 0x000000ffff157224 */ /* 0x001fe400078e0009 */
[----:B------:R-:W-:-:S03]  /*416b0*/  IMAD.WIDE R8, R27, 0x2, R2 ;  /* 0x000000021b087825 */ /* 0x000fc600078e0202 */
[----:B------:R-:W-:Y:S02]  /*416c0*/  ISETP.LT.AND P6, PT, R21, UR47, !P6 ;  /* 0x0000002f15007c0c */ /* 0x000fe4000f7c1270 */
[----:B------:R0:W-:Y:S01]  /*416d0*/  @P0 STG.E.U16 desc[UR10][R8.64], R22 ;  /* 0x0000001608000986 */ /* 0x0001e2000c10150a */
[----:B------:R-:W-:-:S03]  /*416e0*/  ISETP.LT.AND P0, PT, R29, UR39, !P2 ;  /* 0x000000271d007c0c */ /* 0x000fc6000d701270 */
[----:B------:R2:W-:Y:S01]  /*416f0*/  @P5 STG.E.U16 desc[UR10][R10.64], R12 ;  /* 0x0000000c0a005986 */ /* 0x0005e2000c10150a */
[----:B-1----:R-:W-:Y:S01]  /*41700*/  ISETP.GE.AND P3, PT, R26, UR22, PT ;  /* 0x000000161a007c0c */ /* 0x002fe2000bf66270 */
[----:B------:R-:W1:Y:S01]  /*41710*/  LDCU UR22, c[0x0][0x398] ;  /* 0x00007300ff1677ac */ /* 0x000e620008000800 */
[----:B0-----:R-:W-:Y:S02]  /*41720*/  IMAD.MOV.U32 R22, RZ, RZ, R21 ;  /* 0x000000ffff167224 */ /* 0x001fe400078e0015 */
[----:B--2---:R-:W-:Y:S02]  /*41730*/  IMAD.MOV.U32 R10, RZ, RZ, R29 ;  /* 0x000000ffff0a7224 */ /* 0x004fe400078e001d */
[C---:B------:R-:W-:Y:S01]  /*41740*/  VIADD R29, R23.reuse, UR24 ;  /* 0x00000018171d7c36 */ /* 0x040fe20008000000 */
[----:B------:R-:W-:Y:S01]  /*41750*/  PRMT R9, R12, 0x7632, R9 ;  /* 0x000076320c097816 */ /* 0x000fe20000000009 */
[----:B------:R-:W-:Y:S01]  /*41760*/  IMAD.WIDE R20, R23, 0x2, R2 ;  /* 0x0000000217147825 */ /* 0x000fe200078e0202 */
[----:B------:R-:W-:Y:S01]  /*41770*/  ISETP.LT.AND P2, PT, R22, UR37, !P2 ;  /* 0x0000002516007c0c */ /* 0x000fe2000d741270 */
[----:B------:R-:W0:Y:S02]  /*41780*/  LDCU UR24, c[0x0][0x398] ;  /* 0x00007300ff1877ac */ /* 0x000e240008000800 */
[C---:B------:R-:W-:Y:S01]  /*41790*/  IMAD.WIDE R26, R29.reuse, 0x2, R24 ;  /* 0x000000021d1a7825 */ /* 0x040fe200078e0218 */
[----:B------:R-:W-:Y:S03]  /*417a0*/  @P6 STG.E.U16 desc[UR10][R20.64], R9 ;  /* 0x0000000914006986 */ /* 0x000fe6000c10150a */
[----:B------:R-:W-:Y:S01]  /*417b0*/  VIADD R8, R28, 0xf4 ;  /* 0x000000f41c087836 */ /* 0x000fe20000000000 */
[----:B------:R2:W-:Y:S01]  /*417c0*/  @P0 STG.E.U16 desc[UR10][R26.64], R4 ;  /* 0x000000041a000986 */ /* 0x0005e2000c10150a */
[----:B------:R-:W-:Y:S01]  /*417d0*/  ISETP.LT.AND P6, PT, R10, UR32, !P4 ;  /* 0x000000200a007c0c */ /* 0x000fe2000e7c1270 */
[----:B------:R-:W-:Y:S01]  /*417e0*/  VIADD R11, R29, UR26 ;  /* 0x0000001a1d0b7c36 */ /* 0x000fe20008000000 */
[----:B------:R-:W-:Y:S01]  /*417f0*/  PRMT R12, R4, 0x7632, R12 ;  /* 0x00007632040c7816 */ /* 0x000fe2000000000c */
[----:B------:R-:W0:Y:S01]  /*41800*/  LDCU UR32, c[0x0][0x398] ;  /* 0x00007300ff2077ac */ /* 0x000e220008000800 */
[----:B------:R-:W-:Y:S01]  /*41810*/  ISETP.GE.AND P5, PT, R8, UR18, PT ;  /* 0x0000001208007c0c */ /* 0x000fe2000bfa6270 */
[----:B------:R-:W-:-:S02]  /*41820*/  VIADD R8, R28, 0xf5 ;  /* 0x000000f51c087836 */ /* 0x000fc40000000000 */
[----:B--2---:R-:W-:Y:S01]  /*41830*/  IMAD.MOV.U32 R26, RZ, RZ, R22 ;  /* 0x000000ffff1a7224 */ /* 0x004fe200078e0016 */
[----:B----4-:R-:W-:Y:S01]  /*41840*/  PRMT R20, R13, 0x7632, R20 ;  /* 0x000076320d147816 */ /* 0x010fe20000000014 */
[----:B------:R-:W-:Y:S01]  /*41850*/  IMAD.WIDE R22, R29, 0x2, R2 ;  /* 0x000000021d167825 */ /* 0x000fe200078e0202 */
[----:B------:R-:W2:Y:S02]  /*41860*/  LDCU UR18, c[0x0][0x3b8] ;  /* 0x00007700ff1277ac */ /* 0x000ea40008000800 */
[----:B------:R-:W-:Y:S01]  /*41870*/  ISETP.LT.AND P4, PT, R26, UR38, !P4 ;  /* 0x000000261a007c0c */ /* 0x000fe2000e781270 */
[----:B------:R-:W-:Y:S01]  /*41880*/  IMAD.MOV.U32 R29, RZ, RZ, R10 ;  /* 0x000000ffff1d7224 */ /* 0x000fe200078e000a */
[----:B------:R-:W-:Y:S01]  /*41890*/  ISETP.GE.AND P0, PT, R8, UR7, PT ;  /* 0x0000000708007c0c */ /* 0x000fe2000bf06270 */
[----:B------:R4:W-:Y:S01]  /*418a0*/  @P2 STG.E.U16 desc[UR10][R22.64], R12 ;  /* 0x0000000c16002986 */ /* 0x0009e2000c10150a */
[----:B------:R-:W-:Y:S01]  /*418b0*/  IMAD.WIDE R8, R11, 0x2, R24 ;  /* 0x000000020b087825 */ /* 0x000fe200078e0218 */
[----:B------:R-:W0:Y:S01]  /*418c0*/  LDCU UR26, c[0x0][0x398] ;  /* 0x00007300ff1a77ac */ /* 0x000e220008000800 */
[----:B------:R-:W-:-:S02]  /*418d0*/  ISETP.LT.AND P2, PT, R29, UR31, !P3 ;  /* 0x0000001f1d007c0c */ /* 0x000fc4000df41270 */
[C---:B------:R-:W-:Y:S01]  /*418e0*/  VIADD R21, R11.reuse, UR27 ;  /* 0x0000001b0b157c36 */ /* 0x040fe20008000000 */
[----:B---3--:R-:W-:Y:S01]  /*418f0*/  ISETP.LT.AND P3, PT, R26, UR34, !P3 ;  /* 0x000000221a007c0c */ /* 0x008fe2000df61270 */
[----:B------:R-:W-:Y:S01]  /*41900*/  IMAD.WIDE R10, R11, 0x2, R2 ;  /* 0x000000020b0a7825 */ /* 0x000fe200078e0202 */
[----:B------:R3:W-:Y:S01]  /*41910*/  @P6 STG.E.U16 desc[UR10][R8.64], R13 ;  /* 0x0000000d08006986 */ /* 0x0007e2000c10150a */
[----:B------:R-:W0:Y:S02]  /*41920*/  LDCU UR27, c[0x0][0x398] ;  /* 0x00007300ff1b77ac */ /* 0x000e240008000800 */
[----:B------:R-:W-:Y:S01]  /*41930*/  VIADD R4, R28, 0xf6 ;  /* 0x000000f61c047836 */ /* 0x000fe20000000000 */
[----:B------:R0:W-:Y:S01]  /*41940*/  @P4 STG.E.U16 desc[UR10][R10.64], R20 ;  /* 0x000000140a004986 */ /* 0x0001e2000c10150a */
[----:B------:R-:W-:Y:S01]  /*41950*/  ISETP.LT.AND P4, PT, R29, UR33, !P5 ;  /* 0x000000211d007c0c */ /* 0x000fe2000ef81270 */
[C---:B----4-:R-:W-:Y:S01]  /*41960*/  IMAD.WIDE R22, R21.reuse, 0x2, R24 ;  /* 0x0000000215167825 */ /* 0x050fe200078e0218 */
[----:B------:R-:W-:Y:S01]  /*41970*/  ISETP.LT.AND P5, PT, R26, UR35, !P5 ;  /* 0x000000231a007c0c */ /* 0x000fe2000efa1270 */
[----:B------:R-:W4:Y:S01]  /*41980*/  LDCU UR7, c[0x0][0x3b8] ;  /* 0x00007700ff0777ac */ /* 0x000f220008000800 */
[----:B------:R-:W-:Y:S01]  /*41990*/  ISETP.GE.AND P6, PT, R4, UR21, PT ;  /* 0x0000001504007c0c */ /* 0x000fe2000bfc6270 */
[----:B------:R-:W-:Y:S01]  /*419a0*/  VIADD R27, R21, UR8 ;  /* 0x00000008151b7c36 */ /* 0x000fe20008000000 */
[----:B---3--:R-:W-:Y:S01]  /*419b0*/  PRMT R13, R5, 0x7632, R13 ;  /* 0x00007632050d7816 */ /* 0x008fe2000000000d */
[----:B------:R-:W-:Y:S01]  /*419c0*/  IMAD.WIDE R8, R21, 0x2, R2 ;  /* 0x0000000215087825 */ /* 0x000fe200078e0202 */
[----:B------:R3:W-:Y:S01]  /*419d0*/  @P2 STG.E.U16 desc[UR10][R22.64], R5 ;  /* 0x0000000516002986 */ /* 0x0007e2000c10150a */
[----:B------:R-:W1:Y:S02]  /*419e0*/  LDCU UR21, c[0x0][0x398] ;  /* 0x00007300ff1577ac */ /* 0x000e640008000800 */
[----:B------:R-:W-:Y:S01]  /*419f0*/  VIADD R4, R28, 0xf7 ;  /* 0x000000f71c047836 */ /* 0x000fe20000000000 */
[----:B------:R2:W-:Y:S01]  /*41a00*/  @P3 STG.E.U16 desc[UR10][R8.64], R13 ;  /* 0x0000000d08003986 */ /* 0x0005e2000c10150a */
[----:B0-----:R-:W-:Y:S01]  /*41a10*/  IMAD.WIDE R10, R27, 0x2, R24 ;  /* 0x000000021b0a7825 */ /* 0x001fe200078e0218 */
[----:B------:R-:W-:Y:S01]  /*41a20*/  ISETP.LT.AND P3, PT, R29, UR20, !P0 ;  /* 0x000000141d007c0c */ /* 0x000fe2000c761270 */
[----:B------:R-:W0:Y:S01]  /*41a30*/  LDCU UR31, c[0x0][0x398] ;  /* 0x00007300ff1f77ac */ /* 0x000e220008000800 */
[----:B------:R-:W-:Y:S01]  /*41a40*/  ISETP.GE.AND P2, PT, R4, UR5, PT ;  /* 0x0000000504007c0c */ /* 0x000fe2000bf46270 */
[----:B------:R-:W-:Y:S01]  /*41a50*/  VIADD R12, R28, 0xf8 ;  /* 0x000000f81c0c7836 */ /* 0x000fe20000000000 */
[----:B------:R0:W-:Y:S01]  /*41a60*/  @P4 STG.E.U16 desc[UR10][R10.64], R14 ;  /* 0x0000000e0a004986 */ /* 0x0001e2000c10150a */
[----:B------:R-:W0:Y:S01]  /*41a70*/  LDCU UR8, c[0x0][0x3b8] ;  /* 0x00007700ff0877ac */ /* 0x000e220008000800 */
[----:B---3--:R-:W-:Y:S01]  /*41a80*/  IMAD.WIDE R4, R27, 0x2, R2 ;  /* 0x000000021b047825 */ /* 0x008fe200078e0202 */
[----:B------:R-:W3:Y:S01]  /*41a90*/  LDCU UR33, c[0x0][0x398] ;  /* 0x00007300ff2177ac */ /* 0x000ee20008000800 */
[----:B--2---:R-:W-:-:S02]  /*41aa0*/  PRMT R9, R14, 0x7632, R9 ;  /* 0x000076320e097816 */ /* 0x004fc40000000009 */
[----:B------:R-:W-:Y:S02]  /*41ab0*/  VIADD R8, R28, 0xf9 ;  /* 0x000000f91c087836 */ /* 0x000fe40000000000 */
[----:B------:R-:W-:Y:S01]  /*41ac0*/  VIADD R27, R27, UR4 ;  /* 0x000000041b1b7c36 */ /* 0x000fe20008000000 */
[----:B------:R-:W-:Y:S01]  /*41ad0*/  ISETP.LT.AND P4, PT, R26, UR28, !P0 ;  /* 0x0000001c1a007c0c */ /* 0x000fe2000c781270 */
[----:B------:R2:W-:Y:S01]  /*41ae0*/  @P5 STG.E.U16 desc[UR10][R4.64], R9 ;  /* 0x0000000904005986 */ /* 0x0005e2000c10150a */
[----:B------:R-:W-:Y:S01]  /*41af0*/  ISETP.GE.AND P0, PT, R12, UR25, PT ;  /* 0x000000190c007c0c */ /* 0x000fe2000bf06270 */
[C---:B------:R-:W-:Y:S01]  /*41b00*/  IMAD.WIDE R12, R27.reuse, 0x2, R24 ;  /* 0x000000021b0c7825 */ /* 0x040fe200078e0218 */
[----:B------:R-:W-:Y:S01]  /*41b10*/  ISETP.GE.AND P5, PT, R8, UR13, PT ;  /* 0x0000000d08007c0c */ /* 0x000fe2000bfa6270 */
[----:B------:R-:W3:Y:S01]  /*41b20*/  LDCU UR20, c[0x0][0x398] ;  /* 0x00007300ff1477ac */ /* 0x000ee20008000800 */
[----:B------:R0:W3:Y:S01]  /*41b30*/  LDS.128 R8, [R0+0x400] ;  /* 0x0004000000087984 */ /* 0x0000e20000000c00 */
[----:B------:R-:W-:Y:S01]  /*41b40*/  IMAD.WIDE R20, R27, 0x2, R2 ;  /* 0x000000021b147825 */ /* 0x000fe200078e0202 */
[----:B------:R-:W3:Y:S02]  /*41b50*/  LDCU UR13, c[0x0][0x398] ;  /* 0x00007300ff0d77ac */ /* 0x000ee40008000800 */
[----:B------:R4:W-:Y:S01]  /*41b60*/  @P3 STG.E.U16 desc[UR10][R12.64], R6 ;  /* 0x000000060c003986 */ /* 0x0009e2000c10150a */
[----:B------:R-:W-:-:S02]  /*41b70*/  ISETP.LT.AND P3, PT, R29, UR29, !P6 ;  /* 0x0000001d1d007c0c */ /* 0x000fc4000f761270 */
[----:B-1----:R-:W-:Y:S01]  /*41b80*/  ISETP.LT.AND P6, PT, R26, UR22, !P6 ;  /* 0x000000161a007c0c */ /* 0x002fe2000f7c1270 */
[----:B0-----:R-:W-:Y:S01]  /*41b90*/  VIADD R14, R28, 0xfa ;  /* 0x000000fa1c0e7836 */ /* 0x001fe20000000000 */
[----:B--2---:R-:W-:Y:S01]  /*41ba0*/  PRMT R5, R6, 0x7632, R5 ;  /* 0x0000763206057816 */ /* 0x004fe20000000005 */
[----:B------:R-:W-:Y:S01]  /*41bb0*/  VIADD R27, R27, UR6 ;  /* 0x000000061b1b7c36 */ /* 0x000fe20008000000 */
[----:B------:R-:W0:Y:S03]  /*41bc0*/  LDCU UR4, c[0x0][0x3b8] ;  /* 0x00007700ff0477ac */ /* 0x000e260008000800 */
[----:B------:R1:W-:Y:S01]  /*41bd0*/  @P4 STG.E.U16 desc[UR10][R20.64], R5 ;  /* 0x0000000514004986 */ /* 0x0003e2000c10150a */
[----:B------:R-:W-:Y:S01]  /*41be0*/  VIADD R0, R28, 0xfb ;  /* 0x000000fb1c007836 */ /* 0x000fe20000000000 */
[----:B----4-:R-:W-:Y:S01]  /*41bf0*/  PRMT R6, R15, 0x7632, R6 ;  /* 0x000076320f067816 */ /* 0x010fe20000000006 */
[----:B------:R-:W-:Y:S01]  /*41c00*/  IMAD.WIDE R12, R27, 0x2, R2 ;  /* 0x000000021b0c7825 */ /* 0x000fe200078e0202 */
[----:B------:R-:W-:Y:S01]  /*41c10*/  ISETP.LT.AND P4, PT, R29, UR24, !P2 ;  /* 0x000000181d007c0c */ /* 0x000fe2000d781270 */
[----:B------:R-:W2:Y:S01]  /*41c20*/  LDCU UR22, c[0x0][0x398] ;  /* 0x00007300ff1677ac */ /* 0x000ea20008000800 */
[C---:B------:R-:W-:Y:S01]  /*41c30*/  ISETP.LT.AND P2, PT, R26.reuse, UR30, !P2 ;  /* 0x0000001e1a007c0c */ /* 0x040fe2000d741270 */
[----:B------:R-:W4:Y:S01]  /*41c40*/  LDCU UR5, c[0x0][0x3b8] ;  /* 0x00007700ff0577ac */ /* 0x000f220008000800 */
[C---:B-1----:R-:W-:Y:S01]  /*41c50*/  IMAD.WIDE R4, R27.reuse, 0x2, R24 ;  /* 0x000000021b047825 */ /* 0x042fe200078e0218 */
[----:B------:R-:W1:Y:S04]  /*41c60*/  LDCU UR6, c[0x0][0x3b8] ;  /* 0x00007700ff0677ac */ /* 0x000e680008000800 */
[----:B------:R0:W-:Y:S01]  /*41c70*/  @P3 STG.E.U16 desc[UR10][R4.64], R15 ;  /* 0x0000000f04003986 */ /* 0x0001e2000c10150a */
[----:B------:R-:W-:Y:S01]  /*41c80*/  VIADD R21, R27, UR14 ;  /* 0x0000000e1b157c36 */ /* 0x000fe20008000000 */
[----:B------:R-:W-:Y:S01]  /*41c90*/  PRMT R20, R7, 0x7632, R20 ;  /* 0x0000763207147816 */ /* 0x000fe20000000014 */
[----:B------:R-:W1:Y:S01]  /*41ca0*/  LDCU UR14, c[0x0][0x398] ;  /* 0x00007300ff0e77ac */ /* 0x000e620008000800 */
[----:B------:R2:W-:Y:S01]  /*41cb0*/  @P6 STG.E.U16 desc[UR10][R12.64], R6 ;  /* 0x000000060c006986 */ /* 0x0005e2000c10150a */
[----:B------:R-:W-:Y:S01]  /*41cc0*/  ISETP.LT.AND P6, PT, R29, UR32, !P0 ;  /* 0x000000201d007c0c */ /* 0x000fe2000c7c1270 */
[----:B------:R-:W-:Y:S01]  /*41cd0*/  IMAD.WIDE R22, R21, 0x2, R24 ;  /* 0x0000000215167825 */ /* 0x000fe200078e0218 */
[----:B------:R-:W-:-:S03]  /*41ce0*/  ISETP.LT.AND P0, PT, R26, UR26, !P0 ;  /* 0x0000001a1a007c0c */ /* 0x000fc6000c701270 */
[C---:B------:R-:W-:Y:S02]  /*41cf0*/  VIADD R27, R21.reuse, UR18 ;  /* 0x00000012151b7c36 */ /* 0x040fe40008000000 */
[----:B0-----:R-:W-:Y:S01]  /*41d00*/  IMAD.WIDE R4, R21, 0x2, R2 ;  /* 0x0000000215047825 */ /* 0x001fe200078e0202 */
[----:B------:R0:W-:Y:S01]  /*41d10*/  @P4 STG.E.U16 desc[UR10][R22.64], R7 ;  /* 0x0000000716004986 */ /* 0x0001e2000c10150a */
[----:B------:R-:W-:Y:S01]  /*41d20*/  ISETP.GE.AND P3, PT, R14, UR23, PT ;  /* 0x000000170e007c0c */ /* 0x000fe2000bf66270 */
[----:B------:R-:W1:Y:S01]  /*41d30*/  LDCU UR18, c[0x0][0x398] ;  /* 0x00007300ff1277ac */ /* 0x000e620008000800 */
[----:B--2---:R-:W-:Y:S01]  /*41d40*/  IMAD.WIDE R12, R27, 0x2, R24 ;  /* 0x000000021b0c7825 */ /* 0x004fe200078e0218 */
[----:B------:R2:W-:Y:S01]  /*41d50*/  @P2 STG.E.U16 desc[UR10][R4.64], R20 ;  /* 0x0000001404002986 */ /* 0x0005e2000c10150a */
[----:B------:R-:W-:Y:S02]  /*41d60*/  ISETP.LT.AND P2, PT, R29, UR21, !P5 ;  /* 0x000000151d007c0c */ /* 0x000fe4000ef41270 */
[----:B------:R-:W-:Y:S01]  /*41d70*/  ISETP.LT.AND P5, PT, R26, UR27, !P5 ;  /* 0x0000001b1a007c0c */ /* 0x000fe2000efa1270 */
[----:B------:R-:W-:Y:S01]  /*41d80*/  IMAD.WIDE R14, R27, 0x2, R2 ;  /* 0x000000021b0e7825 */ /* 0x000fe200078e0202 */
[----:B------:R-:W-:Y:S01]  /*41d90*/  PRMT R6, R16, 0x7632, R6 ;  /* 0x0000763210067816 */ /* 0x000fe20000000006 */
[----:B------:R1:W-:Y:S01]  /*41da0*/  @P6 STG.E.U16 desc[UR10][R12.64], R16 ;  /* 0x000000100c006986 */ /* 0x0003e2000c10150a */
[----:B------:R-:W-:Y:S01]  /*41db0*/  ISETP.GE.AND P4, PT, R0, UR9, PT ;  /* 0x0000000900007c0c */ /* 0x000fe2000bf86270 */
[----:B------:R-:W-:Y:S01]  /*41dc0*/  VIADD R0, R28, 0xfc ;  /* 0x000000fc1c007836 */ /* 0x000fe20000000000 */
[----:B------:R-:W-:Y:S01]  /*41dd0*/  ISETP.LT.AND P6, PT, R29, UR31, !P3 ;  /* 0x0000001f1d007c0c */ /* 0x000fe2000dfc1270 */
[----:B0-----:R-:W-:Y:S01]  /*41de0*/  VIADD R7, R27, UR7 ;  /* 0x000000071b077c36 */ /* 0x001fe20008000000 */
[----:B------:R0:W-:Y:S01]  /*41df0*/  @P0 STG.E.U16 desc[UR10][R14.64], R6 ;  /* 0x000000060e000986 */ /* 0x0001e2000c10150a */
[----:B------:R-:W4:Y:S01]  /*41e00*/  LDCU UR9, c[0x0][0x398] ;  /* 0x00007300ff0977ac */ /* 0x000f220008000800 */
[----:B------:R-:W-:Y:S01]  /*41e10*/  ISETP.GE.AND P0, PT, R0, UR19, PT ;  /* 0x0000001300007c0c */ /* 0x000fe2000bf06270 */
[C---:B------:R-:W-:Y:S01]  /*41e20*/  VIADD R21, R7.reuse, UR8 ;  /* 0x0000000807157c36 */ /* 0x040fe20008000000 */
[----:B---3--:R-:W-:Y:S01]  /*41e30*/  PRMT R0, R8, 0x7632, R0 ;  /* 0x0000763208007816 */ /* 0x008fe20000000000 */
[--C-:B--2---:R-:W-:Y:S01]  /*41e40*/  IMAD.WIDE R4, R7, 0x2, R24.reuse ;  /* 0x0000000207047825 */ /* 0x104fe200078e0218 */
[----:B------:R-:W-:Y:S01]  /*41e50*/  ISETP.LT.AND P3, PT, R26, UR33, !P3 ;  /* 0x000000211a007c0c */ /* 0x000fe2000df61270 */
[----:B------:R-:W2:Y:S02]  /*41e60*/  LDCU UR8, c[0x0][0x398] ;  /* 0x00007300ff0877ac */ /* 0x000ea40008000800 */
[----:B-1----:R-:W-:Y:S01]  /*41e70*/  IMAD.WIDE R12, R21, 0x2, R24 ;  /* 0x00000002150c7825 */ /* 0x002fe200078e0218 */
[----:B------:R-:W1:Y:S03]  /*41e80*/  LDCU UR7, c[0x0][0x3b8] ;  /* 0x00007700ff0777ac */ /* 0x000e660008000800 */
[----:B0-----:R-:W-:Y:S01]  /*41e90*/  IMAD.WIDE R6, R7, 0x2, R2 ;  /* 0x0000000207067825 */ /* 0x001fe200078e0202 */
[----:B------:R0:W-:Y:S03]  /*41ea0*/  @P2 STG.E.U16 desc[UR10][R4.64], R8 ;  /* 0x0000000804002986 */ /* 0x0001e6000c10150a */
[----:B------:R-:W-:Y:S01]  /*41eb0*/  VIADD R14, R28, 0xfd ;  /* 0x000000fd1c0e7836 */ /* 0x000fe20000000000 */
[----:B------:R3:W-:Y:S01]  /*41ec0*/  @P5 STG.E.U16 desc[UR10][R6.64], R0 ;  /* 0x0000000006005986 */ /* 0x0007e2000c10150a */
[----:B------:R-:W-:Y:S01]  /*41ed0*/  ISETP.LT.AND P5, PT, R29, UR20, !P4 ;  /* 0x000000141d007c0c */ /* 0x000fe2000e7a1270 */
[----:B------:R-:W-:Y:S01]  /*41ee0*/  VIADD R15, R21, UR4 ;  /* 0x00000004150f7c36 */ /* 0x000fe20008000000 */
[----:B------:R-:W-:Y:S01]  /*41ef0*/  ISETP.LT.AND P4, PT, R26, UR13, !P4 ;  /* 0x0000000d1a007c0c */ /* 0x000fe2000e781270 */
[----:B------:R1:W-:Y:S01]  /*41f00*/  @P6 STG.E.U16 desc[UR10][R12.64], R17 ;  /* 0x000000110c006986 */ /* 0x0003e2000c10150a */
[----:B------:R-:W-:Y:S01]  /*41f10*/  ISETP.GE.AND P2, PT, R14, UR17, PT ;  /* 0x000000110e007c0c */ /* 0x000fe2000bf46270 */
[----:B------:R-:W2:Y:S01]  /*41f20*/  LDCU UR17, c[0x0][0x398] ;  /* 0x00007300ff1177ac */ /* 0x000ea20008000800 */
[----:B------:R-:W-:Y:S01]  /*41f30*/  ISETP.LT.AND P6, PT, R29, UR22, !P0 ;  /* 0x000000161d007c0c */ /* 0x000fe2000c7c1270 */
[----:B----4-:R-:W-:Y:S01]  /*41f40*/  VIADD R23, R15, UR5 ;  /* 0x000000050f177c36 */ /* 0x010fe20008000000 */
[----:B------:R-:W-:Y:S01]  /*41f50*/  PRMT R16, R17, 0x7632, R16 ;  /* 0x0000763211107816 */ /* 0x000fe20000000010 */
[----:B------:R-:W4:Y:S01]  /*41f60*/  LDCU UR4, c[0x0][0x3b8] ;  /* 0x00007700ff0477ac */ /* 0x000f220008000800 */
[----:B0-----:R-:W-:Y:S01]  /*41f70*/  IMAD.WIDE R4, R21, 0x2, R2 ;  /* 0x0000000215047825 */ /* 0x001fe200078e0202 */
[----:B---3--:R-:W-:-:S03]  /*41f80*/  PRMT R0, R9, 0x7632, R0 ;  /* 0x0000763209007816 */ /* 0x008fc60000000000 */
[C---:B------:R-:W-:Y:S01]  /*41f90*/  IMAD.WIDE R6, R15.reuse, 0x2, R24 ;  /* 0x000000020f067825 */ /* 0x040fe200078e0218 */
[----:B------:R0:W-:Y:S03]  /*41fa0*/  @P3 STG.E.U16 desc[UR10][R4.64], R16 ;  /* 0x0000001004003986 */ /* 0x0001e6000c10150a */
[----:B------:R-:W-:Y:S02]  /*41fb0*/  VIADD R28, R28, 0xfe ;  /* 0x000000fe1c1c7836 */ /* 0x000fe40000000000 */
[----:B-1----:R-:W-:Y:S01]  /*41fc0*/  IMAD.WIDE R12, R15, 0x2, R2 ;  /* 0x000000020f0c7825 */ /* 0x002fe200078e0202 */
[----:B------:R-:W-:Y:S03]  /*41fd0*/  @P5 STG.E.U16 desc[UR10][R6.64], R9 ;  /* 0x0000000906005986 */ /* 0x000fe6000c10150a */
[C---:B------:R-:W-:Y:S01]  /*41fe0*/  IMAD.WIDE R14, R23.reuse, 0x2, R24 ;  /* 0x00000002170e7825 */ /* 0x040fe200078e0218 */
[----:B------:R-:W-:Y:S01]  /*41ff0*/  ISETP.GE.AND P3, PT, R28, UR15, PT ;  /* 0x0000000f1c007c0c */ /* 0x000fe2000bf66270 */
[----:B------:R1:W-:Y:S01]  /*42000*/  @P4 STG.E.U16 desc[UR10][R12.64], R0 ;  /* 0x000000000c004986 */ /* 0x0003e2000c10150a */
[----:B------:R-:W-:Y:S01]  /*42010*/  ISETP.LT.AND P0, PT, R26, UR14, !P0 ;  /* 0x0000000e1a007c0c */ /* 0x000fe2000c701270 */
[----:B------:R-:W-:-:S02]  /*42020*/  VIADD R17, R23, UR6 ;  /* 0x0000000617117c36 */ /* 0x000fc40008000000 */
[----:B------:R3:W-:Y:S01]  /*42030*/  @P6 STG.E.U16 desc[UR10][R14.64], R18 ;  /* 0x000000120e006986 */ /* 0x0007e2000c10150a */
[C---:B------:R-:W-:Y:S02]  /*42040*/  ISETP.LT.AND P6, PT, R29.reuse, UR9, !P2 ;  /* 0x000000091d007c0c */ /* 0x040fe4000d7c1270 */
[C---:B------:R-:W-:Y:S02]  /*42050*/  ISETP.LT.AND P2, PT, R26.reuse, UR18, !P2 ;  /* 0x000000121a007c0c */ /* 0x040fe4000d741270 */
[----:B--2---:R-:W-:Y:S01]  /*42060*/  ISETP.LT.AND P5, PT, R29, UR8, !P3 ;  /* 0x000000081d007c0c */ /* 0x004fe2000dfa1270 */
[----:B------:R-:W-:Y:S01]  /*42070*/  VIADD R21, R17, UR7 ;  /* 0x0000000711157c36 */ /* 0x000fe20008000000 */
[C---:B------:R-:W-:Y:S02]  /*42080*/  ISETP.LT.AND P3, PT, R26.reuse, UR17, !P3 ;  /* 0x000000111a007c0c */ /* 0x040fe4000df61270 */
[----:B------:R-:W-:Y:S02]  /*42090*/  ISETP.LT.AND P4, PT, R29, UR16, !P1 ;  /* 0x000000101d007c0c */ /* 0x000fe4000cf81270 */
[----:B------:R-:W-:Y:S01]  /*420a0*/  ISETP.LT.AND P1, PT, R26, UR12, !P1 ;  /* 0x0000000c1a007c0c */ /* 0x000fe2000cf21270 */
[----:B0-----:R-:W-:Y:S01]  /*420b0*/  IMAD.WIDE R4, R23, 0x2, R2 ;  /* 0x0000000217047825 */ /* 0x001fe200078e0202 */
[----:B-1----:R-:W-:-:S02]  /*420c0*/  PRMT R0, R18, 0x7632, R0 ;  /* 0x0000763212007816 */ /* 0x002fc40000000000 */
[----:B------:R-:W-:Y:S01]  /*420d0*/  PRMT R16, R10, 0x7632, R16 ;  /* 0x000076320a107816 */ /* 0x000fe20000000010 */
[----:B----4-:R-:W-:Y:S02]  /*420e0*/  VIADD R23, R21, UR4 ;  /* 0x0000000415177c36 */ /* 0x010fe40008000000 */
[C---:B------:R-:W-:Y:S01]  /*420f0*/  IMAD.WIDE R6, R17.reuse, 0x2, R24 ;  /* 0x0000000211067825 */ /* 0x040fe200078e0218 */
[----:B------:R0:W-:Y:S03]  /*42100*/  @P0 STG.E.U16 desc[UR10][R4.64], R0 ;  /* 0x0000000004000986 */ /* 0x0001e6000c10150a */
[----:B------:R-:W-:Y:S01]  /*42110*/  IMAD.WIDE R8, R17, 0x2, R2 ;  /* 0x0000000211087825 */ /* 0x000fe200078e0202 */
[----:B------:R-:W-:-:S03]  /*42120*/  PRMT R17, R19, 0x7632, R17 ;  /* 0x0000763213117816 */ /* 0x000fc60000000011 */
[C---:B------:R-:W-:Y:S01]  /*42130*/  IMAD.WIDE R12, R21.reuse, 0x2, R24 ;  /* 0x00000002150c7825 */ /* 0x040fe200078e0218 */
[----:B------:R0:W-:Y:S03]  /*42140*/  @P6 STG.E.U16 desc[UR10][R6.64], R10 ;  /* 0x0000000a06006986 */ /* 0x0001e6000c10150a */
[----:B---3--:R-:W-:Y:S01]  /*42150*/  IMAD.WIDE R14, R21, 0x2, R2 ;  /* 0x00000002150e7825 */ /* 0x008fe200078e0202 */
[----:B------:R0:W-:Y:S03]  /*42160*/  @P2 STG.E.U16 desc[UR10][R8.64], R16 ;  /* 0x0000001008002986 */ /* 0x0001e6000c10150a */
[C---:B------:R-:W-:Y:S01]  /*42170*/  IMAD.WIDE R24, R23.reuse, 0x2, R24 ;  /* 0x0000000217187825 */ /* 0x040fe200078e0218 */
[----:B------:R0:W-:Y:S04]  /*42180*/  @P5 STG.E.U16 desc[UR10][R12.64], R19 ;  /* 0x000000130c005986 */ /* 0x0001e8000c10150a */
[----:B------:R0:W-:Y:S01]  /*42190*/  @P3 STG.E.U16 desc[UR10][R14.64], R17 ;  /* 0x000000110e003986 */ /* 0x0001e2000c10150a */
[----:B------:R-:W-:-:S03]  /*421a0*/  IMAD.WIDE R2, R23, 0x2, R2 ;  /* 0x0000000217027825 */ /* 0x000fc600078e0202 */
[----:B------:R0:W-:Y:S01]  /*421b0*/  @P4 STG.E.U16 desc[UR10][R24.64], R11 ;  /* 0x0000000b18004986 */ /* 0x0001e2000c10150a */
[----:B------:R-:W-:Y:S05]  /*421c0*/  @!P1 EXIT ;  /* 0x000000000000994d */ /* 0x000fea0003800000 */
[----:B0-----:R-:W-:-:S05]  /*421d0*/  PRMT R11, R11, 0x7632, R11 ;  /* 0x000076320b0b7816 */ /* 0x001fca000000000b */
[----:B------:R-:W-:Y:S01]  /*421e0*/  STG.E.U16 desc[UR10][R2.64], R11 ;  /* 0x0000000b02007986 */ /* 0x000fe2000c10150a */
[----:B------:R-:W-:Y:S05]  /*421f0*/  EXIT ;  /* 0x000000000000794d */ /* 0x000fea0003800000 */
.L_x_2:
[----:B------:R-:W-:-:S00]  /*42200*/  BRA `(.L_x_2) ;  /* 0xfffffffc00fc7947 */ /* 0x000fc0000383ffff */
[----:B------:R-:W-:-:S00]  /*42210*/  NOP ;  /* 0x0000000000007918 */ /* 0x000fc00000000000 */
        /* <DEDUP_REMOVED lines=14> */
.L_x_3:


//--------------------- .nv.shared.matmul_kernel  --------------------------
	.section	.nv.shared.matmul_kernel,"aw",@nobits
	.sectionflags	@""
	.align	16
	.zero		1024


//--------------------- .nv.shared.reserved.0     --------------------------
	.section	.nv.shared.reserved.0,"aw",@nobits
	.weak		__nv_reservedSMEM_offset_0_alias
	.size		__nv_reservedSMEM_offset_0_alias, 0, 64
	.other		__nv_reservedSMEM_offset_0_alias,@"STO_CUDA_RESERVED_SHARED STV_DEFAULT"
__nv_reservedSMEM_offset_0_alias:
	.zero		0
	.zero		64


//--------------------- .nv.constant0.matmul_kernel --------------------------
	.section	.nv.constant0.matmul_kernel,"a",@progbits
	.sectionflags	@""
	.align	4
.nv.constant0.matmul_kernel:
	.zero		976


//--------------------- SYMBOLS --------------------------

	.type		.nv.reservedSmem.offset0,@object
	.size		.nv.reservedSmem.offset0,0x4
	.type		.nv.reservedSmem.cap,@object
	.size		.nv.reservedSmem.cap,0x4
